// auto-generated by cutlass_sweep.conv — config: {"arch": "sm_100", "cluster_m": 2, "cluster_n": 1, "conv_kind": "fprop", "dtype": "tf32", "ndim": 3, "tile_k": 64, "tile_m": 128, "tile_n": 128}
#include "cutlass/cutlass.h"
#include "cute/tensor.hpp"
#include "cutlass/kernel_hardware_info.hpp"
#include "cutlass/conv/convolution.h"
#include "cutlass/conv/dispatch_policy.hpp"
#include "cutlass/conv/collective/collective_builder.hpp"
#include "cutlass/conv/kernel/conv_universal.hpp"
#include "cutlass/conv/device/conv_universal_adapter.hpp"
#include "cutlass/epilogue/collective/collective_builder.hpp"

using namespace cute;
using Elem = cutlass::tfloat32_t;
using Acc  = float;
using LayoutAB = cutlass::layout::TensorNDHWC;
using LayoutC  = cutlass::layout::TensorNDHWC;
constexpr auto ConvOp = cutlass::conv::Operator::kFprop;
using TileShape    = Shape<_128, _128, Shape<_64>>;
using ClusterShape = Shape<_2, _1, _1>;

using CollectiveEpilogue = typename cutlass::epilogue::collective::CollectiveBuilder<
    cutlass::arch::Sm100, cutlass::arch::OpClassTensorOp,
    TileShape, ClusterShape,
    cutlass::epilogue::collective::EpilogueTileAuto,
    Acc, Acc,
    Elem, LayoutC, 128 / cutlass::sizeof_bits<Elem>::value,
    Elem, LayoutC, 128 / cutlass::sizeof_bits<Elem>::value,
    cutlass::epilogue::collective::EpilogueScheduleAuto
  >::CollectiveOp;

using CollectiveMainloop = typename cutlass::conv::collective::CollectiveBuilder<
    cutlass::arch::Sm100, cutlass::arch::OpClassTensorOp, ConvOp,
    Elem, LayoutAB, 128 / cutlass::sizeof_bits<Elem>::value,
    Elem, LayoutAB, 128 / cutlass::sizeof_bits<Elem>::value,
    Acc,
    TileShape, ClusterShape,
    cutlass::conv::collective::StageCountAutoCarveout<
        static_cast<int>(sizeof(typename CollectiveEpilogue::SharedStorage))>,
    cutlass::conv::collective::KernelScheduleAuto
  >::CollectiveOp;

using ProblemShape = cutlass::conv::ConvProblemShape<
    ConvOp, CollectiveMainloop::DispatchPolicy::NumSpatialDimensions>;
using ConvKernel = cutlass::conv::kernel::ConvUniversal<
    ProblemShape, CollectiveMainloop, CollectiveEpilogue>;
using Conv = cutlass::conv::device::ConvUniversalAdapter<ConvKernel>;

auto* _anchor = &cutlass::device_kernel<ConvKernel>;


// ===== COMPILED SASS (sm_100a) =====

	.target	sm_100a

	.elftype	@"ET_EXEC"


//--------------------- .note.nv.tkinfo           --------------------------
	.section	.note.nv.tkinfo,"",@"SHT_NOTE"
	.sectionflags	@"SHF_NOTE_NV_TKINFO"
	.tkinfo
        /*0018*/ 	.word	0x00000002
        /*0030*/ 	.string	""
        /*0030*/ 	.string	"ptxas"
        /*0030*/ 	.string	"Cuda compilation tools, release 13.0, V13.0.88"
        /*0030*/ 	.string	"Build cuda_13.0.r13.0/compiler.36424714_0"
        /*0030*/ 	.string	"-arch sm_100a -m 64 "



//--------------------- .note.nv.cuinfo           --------------------------
	.section	.note.nv.cuinfo,"",@"SHT_NOTE"
	.sectionflags	@"SHF_NOTE_NV_CUINFO"
        /*0018*/ 	.short	0x0002
        /*001a*/ 	.short	0x0064
        /*001c*/ 	.short	0x0082
	.zero		2


//--------------------- .nv.info                  --------------------------
	.section	.nv.info,"",@"SHT_CUDA_INFO"
	.align	4


	//----- nvinfo : EIATTR_REGCOUNT
	.align		4
        /*0000*/ 	.byte	0x04, 0x2f
        /*0002*/ 	.short	(.L_19 - .L_18)
	.align		4
.L_18:
        /*0004*/ 	.word	index@(_ZN7cutlass13device_kernelINS_4conv6kernel13ConvUniversalINS1_16ConvProblemShapeILNS1_8OperatorE0ELi3EEENS1_10collective14CollectiveConvINS1_47MainloopSm100TmaUmmaWarpSpecializedImplicitGemmILS5_0ELi6ELi3ELi1ELi2EN4cute5tupleIJNSA_1CILi2EEENSC_ILi1EEESE_EEEEENSB_IJNSC_ILi128EEESH_NSB_IJNSC_ILi64EEEEEEEEENS_10tfloat32_tESL_NSA_8TiledMMAINSA_8MMA_AtomIJNSA_23SM100_MMA_TF32_2x1SM_SSISL_SL_fLi128ELi128ELNSA_4UMMA5MajorE0ELSQ_0ELNSP_7ScaleInE0ELSR_0EEEEEENSA_6LayoutINSB_IJSE_SE_SE_EEENSB_IJNSC_ILi0EEESW_SW_EEEEENSB_IJNSA_10UnderscoreESZ_SZ_EEEEENS7_6detail27Sm100ImplicitGemmTileTraitsINSA_25SM100_TMA_2SM_LOAD_IM2COLENSA_14ComposedLayoutINSA_7SwizzleILi3ELi4ELi3EEENSA_18smem_ptr_flag_bitsILi32EEENSU_INSB_IJNSC_ILi8EEENSC_ILi32EEEEEENSB_IJS1B_SE_EEEEEEEvEENS13_INSA_18SM100_TMA_2SM_LOADES1F_vEEEENS_8epilogue10collective18CollectiveEpilogueINS1K_23Sm100TmaWarpSpecializedILi4ELi2ELi16ELb1ELb0EEEJNSB_IJSI_SH_SJ_EEENSB_IJNSU_ISI_SE_EENSU_INSB_IJNSC_ILi16EEESD_EEENSB_IJSE_SI_EEEEEEEESL_NSB_IJNSB_IJllllEEESE_SW_EEESL_S1X_NS1K_6fusion15FusionCallbacksIS1O_NS1Y_17LinearCombinationISL_fSL_fLNS_15FloatRoundStyleE2EEES1P_S1V_JEEENSA_5SM1004TMEM4LOAD26SM100_TMEM_LOAD_32dp32b16xENSA_20SM90_TMA_LOAD_IM2COLENS15_INS16_ILi2ELi4ELi3EEES19_NSU_INSB_IJS1A_S1R_EEENSB_IJS1R_SE_EEEEEEENSA_39AutoVectorizingCopyWithAssumedAlignmentILi128EEENSA_21SM90_TMA_STORE_IM2COLES2D_S2F_S2F_EEEvvEEEEvNT_6ParamsE)
        /*0008*/ 	.word	0x00000060


	//----- nvinfo : EIATTR_FRAME_SIZE
	.align		4
.L_19:
        /*000c*/ 	.byte	0x04, 0x11
        /*000e*/ 	.short	(.L_21 - .L_20)
	.align		4
.L_20:
        /*0010*/ 	.word	index@($__internal_2_$__cuda_sm10x_tcgen05_guardrail_trap_unallocated_columns_being_dealloced)
        /*0014*/ 	.word	0x00000008


	//----- nvinfo : EIATTR_FRAME_SIZE
	.align		4
.L_21:
        /*0018*/ 	.byte	0x04, 0x11
        /*001a*/ 	.short	(.L_23 - .L_22)
	.align		4
.L_22:
        /*001c*/ 	.word	index@($__internal_1_$__cuda_sm10x_tcgen05_guardrail_trap_phase_invalid_during_alloc)
        /*0020*/ 	.word	0x00000008


	//----- nvinfo : EIATTR_FRAME_SIZE
	.align		4
.L_23:
        /*0024*/ 	.byte	0x04, 0x11
        /*0026*/ 	.short	(.L_25 - .L_24)
	.align		4
.L_24:
        /*0028*/ 	.word	index@($__internal_0_$__cuda_sm10x_tcgen05_guardrail_trap_col_being_dealloced_not_returned_by_alloc)
        /*002c*/ 	.word	0x00000008


	//----- nvinfo : EIATTR_FRAME_SIZE
	.align		4
.L_25:
        /*0030*/ 	.byte	0x04, 0x11
        /*0032*/ 	.short	(.L_27 - .L_26)
	.align		4
.L_26:
        /*0034*/ 	.word	index@(_ZN7cutlass13device_kernelINS_4conv6kernel13ConvUniversalINS1_16ConvProblemShapeILNS1_8OperatorE0ELi3EEENS1_10collective14CollectiveConvINS1_47MainloopSm100TmaUmmaWarpSpecializedImplicitGemmILS5_0ELi6ELi3ELi1ELi2EN4cute5tupleIJNSA_1CILi2EEENSC_ILi1EEESE_EEEEENSB_IJNSC_ILi128EEESH_NSB_IJNSC_ILi64EEEEEEEEENS_10tfloat32_tESL_NSA_8TiledMMAINSA_8MMA_AtomIJNSA_23SM100_MMA_TF32_2x1SM_SSISL_SL_fLi128ELi128ELNSA_4UMMA5MajorE0ELSQ_0ELNSP_7ScaleInE0ELSR_0EEEEEENSA_6LayoutINSB_IJSE_SE_SE_EEENSB_IJNSC_ILi0EEESW_SW_EEEEENSB_IJNSA_10UnderscoreESZ_SZ_EEEEENS7_6detail27Sm100ImplicitGemmTileTraitsINSA_25SM100_TMA_2SM_LOAD_IM2COLENSA_14ComposedLayoutINSA_7SwizzleILi3ELi4ELi3EEENSA_18smem_ptr_flag_bitsILi32EEENSU_INSB_IJNSC_ILi8EEENSC_ILi32EEEEEENSB_IJS1B_SE_EEEEEEEvEENS13_INSA_18SM100_TMA_2SM_LOADES1F_vEEEENS_8epilogue10collective18CollectiveEpilogueINS1K_23Sm100TmaWarpSpecializedILi4ELi2ELi16ELb1ELb0EEEJNSB_IJSI_SH_SJ_EEENSB_IJNSU_ISI_SE_EENSU_INSB_IJNSC_ILi16EEESD_EEENSB_IJSE_SI_EEEEEEEESL_NSB_IJNSB_IJllllEEESE_SW_EEESL_S1X_NS1K_6fusion15FusionCallbacksIS1O_NS1Y_17LinearCombinationISL_fSL_fLNS_15FloatRoundStyleE2EEES1P_S1V_JEEENSA_5SM1004TMEM4LOAD26SM100_TMEM_LOAD_32dp32b16xENSA_20SM90_TMA_LOAD_IM2COLENS15_INS16_ILi2ELi4ELi3EEES19_NSU_INSB_IJS1A_S1R_EEENSB_IJS1R_SE_EEEEEEENSA_39AutoVectorizingCopyWithAssumedAlignmentILi128EEENSA_21SM90_TMA_STORE_IM2COLES2D_S2F_S2F_EEEvvEEEEvNT_6ParamsE)
        /*0038*/ 	.word	0x00000008


	//----- nvinfo : EIATTR_MIN_STACK_SIZE
	.align		4
.L_27:
        /*003c*/ 	.byte	0x04, 0x12
        /*003e*/ 	.short	(.L_29 - .L_28)
	.align		4
.L_28:
        /*0040*/ 	.word	index@(_ZN7cutlass13device_kernelINS_4conv6kernel13ConvUniversalINS1_16ConvProblemShapeILNS1_8OperatorE0ELi3EEENS1_10collective14CollectiveConvINS1_47MainloopSm100TmaUmmaWarpSpecializedImplicitGemmILS5_0ELi6ELi3ELi1ELi2EN4cute5tupleIJNSA_1CILi2EEENSC_ILi1EEESE_EEEEENSB_IJNSC_ILi128EEESH_NSB_IJNSC_ILi64EEEEEEEEENS_10tfloat32_tESL_NSA_8TiledMMAINSA_8MMA_AtomIJNSA_23SM100_MMA_TF32_2x1SM_SSISL_SL_fLi128ELi128ELNSA_4UMMA5MajorE0ELSQ_0ELNSP_7ScaleInE0ELSR_0EEEEEENSA_6LayoutINSB_IJSE_SE_SE_EEENSB_IJNSC_ILi0EEESW_SW_EEEEENSB_IJNSA_10UnderscoreESZ_SZ_EEEEENS7_6detail27Sm100ImplicitGemmTileTraitsINSA_25SM100_TMA_2SM_LOAD_IM2COLENSA_14ComposedLayoutINSA_7SwizzleILi3ELi4ELi3EEENSA_18smem_ptr_flag_bitsILi32EEENSU_INSB_IJNSC_ILi8EEENSC_ILi32EEEEEENSB_IJS1B_SE_EEEEEEEvEENS13_INSA_18SM100_TMA_2SM_LOADES1F_vEEEENS_8epilogue10collective18CollectiveEpilogueINS1K_23Sm100TmaWarpSpecializedILi4ELi2ELi16ELb1ELb0EEEJNSB_IJSI_SH_SJ_EEENSB_IJNSU_ISI_SE_EENSU_INSB_IJNSC_ILi16EEESD_EEENSB_IJSE_SI_EEEEEEEESL_NSB_IJNSB_IJllllEEESE_SW_EEESL_S1X_NS1K_6fusion15FusionCallbacksIS1O_NS1Y_17LinearCombinationISL_fSL_fLNS_15FloatRoundStyleE2EEES1P_S1V_JEEENSA_5SM1004TMEM4LOAD26SM100_TMEM_LOAD_32dp32b16xENSA_20SM90_TMA_LOAD_IM2COLENS15_INS16_ILi2ELi4ELi3EEES19_NSU_INSB_IJS1A_S1R_EEENSB_IJS1R_SE_EEEEEEENSA_39AutoVectorizingCopyWithAssumedAlignmentILi128EEENSA_21SM90_TMA_STORE_IM2COLES2D_S2F_S2F_EEEvvEEEEvNT_6ParamsE)
        /*0044*/ 	.word	0x00000008
.L_29:


//--------------------- .nv.compat                --------------------------
	.section	.nv.compat,"",@"SHT_CUDA_COMPAT_INFO"
	.align	4
        /*0000*/ 	.byte	0x02, 0x09, 0x01, 0x00, 0x02, 0x02, 0x02, 0x00, 0x02, 0x05, 0x05, 0x00, 0x03, 0x07, 0x01, 0x01
        /*0010*/ 	.byte	0x02, 0x03, 0x01, 0x00, 0x02, 0x06, 0x01, 0x00, 0x04, 0x0b, 0x08, 0x00, 0x09, 0x00, 0x00, 0x00
        /*0020*/ 	.byte	0x00, 0x00, 0x00, 0x00


//--------------------- .nv.info._ZN7cutlass13device_kernelINS_4conv6kernel13ConvUniversalINS1_16ConvProblemShapeILNS1_8OperatorE0ELi3EEENS1_10collective14CollectiveConvINS1_47MainloopSm100TmaUmmaWarpSpecializedImplicitGemmILS5_0ELi6ELi3ELi1ELi2EN4cute5tupleIJNSA_1CILi2EEENSC_ILi1EEESE_EEEEENSB_IJNSC_ILi128EEESH_NSB_IJNSC_ILi64EEEEEEEEENS_10tfloat32_tESL_NSA_8TiledMMAINSA_8MMA_AtomIJNSA_23SM100_MMA_TF32_2x1SM_SSISL_SL_fLi128ELi128ELNSA_4UMMA5MajorE0ELSQ_0ELNSP_7ScaleInE0ELSR_0EEEEEENSA_6LayoutINSB_IJSE_SE_SE_EEENSB_IJNSC_ILi0EEESW_SW_EEEEENSB_IJNSA_10UnderscoreESZ_SZ_EEEEENS7_6detail27Sm100ImplicitGemmTileTraitsINSA_25SM100_TMA_2SM_LOAD_IM2COLENSA_14ComposedLayoutINSA_7SwizzleILi3ELi4ELi3EEENSA_18smem_ptr_flag_bitsILi32EEENSU_INSB_IJNSC_ILi8EEENSC_ILi32EEEEEENSB_IJS1B_SE_EEEEEEEvEENS13_INSA_18SM100_TMA_2SM_LOADES1F_vEEEENS_8epilogue10collective18CollectiveEpilogueINS1K_23Sm100TmaWarpSpecializedILi4ELi2ELi16ELb1ELb0EEEJNSB_IJSI_SH_SJ_EEENSB_IJNSU_ISI_SE_EENSU_INSB_IJNSC_ILi16EEESD_EEENSB_IJSE_SI_EEEEEEEESL_NSB_IJNSB_IJllllEEESE_SW_EEESL_S1X_NS1K_6fusion15FusionCallbacksIS1O_NS1Y_17LinearCombinationISL_fSL_fLNS_15FloatRoundStyleE2EEES1P_S1V_JEEENSA_5SM1004TMEM4LOAD26SM100_TMEM_LOAD_32dp32b16xENSA_20SM90_TMA_LOAD_IM2COLENS15_INS16_ILi2ELi4ELi3EEES19_NSU_INSB_IJS1A_S1R_EEENSB_IJS1R_SE_EEEEEEENSA_39AutoVectorizingCopyWithAssumedAlignmentILi128EEENSA_21SM90_TMA_STORE_IM2COLES2D_S2F_S2F_EEEvvEEEEvNT_6ParamsE --------------------------
	.section	.nv.info._ZN7cutlass13device_kernelINS_4conv6kernel13ConvUniversalINS1_16ConvProblemShapeILNS1_8OperatorE0ELi3EEENS1_10collective14CollectiveConvINS1_47MainloopSm100TmaUmmaWarpSpecializedImplicitGemmILS5_0ELi6ELi3ELi1ELi2EN4cute5tupleIJNSA_1CILi2EEENSC_ILi1EEESE_EEEEENSB_IJNSC_ILi128EEESH_NSB_IJNSC_ILi64EEEEEEEEENS_10tfloat32_tESL_NSA_8TiledMMAINSA_8MMA_AtomIJNSA_23SM100_MMA_TF32_2x1SM_SSISL_SL_fLi128ELi128ELNSA_4UMMA5MajorE0ELSQ_0ELNSP_7ScaleInE0ELSR_0EEEEEENSA_6LayoutINSB_IJSE_SE_SE_EEENSB_IJNSC_ILi0EEESW_SW_EEEEENSB_IJNSA_10UnderscoreESZ_SZ_EEEEENS7_6detail27Sm100ImplicitGemmTileTraitsINSA_25SM100_TMA_2SM_LOAD_IM2COLENSA_14ComposedLayoutINSA_7SwizzleILi3ELi4ELi3EEENSA_18smem_ptr_flag_bitsILi32EEENSU_INSB_IJNSC_ILi8EEENSC_ILi32EEEEEENSB_IJS1B_SE_EEEEEEEvEENS13_INSA_18SM100_TMA_2SM_LOADES1F_vEEEENS_8epilogue10collective18CollectiveEpilogueINS1K_23Sm100TmaWarpSpecializedILi4ELi2ELi16ELb1ELb0EEEJNSB_IJSI_SH_SJ_EEENSB_IJNSU_ISI_SE_EENSU_INSB_IJNSC_ILi16EEESD_EEENSB_IJSE_SI_EEEEEEEESL_NSB_IJNSB_IJllllEEESE_SW_EEESL_S1X_NS1K_6fusion15FusionCallbacksIS1O_NS1Y_17LinearCombinationISL_fSL_fLNS_15FloatRoundStyleE2EEES1P_S1V_JEEENSA_5SM1004TMEM4LOAD26SM100_TMEM_LOAD_32dp32b16xENSA_20SM90_TMA_LOAD_IM2COLENS15_INS16_ILi2ELi4ELi3EEES19_NSU_INSB_IJS1A_S1R_EEENSB_IJS1R_SE_EEEEEEENSA_39AutoVectorizingCopyWithAssumedAlignmentILi128EEENSA_21SM90_TMA_STORE_IM2COLES2D_S2F_S2F_EEEvvEEEEvNT_6ParamsE,"",@"SHT_CUDA_INFO"
	.sectionflags	@""
	.align	4


	//----- nvinfo : EIATTR_CUDA_API_VERSION
	.align		4
        /*0000*/ 	.byte	0x04, 0x37
        /*0002*/ 	.short	(.L_31 - .L_30)
.L_30:
        /*0004*/ 	.word	0x00000082


	//----- nvinfo : EIATTR_KPARAM_INFO
	.align		4
.L_31:
        /*0008*/ 	.byte	0x04, 0x17
        /*000a*/ 	.short	(.L_33 - .L_32)
.L_32:
        /*000c*/ 	.word	0x00000000
        /*0010*/ 	.short	0x0000
        /*0012*/ 	.short	0x0000
        /*0014*/ 	.byte	0x00, 0xf0, 0x01, 0x24


	//----- nvinfo : EIATTR_AT_ENTRY_FRAGMENTS
	.align		4
.L_33:
        /*0018*/ 	.byte	0x04, 0x4f
        /*001a*/ 	.short	(.L_35 - .L_34)


	//   ....[0]....
.L_34:
        /*001c*/ 	.word	0x00000007


	//----- nvinfo : EIATTR_RESERVED_SMEM_USED
	.align		4
.L_35:
        /*0020*/ 	.byte	0x01, 0x41
	.zero		2


	//----- nvinfo : EIATTR_SPARSE_MMA_MASK
	.align		4
        /*0024*/ 	.byte	0x03, 0x50
        /*0026*/ 	.short	0x0000


	//----- nvinfo : EIATTR_TCGEN05_2CTA_USED
	.align		4
        /*0028*/ 	.byte	0x01, 0x52
	.zero		2


	//----- nvinfo : EIATTR_MAXREG_COUNT
	.align		4
        /*002c*/ 	.byte	0x03, 0x1b
        /*002e*/ 	.short	0x00ff


	//----- nvinfo : EIATTR_NUM_BARRIERS
	.align		4
        /*0030*/ 	.byte	0x02, 0x4c
        /*0032*/ 	.byte	0x07
	.zero		1


	//----- nvinfo : EIATTR_EXTERNS
	.align		4
        /*0034*/ 	.byte	0x04, 0x0f
        /*0036*/ 	.short	(.L_37 - .L_36)


	//   ....[0]....
	.align		4
.L_36:
        /*0038*/ 	.word	index@(__assertfail)


	//----- nvinfo : EIATTR_MERCURY_ISA_VERSION
	.align		4
.L_37:
        /*003c*/ 	.byte	0x03, 0x5f
        /*003e*/ 	.short	0x0101


	//----- nvinfo : EIATTR_INT_WARP_WIDE_INSTR_OFFSETS
	.align		4
        /*0040*/ 	.byte	0x04, 0x31
        /*0042*/ 	.short	(.L_39 - .L_38)


	//   ....[0]....
.L_38:
        /*0044*/ 	.word	0x00000c90


	//   ....[1]....
        /*0048*/ 	.word	0x00000d40


	//   ....[2]....
        /*004c*/ 	.word	0x00008090


	//   ....[3]....
        /*0050*/ 	.word	0x000080b0


	//   ....[4]....
        /*0054*/ 	.word	0x000080e0


	//   ....[5]....
        /*0058*/ 	.word	0x00008e50


	//   ....[6]....
        /*005c*/ 	.word	0x00008f00


	//   ....[7]....
        /*0060*/ 	.word	0x00008f80


	//   ....[8]....
        /*0064*/ 	.word	0x00009040


	//   ....[9]....
        /*0068*/ 	.word	0x00009120


	//   ....[10]....
        /*006c*/ 	.word	0x000091b0


	//   ....[11]....
        /*0070*/ 	.word	0x00009240


	//   ....[12]....
        /*0074*/ 	.word	0x00009340


	//   ....[13]....
        /*0078*/ 	.word	0x000093d0


	//   ....[14]....
        /*007c*/ 	.word	0x00009470


	//   ....[15]....
        /*0080*/ 	.word	0x000095c0


	//   ....[16]....
        /*0084*/ 	.word	0x00009630


	//----- nvinfo : EIATTR_COOP_GROUP_MASK_REGIDS
	.align		4
.L_39:
        /*0088*/ 	.byte	0x04, 0x29
        /*008a*/ 	.short	(.L_41 - .L_40)


	//   ....[0]....
.L_40:
        /*008c*/ 	.word	0xffffffff


	//   ....[1]....
        /*0090*/ 	.word	0xffffffff


	//   ....[2]....
        /*0094*/ 	.word	0xffffffff


	//   ....[3]....
        /*0098*/ 	.word	0xffffffff


	//   ....[4]....
        /*009c*/ 	.word	0xffffffff


	//   ....[5]....
        /*00a0*/ 	.word	0xffffffff


	//   ....[6]....
        /*00a4*/ 	.word	0xffffffff


	//   ....[7]....
        /*00a8*/ 	.word	0xffffffff


	//   ....[8]....
        /*00ac*/ 	.word	0xffffffff


	//   ....[9]....
        /*00b0*/ 	.word	0xffffffff


	//   ....[10]....
        /*00b4*/ 	.word	0xffffffff


	//   ....[11]....
        /*00b8*/ 	.word	0xffffffff


	//   ....[12]....
        /*00bc*/ 	.word	0xffffffff


	//----- nvinfo : EIATTR_COOP_GROUP_INSTR_OFFSETS
	.align		4
.L_41:
        /*00c0*/ 	.byte	0x04, 0x28
        /*00c2*/ 	.short	(.L_43 - .L_42)


	//   ....[0]....
.L_42:
        /*00c4*/ 	.word	0x000000d0


	//   ....[1]....
        /*00c8*/ 	.word	0x00000540


	//   ....[2]....
        /*00cc*/ 	.word	0x00000720


	//   ....[3]....
        /*00d0*/ 	.word	0x000008c0


	//   ....[4]....
        /*00d4*/ 	.word	0x000009c0


	//   ....[5]....
        /*00d8*/ 	.word	0x00000b10


	//   ....[6]....
        /*00dc*/ 	.word	0x00000db0


	//   ....[7]....
        /*00e0*/ 	.word	0x00005f40


	//   ....[8]....
        /*00e4*/ 	.word	0x00006d60


	//   ....[9]....
        /*00e8*/ 	.word	0x00007230


	//   ....[10]....
        /*00ec*/ 	.word	0x00007260


	//   ....[11]....
        /*00f0*/ 	.word	0x00007fb0


	//   ....[12]....
        /*00f4*/ 	.word	0x000081b0


	//----- nvinfo : EIATTR_VRC_CTA_INIT_COUNT
	.align		4
.L_43:
        /*00f8*/ 	.byte	0x02, 0x4a
        /*00fa*/ 	.byte	0x80
	.zero		1


	//----- nvinfo : EIATTR_SYSCALL_OFFSETS
	.align		4
        /*00fc*/ 	.byte	0x04, 0x46
        /*00fe*/ 	.short	(.L_45 - .L_44)


	//   ....[0]....
.L_44:
        /*0100*/ 	.word	0x0000a230


	//   ....[1]....
        /*0104*/ 	.word	0x0000a320


	//   ....[2]....
        /*0108*/ 	.word	0x0000acc0


	//   ....[3]....
        /*010c*/ 	.word	0x0000b6d0


	//   ....[4]....
        /*0110*/ 	.word	0x0000c090


	//   ....[5]....
        /*0114*/ 	.word	0x0000ca40


	//----- nvinfo : EIATTR_MBARRIER_INSTR_OFFSETS
	.align		4
.L_45:
        /*0118*/ 	.byte	0x04, 0x39
        /*011a*/ 	.short	(.L_47 - .L_46)


	//   ....[0]....
.L_46:
        /*011c*/ 	.word	0x00000650
        /*0120*/ 	.word	0x000000ff
        /*0124*/ 	.word	0x00000000
        /*0128*/ 	.short	0x0100
        /*012a*/ 	.byte	0x04
	.zero		1


	//   ....[1]....
        /*012c*/ 	.word	0x00000660
        /*0130*/ 	.word	0x000000ff
        /*0134*/ 	.word	0x00000030
        /*0138*/ 	.short	0x0100
        /*013a*/ 	.byte	0x04
	.zero		1


	//   ....[2]....
        /*013c*/ 	.word	0x00000670
        /*0140*/ 	.word	0x000000ff
        /*0144*/ 	.word	0x00000008
        /*0148*/ 	.short	0x0100
        /*014a*/ 	.byte	0x04
	.zero		1


	//   ....[3]....
        /*014c*/ 	.word	0x00000680
        /*0150*/ 	.word	0x000000ff
        /*0154*/ 	.word	0x00000038
        /*0158*/ 	.short	0x0100
        /*015a*/ 	.byte	0x04
	.zero		1


	//   ....[4]....
        /*015c*/ 	.word	0x00000690
        /*0160*/ 	.word	0x000000ff
        /*0164*/ 	.word	0x00000010
        /*0168*/ 	.short	0x0100
        /*016a*/ 	.byte	0x04
	.zero		1


	//   ....[5]....
        /*016c*/ 	.word	0x000006a0
        /*0170*/ 	.word	0x000000ff
        /*0174*/ 	.word	0x00000040
        /*0178*/ 	.short	0x0100
        /*017a*/ 	.byte	0x04
	.zero		1


	//   ....[6]....
        /*017c*/ 	.word	0x000006b0
        /*0180*/ 	.word	0x000000ff
        /*0184*/ 	.word	0x00000018
        /*0188*/ 	.short	0x0100
        /*018a*/ 	.byte	0x04
	.zero		1


	//   ....[7]....
        /*018c*/ 	.word	0x000006c0
        /*0190*/ 	.word	0x000000ff
        /*0194*/ 	.word	0x00000048
        /*0198*/ 	.short	0x0100
        /*019a*/ 	.byte	0x04
	.zero		1


	//   ....[8]....
        /*019c*/ 	.word	0x000006d0
        /*01a0*/ 	.word	0x000000ff
        /*01a4*/ 	.word	0x00000020
        /*01a8*/ 	.short	0x0100
        /*01aa*/ 	.byte	0x04
	.zero		1


	//   ....[9]....
        /*01ac*/ 	.word	0x000006e0
        /*01b0*/ 	.word	0x000000ff
        /*01b4*/ 	.word	0x00000050
        /*01b8*/ 	.short	0x0100
        /*01ba*/ 	.byte	0x04
	.zero		1


	//   ....[10]....
        /*01bc*/ 	.word	0x000006f0
        /*01c0*/ 	.word	0x000000ff
        /*01c4*/ 	.word	0x00000028
        /*01c8*/ 	.short	0x0100
        /*01ca*/ 	.byte	0x04
	.zero		1


	//   ....[11]....
        /*01cc*/ 	.word	0x00000700
        /*01d0*/ 	.word	0x000000ff
        /*01d4*/ 	.word	0x00000058
        /*01d8*/ 	.short	0x0100
        /*01da*/ 	.byte	0x04
	.zero		1


	//   ....[12]....
        /*01dc*/ 	.word	0x00000830
        /*01e0*/ 	.word	0x000000ff
        /*01e4*/ 	.word	0x00000060
        /*01e8*/ 	.short	0x0100
        /*01ea*/ 	.byte	0x04
	.zero		1


	//   ....[13]....
        /*01ec*/ 	.word	0x00000840
        /*01f0*/ 	.word	0x000000ff
        /*01f4*/ 	.word	0x00000080
        /*01f8*/ 	.short	0x0100
        /*01fa*/ 	.byte	0x04
	.zero		1


	//   ....[14]....
        /*01fc*/ 	.word	0x00000850
        /*0200*/ 	.word	0x000000ff
        /*0204*/ 	.word	0x00000068
        /*0208*/ 	.short	0x0100
        /*020a*/ 	.byte	0x04
	.zero		1


	//   ....[15]....
        /*020c*/ 	.word	0x00000860
        /*0210*/ 	.word	0x000000ff
        /*0214*/ 	.word	0x00000088
        /*0218*/ 	.short	0x0100
        /*021a*/ 	.byte	0x04
	.zero		1


	//   ....[16]....
        /*021c*/ 	.word	0x00000870
        /*0220*/ 	.word	0x000000ff
        /*0224*/ 	.word	0x00000070
        /*0228*/ 	.short	0x0100
        /*022a*/ 	.byte	0x04
	.zero		1


	//   ....[17]....
        /*022c*/ 	.word	0x00000880
        /*0230*/ 	.word	0x000000ff
        /*0234*/ 	.word	0x00000090
        /*0238*/ 	.short	0x0100
        /*023a*/ 	.byte	0x04
	.zero		1


	//   ....[18]....
        /*023c*/ 	.word	0x00000890
        /*0240*/ 	.word	0x000000ff
        /*0244*/ 	.word	0x00000078
        /*0248*/ 	.short	0x0100
        /*024a*/ 	.byte	0x04
	.zero		1


	//   ....[19]....
        /*024c*/ 	.word	0x000008a0
        /*0250*/ 	.word	0x000000ff
        /*0254*/ 	.word	0x00000098
        /*0258*/ 	.short	0x0100
        /*025a*/ 	.byte	0x04
	.zero		1


	//   ....[20]....
        /*025c*/ 	.word	0x00000990
        /*0260*/ 	.word	0x000000ff
        /*0264*/ 	.word	0x000000a0
        /*0268*/ 	.short	0x0100
        /*026a*/ 	.byte	0x04
	.zero		1


	//   ....[21]....
        /*026c*/ 	.word	0x000009a0
        /*0270*/ 	.word	0x000000ff
        /*0274*/ 	.word	0x000000a8
        /*0278*/ 	.short	0x0100
        /*027a*/ 	.byte	0x04
	.zero		1


	//   ....[22]....
        /*027c*/ 	.word	0x00000ae0
        /*0280*/ 	.word	0x000000ff
        /*0284*/ 	.word	0x000000b0
        /*0288*/ 	.short	0x0100
        /*028a*/ 	.byte	0x06
	.zero		1


	//   ....[23]....
        /*028c*/ 	.word	0x00000af0
        /*0290*/ 	.word	0x000000ff
        /*0294*/ 	.word	0x000000b8
        /*0298*/ 	.short	0x0100
        /*029a*/ 	.byte	0x06
	.zero		1


	//   ....[24]....
        /*029c*/ 	.word	0x00000c30
        /*02a0*/ 	.word	0x000000ff
        /*02a4*/ 	.word	0x000000c0
        /*02a8*/ 	.short	0x0100
        /*02aa*/ 	.byte	0x04
	.zero		1


	//   ....[25]....
        /*02ac*/ 	.word	0x00000c40
        /*02b0*/ 	.word	0x000000ff
        /*02b4*/ 	.word	0x000000d0
        /*02b8*/ 	.short	0x0100
        /*02ba*/ 	.byte	0x04
	.zero		1


	//   ....[26]....
        /*02bc*/ 	.word	0x00000c50
        /*02c0*/ 	.word	0x000000ff
        /*02c4*/ 	.word	0x000000c8
        /*02c8*/ 	.short	0x0100
        /*02ca*/ 	.byte	0x04
	.zero		1


	//   ....[27]....
        /*02cc*/ 	.word	0x00000c60
        /*02d0*/ 	.word	0x000000ff
        /*02d4*/ 	.word	0x000000d8
        /*02d8*/ 	.short	0x0100
        /*02da*/ 	.byte	0x04
	.zero		1


	//   ....[28]....
        /*02dc*/ 	.word	0x00000d60
        /*02e0*/ 	.word	0x000000ff
        /*02e4*/ 	.word	0x000000e0
        /*02e8*/ 	.short	0x0100
        /*02ea*/ 	.byte	0x06
	.zero		1


	//   ....[29]....
        /*02ec*/ 	.word	0x00001920
        /*02f0*/ 	.word	0x000000ff
        /*02f4*/ 	.word	0x00000030
        /*02f8*/ 	.short	0x010a
        /*02fa*/ 	.byte	0x04
	.zero		1


	//   ....[30]....
        /*02fc*/ 	.word	0x000028c0
        /*0300*/ 	.word	0x000000ff
        /*0304*/ 	.word	0x00000030
        /*0308*/ 	.short	0x010a
        /*030a*/ 	.byte	0x0a
	.zero		1


	//   ....[31]....
        /*030c*/ 	.word	0x00002d00
        /*0310*/ 	.word	0x000000ff
        /*0314*/ 	.word	0x00000030
        /*0318*/ 	.short	0x010a
        /*031a*/ 	.byte	0x05
	.zero		1


	//   ....[32]....
        /*031c*/ 	.word	0x00003cb0
        /*0320*/ 	.word	0x000000ff
        /*0324*/ 	.word	0x000000a8
        /*0328*/ 	.short	0x0101
        /*032a*/ 	.byte	0x37
	.zero		1


	//   ....[33]....
        /*032c*/ 	.word	0x00003ce0
        /*0330*/ 	.word	0x000000ff
        /*0334*/ 	.word	0x00000030
        /*0338*/ 	.short	0x010a
        /*033a*/ 	.byte	0x04
	.zero		1


	//   ....[34]....
        /*033c*/ 	.word	0x00004bc0
        /*0340*/ 	.word	0x000000ff
        /*0344*/ 	.word	0x00000030
        /*0348*/ 	.short	0x010a
        /*034a*/ 	.byte	0x0a
	.zero		1


	//   ....[35]....
        /*034c*/ 	.word	0x00004f50
        /*0350*/ 	.word	0x000000ff
        /*0354*/ 	.word	0x00000030
        /*0358*/ 	.short	0x010a
        /*035a*/ 	.byte	0x05
	.zero		1


	//   ....[36]....
        /*035c*/ 	.word	0x00005f50
        /*0360*/ 	.word	0x000000ff
        /*0364*/ 	.word	0x000000b0
        /*0368*/ 	.short	0x010a
        /*036a*/ 	.byte	0x37
	.zero		1


	//   ....[37]....
        /*036c*/ 	.word	0x00006020
        /*0370*/ 	.word	0x000000ff
        /*0374*/ 	.word	0x00000000
        /*0378*/ 	.short	0x0101
        /*037a*/ 	.byte	0x04
	.zero		1


	//   ....[38]....
        /*037c*/ 	.word	0x000066a0
        /*0380*/ 	.word	0x000000ff
        /*0384*/ 	.word	0x00000000
        /*0388*/ 	.short	0x010a
        /*038a*/ 	.byte	0x04
	.zero		1


	//   ....[39]....
        /*038c*/ 	.word	0x00006740
        /*0390*/ 	.word	0x000000ff
        /*0394*/ 	.word	0x00000000
        /*0398*/ 	.short	0x010a
        /*039a*/ 	.byte	0x05
	.zero		1


	//   ....[40]....
        /*039c*/ 	.word	0x000067e0
        /*03a0*/ 	.word	0x000000ff
        /*03a4*/ 	.word	0x00000000
        /*03a8*/ 	.short	0x010a
        /*03aa*/ 	.byte	0x05
	.zero		1


	//   ....[41]....
        /*03ac*/ 	.word	0x00006880
        /*03b0*/ 	.word	0x000000ff
        /*03b4*/ 	.word	0x00000000
        /*03b8*/ 	.short	0x010a
        /*03ba*/ 	.byte	0x05
	.zero		1


	//   ....[42]....
        /*03bc*/ 	.word	0x00006920
        /*03c0*/ 	.word	0x000000ff
        /*03c4*/ 	.word	0x00000000
        /*03c8*/ 	.short	0x010a
        /*03ca*/ 	.byte	0x05
	.zero		1


	//   ....[43]....
        /*03cc*/ 	.word	0x000069d0
        /*03d0*/ 	.word	0x00000000
        /*03d4*/ 	.word	0x00000000
        /*03d8*/ 	.short	0x010a
        /*03da*/ 	.byte	0xff
	.zero		1


	//   ....[44]....
        /*03dc*/ 	.word	0x00006b20
        /*03e0*/ 	.word	0x000000ff
        /*03e4*/ 	.word	0x000000b8
        /*03e8*/ 	.short	0x010a
        /*03ea*/ 	.byte	0x04
	.zero		1


	//   ....[45]....
        /*03ec*/ 	.word	0x00006bc0
        /*03f0*/ 	.word	0x000000ff
        /*03f4*/ 	.word	0x000000b0
        /*03f8*/ 	.short	0x010a
        /*03fa*/ 	.byte	0x04
	.zero		1


	//   ....[46]....
        /*03fc*/ 	.word	0x00006c60
        /*0400*/ 	.word	0x000000ff
        /*0404*/ 	.word	0x00000000
        /*0408*/ 	.short	0x0101
        /*040a*/ 	.byte	0x05
	.zero		1


	//   ....[47]....
        /*040c*/ 	.word	0x00006ca0
        /*0410*/ 	.word	0x000000ff
        /*0414*/ 	.word	0x000000b8
        /*0418*/ 	.short	0x0106
        /*041a*/ 	.byte	0x04
	.zero		1


	//   ....[48]....
        /*041c*/ 	.word	0x00006ce0
        /*0420*/ 	.word	0x00000000
        /*0424*/ 	.word	0x000000b8
        /*0428*/ 	.short	0x010a
        /*042a*/ 	.byte	0xff
	.zero		1


	//   ....[49]....
        /*042c*/ 	.word	0x00006f30
        /*0430*/ 	.word	0x000000ff
        /*0434*/ 	.word	0x00000008
        /*0438*/ 	.short	0x010a
        /*043a*/ 	.byte	0x05
	.zero		1


	//   ....[50]....
        /*043c*/ 	.word	0x00006f50
        /*0440*/ 	.word	0x000000ff
        /*0444*/ 	.word	0x00000008
        /*0448*/ 	.short	0x010a
        /*044a*/ 	.byte	0x05
	.zero		1


	//   ....[51]....
        /*044c*/ 	.word	0x000070e0
        /*0450*/ 	.word	0x000000ff
        /*0454*/ 	.word	0x00000008
        /*0458*/ 	.short	0x010a
        /*045a*/ 	.byte	0x05
	.zero		1


	//   ....[52]....
        /*045c*/ 	.word	0x00007100
        /*0460*/ 	.word	0x000000ff
        /*0464*/ 	.word	0x00000008
        /*0468*/ 	.short	0x010a
        /*046a*/ 	.byte	0x05
	.zero		1


	//   ....[53]....
        /*046c*/ 	.word	0x000071c0
        /*0470*/ 	.word	0x000000ff
        /*0474*/ 	.word	0x00000000
        /*0478*/ 	.short	0x0101
        /*047a*/ 	.byte	0x04
	.zero		1


	//   ....[54]....
        /*047c*/ 	.word	0x000075d0
        /*0480*/ 	.word	0x000000ff
        /*0484*/ 	.word	0x000000b0
        /*0488*/ 	.short	0x010a
        /*048a*/ 	.byte	0x16
	.zero		1


	//   ....[55]....
        /*048c*/ 	.word	0x00007670
        /*0490*/ 	.word	0x000000ff
        /*0494*/ 	.word	0x00000000
        /*0498*/ 	.short	0x0101
        /*049a*/ 	.byte	0x2b
	.zero		1


	//   ....[56]....
        /*049c*/ 	.word	0x000076b0
        /*04a0*/ 	.word	0x000000ff
        /*04a4*/ 	.word	0x000000d0
        /*04a8*/ 	.short	0x010a
        /*04aa*/ 	.byte	0x1b
	.zero		1


	//   ....[57]....
        /*04ac*/ 	.word	0x00007750
        /*04b0*/ 	.word	0x000000ff
        /*04b4*/ 	.word	0x00000000
        /*04b8*/ 	.short	0x010a
        /*04ba*/ 	.byte	0x04
	.zero		1


	//   ....[58]....
        /*04bc*/ 	.word	0x000077a0
        /*04c0*/ 	.word	0x000000ff
        /*04c4*/ 	.word	0x00000000
        /*04c8*/ 	.short	0x010a
        /*04ca*/ 	.byte	0x14
	.zero		1


	//   ....[59]....
        /*04cc*/ 	.word	0x000078f0
        /*04d0*/ 	.word	0x000000ff
        /*04d4*/ 	.word	0x00000000
        /*04d8*/ 	.short	0x010a
        /*04da*/ 	.byte	0x05
	.zero		1


	//   ....[60]....
        /*04dc*/ 	.word	0x00007da0
        /*04e0*/ 	.word	0x000000ff
        /*04e4*/ 	.word	0x00000000
        /*04e8*/ 	.short	0x010a
        /*04ea*/ 	.byte	0x04
	.zero		1


	//   ....[61]....
        /*04ec*/ 	.word	0x00007e40
        /*04f0*/ 	.word	0x00000002
        /*04f4*/ 	.word	0x00000000
        /*04f8*/ 	.short	0x010a
        /*04fa*/ 	.byte	0xff
	.zero		1


	//   ....[62]....
        /*04fc*/ 	.word	0x00007e80
        /*0500*/ 	.word	0x00000002
        /*0504*/ 	.word	0x00000000
        /*0508*/ 	.short	0x010a
        /*050a*/ 	.byte	0xff
	.zero		1


	//   ....[63]....
        /*050c*/ 	.word	0x00007ef0
        /*0510*/ 	.word	0x000000ff
        /*0514*/ 	.word	0x00000000
        /*0518*/ 	.short	0x0101
        /*051a*/ 	.byte	0x04
	.zero		1


	//   ....[64]....
        /*051c*/ 	.word	0x00007f30
        /*0520*/ 	.word	0x000000ff
        /*0524*/ 	.word	0x000000e0
        /*0528*/ 	.short	0x010a
        /*052a*/ 	.byte	0x16
	.zero		1


	//   ....[65]....
        /*052c*/ 	.word	0x00007fa0
        /*0530*/ 	.word	0x000000ff
        /*0534*/ 	.word	0x00000000
        /*0538*/ 	.short	0x0101
        /*053a*/ 	.byte	0x04
	.zero		1


	//   ....[66]....
        /*053c*/ 	.word	0x00008500
        /*0540*/ 	.word	0x000000ff
        /*0544*/ 	.word	0x000000b0
        /*0548*/ 	.short	0x010a
        /*054a*/ 	.byte	0x27
	.zero		1


	//   ....[67]....
        /*054c*/ 	.word	0x000085a0
        /*0550*/ 	.word	0x000000ff
        /*0554*/ 	.word	0x00000000
        /*0558*/ 	.short	0x0101
        /*055a*/ 	.byte	0x2e
	.zero		1


	//   ....[68]....
        /*055c*/ 	.word	0x00008af0
        /*0560*/ 	.word	0x000000ff
        /*0564*/ 	.word	0x000000a8
        /*0568*/ 	.short	0x010a
        /*056a*/ 	.byte	0x27
	.zero		1


	//   ....[69]....
        /*056c*/ 	.word	0x00008c90
        /*0570*/ 	.word	0x000000ff
        /*0574*/ 	.word	0x00000080
        /*0578*/ 	.short	0x010a
        /*057a*/ 	.byte	0x27
	.zero		1


	//   ....[70]....
        /*057c*/ 	.word	0x00008fd0
        /*0580*/ 	.word	0x000000ff
        /*0584*/ 	.word	0x00000060
        /*0588*/ 	.short	0x010b
        /*058a*/ 	.byte	0x27
	.zero		1


	//   ....[71]....
        /*058c*/ 	.word	0x00008fe0
        /*0590*/ 	.word	0x000000ff
        /*0594*/ 	.word	0x00000000
        /*0598*/ 	.short	0x0101
        /*059a*/ 	.byte	0x42
	.zero		1


	//   ....[72]....
        /*059c*/ 	.word	0x00009000
        /*05a0*/ 	.word	0x000000ff
        /*05a4*/ 	.word	0x00000088
        /*05a8*/ 	.short	0x010a
        /*05aa*/ 	.byte	0x27
	.zero		1


	//   ....[73]....
        /*05ac*/ 	.word	0x000091d0
        /*05b0*/ 	.word	0x000000ff
        /*05b4*/ 	.word	0x00000068
        /*05b8*/ 	.short	0x010b
        /*05ba*/ 	.byte	0x27
	.zero		1


	//   ....[74]....
        /*05bc*/ 	.word	0x000091e0
        /*05c0*/ 	.word	0x000000ff
        /*05c4*/ 	.word	0x00000000
        /*05c8*/ 	.short	0x0101
        /*05ca*/ 	.byte	0x41
	.zero		1


	//   ....[75]....
        /*05cc*/ 	.word	0x00009200
        /*05d0*/ 	.word	0x000000ff
        /*05d4*/ 	.word	0x00000090
        /*05d8*/ 	.short	0x010a
        /*05da*/ 	.byte	0x27
	.zero		1


	//   ....[76]....
        /*05dc*/ 	.word	0x000093f0
        /*05e0*/ 	.word	0x000000ff
        /*05e4*/ 	.word	0x00000070
        /*05e8*/ 	.short	0x010b
        /*05ea*/ 	.byte	0x27
	.zero		1


	//   ....[77]....
        /*05ec*/ 	.word	0x00009400
        /*05f0*/ 	.word	0x000000ff
        /*05f4*/ 	.word	0x00000000
        /*05f8*/ 	.short	0x0101
        /*05fa*/ 	.byte	0x40
	.zero		1


	//   ....[78]....
        /*05fc*/ 	.word	0x00009410
        /*0600*/ 	.word	0x000000ff
        /*0604*/ 	.word	0x00000098
        /*0608*/ 	.short	0x010a
        /*060a*/ 	.byte	0x27
	.zero		1


	//   ....[79]....
        /*060c*/ 	.word	0x00009650
        /*0610*/ 	.word	0x000000ff
        /*0614*/ 	.word	0x00000078
        /*0618*/ 	.short	0x010b
        /*061a*/ 	.byte	0x27
	.zero		1


	//   ....[80]....
        /*061c*/ 	.word	0x00009660
        /*0620*/ 	.word	0x000000ff
        /*0624*/ 	.word	0x00000000
        /*0628*/ 	.short	0x0101
        /*062a*/ 	.byte	0x31
	.zero		1


	//   ....[81]....
        /*062c*/ 	.word	0x000096a0
        /*0630*/ 	.word	0x000000ff
        /*0634*/ 	.word	0x00000080
        /*0638*/ 	.short	0x010a
        /*063a*/ 	.byte	0x27
	.zero		1


	//   ....[82]....
        /*063c*/ 	.word	0x000096c0
        /*0640*/ 	.word	0x000000ff
        /*0644*/ 	.word	0x00000088
        /*0648*/ 	.short	0x010a
        /*064a*/ 	.byte	0x27
	.zero		1


	//   ....[83]....
        /*064c*/ 	.word	0x000096e0
        /*0650*/ 	.word	0x000000ff
        /*0654*/ 	.word	0x00000090
        /*0658*/ 	.short	0x010a
        /*065a*/ 	.byte	0x27
	.zero		1


	//   ....[84]....
        /*065c*/ 	.word	0x00009720
        /*0660*/ 	.word	0x00000000
        /*0664*/ 	.word	0x00000098
        /*0668*/ 	.short	0x010a
        /*066a*/ 	.byte	0xff
	.zero		1


	//   ....[85]....
        /*066c*/ 	.word	0x00009ad0
        /*0670*/ 	.word	0x000000ff
        /*0674*/ 	.word	0x000000b0
        /*0678*/ 	.short	0x010a
        /*067a*/ 	.byte	0x2b
	.zero		1


	//   ....[86]....
        /*067c*/ 	.word	0x00009ba0
        /*0680*/ 	.word	0x000000ff
        /*0684*/ 	.word	0x00000000
        /*0688*/ 	.short	0x0101
        /*068a*/ 	.byte	0x04
	.zero		1


	//   ....[87]....
        /*068c*/ 	.word	0x0000a7f0
        /*0690*/ 	.word	0x000000ff
        /*0694*/ 	.word	0x00000060
        /*0698*/ 	.short	0x010a
        /*069a*/ 	.byte	0x2b
	.zero		1


	//   ....[88]....
        /*069c*/ 	.word	0x0000a890
        /*06a0*/ 	.word	0x00000057
        /*06a4*/ 	.word	0x000000c0
        /*06a8*/ 	.short	0x010a
        /*06aa*/ 	.byte	0xff
	.zero		1


	//   ....[89]....
        /*06ac*/ 	.word	0x0000aab0
        /*06b0*/ 	.word	0x000000ff
        /*06b4*/ 	.word	0x00000060
        /*06b8*/ 	.short	0x010a
        /*06ba*/ 	.byte	0x2b
	.zero		1


	//   ....[90]....
        /*06bc*/ 	.word	0x0000aba0
        /*06c0*/ 	.word	0x00000057
        /*06c4*/ 	.word	0x000000c0
        /*06c8*/ 	.short	0x010a
        /*06ca*/ 	.byte	0xff
	.zero		1


	//   ....[91]....
        /*06cc*/ 	.word	0x0000b400
        /*06d0*/ 	.word	0x00000000
        /*06d4*/ 	.word	0x00000000
        /*06d8*/ 	.short	0x0101
        /*06da*/ 	.byte	0xff
	.zero		1


	//   ....[92]....
        /*06dc*/ 	.word	0x0000b410
        /*06e0*/ 	.word	0x00000003
        /*06e4*/ 	.word	0x00000060
        /*06e8*/ 	.short	0x010a
        /*06ea*/ 	.byte	0xff
	.zero		1


	//   ....[93]....
        /*06ec*/ 	.word	0x0000b4f0
        /*06f0*/ 	.word	0x00000003
        /*06f4*/ 	.word	0x00000060
        /*06f8*/ 	.short	0x010a
        /*06fa*/ 	.byte	0xff
	.zero		1


	//   ....[94]....
        /*06fc*/ 	.word	0x0000bdc0
        /*0700*/ 	.word	0x0000005c
        /*0704*/ 	.word	0x00000000
        /*0708*/ 	.short	0x0101
        /*070a*/ 	.byte	0xff
	.zero		1


	//   ....[95]....
        /*070c*/ 	.word	0x0000bde0
        /*0710*/ 	.word	0x00000028
        /*0714*/ 	.word	0x00000060
        /*0718*/ 	.short	0x010a
        /*071a*/ 	.byte	0xff
	.zero		1


	//   ....[96]....
        /*071c*/ 	.word	0x0000beb0
        /*0720*/ 	.word	0x00000028
        /*0724*/ 	.word	0x00000060
        /*0728*/ 	.short	0x010a
        /*072a*/ 	.byte	0xff
	.zero		1


	//   ....[97]....
        /*072c*/ 	.word	0x0000c770
        /*0730*/ 	.word	0x0000005c
        /*0734*/ 	.word	0x00000000
        /*0738*/ 	.short	0x0101
        /*073a*/ 	.byte	0xff
	.zero		1


	//   ....[98]....
        /*073c*/ 	.word	0x0000c790
        /*0740*/ 	.word	0x0000005d
        /*0744*/ 	.word	0x00000060
        /*0748*/ 	.short	0x010a
        /*074a*/ 	.byte	0xff
	.zero		1


	//   ....[99]....
        /*074c*/ 	.word	0x0000c860
        /*0750*/ 	.word	0x0000005d
        /*0754*/ 	.word	0x00000060
        /*0758*/ 	.short	0x010a
        /*075a*/ 	.byte	0xff
	.zero		1


	//   ....[100]....
        /*075c*/ 	.word	0x0000cb70
        /*0760*/ 	.word	0x00000057
        /*0764*/ 	.word	0x00000000
        /*0768*/ 	.short	0x0101
        /*076a*/ 	.byte	0xff
	.zero		1


	//   ....[101]....
        /*076c*/ 	.word	0x0000d170
        /*0770*/ 	.word	0x00000002
        /*0774*/ 	.word	0x00000000
        /*0778*/ 	.short	0x0101
        /*077a*/ 	.byte	0xff
	.zero		1


	//   ....[102]....
        /*077c*/ 	.word	0x0000d3f0
        /*0780*/ 	.word	0x000000ff
        /*0784*/ 	.word	0x00000000
        /*0788*/ 	.short	0x0101
        /*078a*/ 	.byte	0x04
	.zero		1


	//   ....[103]....
        /*078c*/ 	.word	0x0000d420
        /*0790*/ 	.word	0x0000002b
        /*0794*/ 	.word	0x00000030
        /*0798*/ 	.short	0x010a
        /*079a*/ 	.byte	0xff
	.zero		1


	//   ....[104]....
        /*079c*/ 	.word	0x0000d480
        /*07a0*/ 	.word	0x0000002b
        /*07a4*/ 	.word	0x00000030
        /*07a8*/ 	.short	0x010a
        /*07aa*/ 	.byte	0xff
	.zero		1


	//   ....[105]....
        /*07ac*/ 	.word	0x0000d4e0
        /*07b0*/ 	.word	0x00000000
        /*07b4*/ 	.word	0x000000b0
        /*07b8*/ 	.short	0x010a
        /*07ba*/ 	.byte	0xff
	.zero		1


	//   ....[106]....
        /*07bc*/ 	.word	0x0000d540
        /*07c0*/ 	.word	0x00000000
        /*07c4*/ 	.word	0x00000000
        /*07c8*/ 	.short	0x010a
        /*07ca*/ 	.byte	0xff
	.zero		1


	//   ....[107]....
        /*07cc*/ 	.word	0x0000d5a0
        /*07d0*/ 	.word	0x00000000
        /*07d4*/ 	.word	0x00000000
        /*07d8*/ 	.short	0x010a
        /*07da*/ 	.byte	0xff
	.zero		1


	//   ....[108]....
        /*07dc*/ 	.word	0x0000d600
        /*07e0*/ 	.word	0x00000000
        /*07e4*/ 	.word	0x00000000
        /*07e8*/ 	.short	0x010a
        /*07ea*/ 	.byte	0xff
	.zero		1


	//   ....[109]....
        /*07ec*/ 	.word	0x0000d660
        /*07f0*/ 	.word	0x00000000
        /*07f4*/ 	.word	0x00000000
        /*07f8*/ 	.short	0x010a
        /*07fa*/ 	.byte	0xff
	.zero		1


	//   ....[110]....
        /*07fc*/ 	.word	0x0000d6c0
        /*0800*/ 	.word	0x00000000
        /*0804*/ 	.word	0x00000000
        /*0808*/ 	.short	0x010a
        /*080a*/ 	.byte	0xff
	.zero		1


	//   ....[111]....
        /*080c*/ 	.word	0x0000d720
        /*0810*/ 	.word	0x00000004
        /*0814*/ 	.word	0x000000b8
        /*0818*/ 	.short	0x010a
        /*081a*/ 	.byte	0xff
	.zero		1


	//   ....[112]....
        /*081c*/ 	.word	0x0000d780
        /*0820*/ 	.word	0x00000004
        /*0824*/ 	.word	0x000000b0
        /*0828*/ 	.short	0x010a
        /*082a*/ 	.byte	0xff
	.zero		1


	//   ....[113]....
        /*082c*/ 	.word	0x0000d7e0
        /*0830*/ 	.word	0x00000000
        /*0834*/ 	.word	0x00000008
        /*0838*/ 	.short	0x010a
        /*083a*/ 	.byte	0xff
	.zero		1


	//   ....[114]....
        /*083c*/ 	.word	0x0000d8d0
        /*0840*/ 	.word	0x00000000
        /*0844*/ 	.word	0x00000008
        /*0848*/ 	.short	0x010a
        /*084a*/ 	.byte	0xff
	.zero		1


	//   ....[115]....
        /*084c*/ 	.word	0x0000d930
        /*0850*/ 	.word	0x00000004
        /*0854*/ 	.word	0x000000b0
        /*0858*/ 	.short	0x010a
        /*085a*/ 	.byte	0xff
	.zero		1


	//   ....[116]....
        /*085c*/ 	.word	0x0000d990
        /*0860*/ 	.word	0x00000004
        /*0864*/ 	.word	0x000000d0
        /*0868*/ 	.short	0x010a
        /*086a*/ 	.byte	0xff
	.zero		1


	//   ....[117]....
        /*086c*/ 	.word	0x0000d9f0
        /*0870*/ 	.word	0x00000004
        /*0874*/ 	.word	0x00000000
        /*0878*/ 	.short	0x010a
        /*087a*/ 	.byte	0xff
	.zero		1


	//   ....[118]....
        /*087c*/ 	.word	0x0000da50
        /*0880*/ 	.word	0x00000002
        /*0884*/ 	.word	0x00000000
        /*0888*/ 	.short	0x010a
        /*088a*/ 	.byte	0xff
	.zero		1


	//   ....[119]....
        /*088c*/ 	.word	0x0000dab0
        /*0890*/ 	.word	0x00000002
        /*0894*/ 	.word	0x000000e0
        /*0898*/ 	.short	0x010a
        /*089a*/ 	.byte	0xff
	.zero		1


	//   ....[120]....
        /*089c*/ 	.word	0x0000db10
        /*08a0*/ 	.word	0x00000000
        /*08a4*/ 	.word	0x000000b0
        /*08a8*/ 	.short	0x010a
        /*08aa*/ 	.byte	0xff
	.zero		1


	//   ....[121]....
        /*08ac*/ 	.word	0x0000db70
        /*08b0*/ 	.word	0x00000000
        /*08b4*/ 	.word	0x000000a8
        /*08b8*/ 	.short	0x010a
        /*08ba*/ 	.byte	0xff
	.zero		1


	//   ....[122]....
        /*08bc*/ 	.word	0x0000dbd0
        /*08c0*/ 	.word	0x00000002
        /*08c4*/ 	.word	0x00000080
        /*08c8*/ 	.short	0x010a
        /*08ca*/ 	.byte	0xff
	.zero		1


	//   ....[123]....
        /*08cc*/ 	.word	0x0000dc30
        /*08d0*/ 	.word	0x00000002
        /*08d4*/ 	.word	0x00000088
        /*08d8*/ 	.short	0x010a
        /*08da*/ 	.byte	0xff
	.zero		1


	//   ....[124]....
        /*08dc*/ 	.word	0x0000dc90
        /*08e0*/ 	.word	0x00000002
        /*08e4*/ 	.word	0x00000090
        /*08e8*/ 	.short	0x010a
        /*08ea*/ 	.byte	0xff
	.zero		1


	//   ....[125]....
        /*08ec*/ 	.word	0x0000dcf0
        /*08f0*/ 	.word	0x00000000
        /*08f4*/ 	.word	0x00000098
        /*08f8*/ 	.short	0x010a
        /*08fa*/ 	.byte	0xff
	.zero		1


	//   ....[126]....
        /*08fc*/ 	.word	0x0000dd50
        /*0900*/ 	.word	0x00000000
        /*0904*/ 	.word	0x00000080
        /*0908*/ 	.short	0x010a
        /*090a*/ 	.byte	0xff
	.zero		1


	//   ....[127]....
        /*090c*/ 	.word	0x0000ddb0
        /*0910*/ 	.word	0x00000000
        /*0914*/ 	.word	0x00000088
        /*0918*/ 	.short	0x010a
        /*091a*/ 	.byte	0xff
	.zero		1


	//   ....[128]....
        /*091c*/ 	.word	0x0000de10
        /*0920*/ 	.word	0x00000000
        /*0924*/ 	.word	0x00000090
        /*0928*/ 	.short	0x010a
        /*092a*/ 	.byte	0xff
	.zero		1


	//   ....[129]....
        /*092c*/ 	.word	0x0000de70
        /*0930*/ 	.word	0x00000000
        /*0934*/ 	.word	0x000000b0
        /*0938*/ 	.short	0x010a
        /*093a*/ 	.byte	0xff
	.zero		1


	//   ....[130]....
        /*093c*/ 	.word	0x0000ded0
        /*0940*/ 	.word	0x00000002
        /*0944*/ 	.word	0x00000060
        /*0948*/ 	.short	0x010a
        /*094a*/ 	.byte	0xff
	.zero		1


	//   ....[131]....
        /*094c*/ 	.word	0x0000df20
        /*0950*/ 	.word	0x00000057
        /*0954*/ 	.word	0x000000c0
        /*0958*/ 	.short	0x010a
        /*095a*/ 	.byte	0xff
	.zero		1


	//   ....[132]....
        /*095c*/ 	.word	0x0000df70
        /*0960*/ 	.word	0x00000003
        /*0964*/ 	.word	0x00000060
        /*0968*/ 	.short	0x010a
        /*096a*/ 	.byte	0xff
	.zero		1


	//   ....[133]....
        /*096c*/ 	.word	0x0000dfc0
        /*0970*/ 	.word	0x00000028
        /*0974*/ 	.word	0x00000060
        /*0978*/ 	.short	0x010a
        /*097a*/ 	.byte	0xff
	.zero		1


	//   ....[134]....
        /*097c*/ 	.word	0x0000e010
        /*0980*/ 	.word	0x0000005d
        /*0984*/ 	.word	0x00000060
        /*0988*/ 	.short	0x010a
        /*098a*/ 	.byte	0xff
	.zero		1


	//----- nvinfo : EIATTR_NUM_MBARRIERS
	.align		4
.L_47:
        /*098c*/ 	.byte	0x03, 0x38
        /*098e*/ 	.short	0x001d


	//----- nvinfo : EIATTR_EXIT_INSTR_OFFSETS
	.align		4
        /*0990*/ 	.byte	0x04, 0x1c
        /*0992*/ 	.short	(.L_49 - .L_48)


	//   ....[0]....
.L_48:
        /*0994*/ 	.word	0x00006a00


	//   ....[1]....
        /*0998*/ 	.word	0x00006cb0


	//   ....[2]....
        /*099c*/ 	.word	0x00006d10


	//   ....[3]....
        /*09a0*/ 	.word	0x000081c0


	//   ....[4]....
        /*09a4*/ 	.word	0x00009750


	//   ....[5]....
        /*09a8*/ 	.word	0x00009790


	//   ....[6]....
        /*09ac*/ 	.word	0x0000d2d0


	//   ....[7]....
        /*09b0*/ 	.word	0x0000d350


	//   ....[8]....
        /*09b4*/ 	.word	0x0000d380


	//   ....[9]....
        /*09b8*/ 	.word	0x0000d400


	//----- nvinfo : EIATTR_MAX_THREADS
	.align		4
.L_49:
        /*09bc*/ 	.byte	0x04, 0x05
        /*09be*/ 	.short	(.L_51 - .L_50)
.L_50:
        /*09c0*/ 	.word	0x00000100
        /*09c4*/ 	.word	0x00000001
        /*09c8*/ 	.word	0x00000001


	//----- nvinfo : EIATTR_CRS_STACK_SIZE
	.align		4
.L_51:
        /*09cc*/ 	.byte	0x04, 0x1e
        /*09ce*/ 	.short	(.L_53 - .L_52)
.L_52:
        /*09d0*/ 	.word	0x00000000


	//----- nvinfo : EIATTR_CBANK_PARAM_SIZE
	.align		4
.L_53:
        /*09d4*/ 	.byte	0x03, 0x19
        /*09d6*/ 	.short	0x0900


	//----- nvinfo : EIATTR_PARAM_CBANK
	.align		4
        /*09d8*/ 	.byte	0x04, 0x0a
        /*09da*/ 	.short	(.L_55 - .L_54)
	.align		4
.L_54:
        /*09dc*/ 	.word	index@(.nv.constant0._ZN7cutlass13device_kernelINS_4conv6kernel13ConvUniversalINS1_16ConvProblemShapeILNS1_8OperatorE0ELi3EEENS1_10collective14CollectiveConvINS1_47MainloopSm100TmaUmmaWarpSpecializedImplicitGemmILS5_0ELi6ELi3ELi1ELi2EN4cute5tupleIJNSA_1CILi2EEENSC_ILi1EEESE_EEEEENSB_IJNSC_ILi128EEESH_NSB_IJNSC_ILi64EEEEEEEEENS_10tfloat32_tESL_NSA_8TiledMMAINSA_8MMA_AtomIJNSA_23SM100_MMA_TF32_2x1SM_SSISL_SL_fLi128ELi128ELNSA_4UMMA5MajorE0ELSQ_0ELNSP_7ScaleInE0ELSR_0EEEEEENSA_6LayoutINSB_IJSE_SE_SE_EEENSB_IJNSC_ILi0EEESW_SW_EEEEENSB_IJNSA_10UnderscoreESZ_SZ_EEEEENS7_6detail27Sm100ImplicitGemmTileTraitsINSA_25SM100_TMA_2SM_LOAD_IM2COLENSA_14ComposedLayoutINSA_7SwizzleILi3ELi4ELi3EEENSA_18smem_ptr_flag_bitsILi32EEENSU_INSB_IJNSC_ILi8EEENSC_ILi32EEEEEENSB_IJS1B_SE_EEEEEEEvEENS13_INSA_18SM100_TMA_2SM_LOADES1F_vEEEENS_8epilogue10collective18CollectiveEpilogueINS1K_23Sm100TmaWarpSpecializedILi4ELi2ELi16ELb1ELb0EEEJNSB_IJSI_SH_SJ_EEENSB_IJNSU_ISI_SE_EENSU_INSB_IJNSC_ILi16EEESD_EEENSB_IJSE_SI_EEEEEEEESL_NSB_IJNSB_IJllllEEESE_SW_EEESL_S1X_NS1K_6fusion15FusionCallbacksIS1O_NS1Y_17LinearCombinationISL_fSL_fLNS_15FloatRoundStyleE2EEES1P_S1V_JEEENSA_5SM1004TMEM4LOAD26SM100_TMEM_LOAD_32dp32b16xENSA_20SM90_TMA_LOAD_IM2COLENS15_INS16_ILi2ELi4ELi3EEES19_NSU_INSB_IJS1A_S1R_EEENSB_IJS1R_SE_EEEEEEENSA_39AutoVectorizingCopyWithAssumedAlignmentILi128EEENSA_21SM90_TMA_STORE_IM2COLES2D_S2F_S2F_EEEvvEEEEvNT_6ParamsE)
        /*09e0*/ 	.short	0x0380
        /*09e2*/ 	.short	0x0900


	//----- nvinfo : EIATTR_SW_WAR
	.align		4
.L_55:
        /*09e4*/ 	.byte	0x04, 0x36
        /*09e6*/ 	.short	(.L_57 - .L_56)
.L_56:
        /*09e8*/ 	.word	0x00000008
.L_57:


//--------------------- .nv.callgraph             --------------------------
	.section	.nv.callgraph,"",@"SHT_CUDA_CALLGRAPH"
	.align	4
	.sectionentsize	8
	.align		4
        /*0000*/ 	.word	0x00000000
	.align		4
        /*0004*/ 	.word	0xffffffff
	.align		4
        /*0008*/ 	.word	index@(_ZN7cutlass13device_kernelINS_4conv6kernel13ConvUniversalINS1_16ConvProblemShapeILNS1_8OperatorE0ELi3EEENS1_10collective14CollectiveConvINS1_47MainloopSm100TmaUmmaWarpSpecializedImplicitGemmILS5_0ELi6ELi3ELi1ELi2EN4cute5tupleIJNSA_1CILi2EEENSC_ILi1EEESE_EEEEENSB_IJNSC_ILi128EEESH_NSB_IJNSC_ILi64EEEEEEEEENS_10tfloat32_tESL_NSA_8TiledMMAINSA_8MMA_AtomIJNSA_23SM100_MMA_TF32_2x1SM_SSISL_SL_fLi128ELi128ELNSA_4UMMA5MajorE0ELSQ_0ELNSP_7ScaleInE0ELSR_0EEEEEENSA_6LayoutINSB_IJSE_SE_SE_EEENSB_IJNSC_ILi0EEESW_SW_EEEEENSB_IJNSA_10UnderscoreESZ_SZ_EEEEENS7_6detail27Sm100ImplicitGemmTileTraitsINSA_25SM100_TMA_2SM_LOAD_IM2COLENSA_14ComposedLayoutINSA_7SwizzleILi3ELi4ELi3EEENSA_18smem_ptr_flag_bitsILi32EEENSU_INSB_IJNSC_ILi8EEENSC_ILi32EEEEEENSB_IJS1B_SE_EEEEEEEvEENS13_INSA_18SM100_TMA_2SM_LOADES1F_vEEEENS_8epilogue10collective18CollectiveEpilogueINS1K_23Sm100TmaWarpSpecializedILi4ELi2ELi16ELb1ELb0EEEJNSB_IJSI_SH_SJ_EEENSB_IJNSU_ISI_SE_EENSU_INSB_IJNSC_ILi16EEESD_EEENSB_IJSE_SI_EEEEEEEESL_NSB_IJNSB_IJllllEEESE_SW_EEESL_S1X_NS1K_6fusion15FusionCallbacksIS1O_NS1Y_17LinearCombinationISL_fSL_fLNS_15FloatRoundStyleE2EEES1P_S1V_JEEENSA_5SM1004TMEM4LOAD26SM100_TMEM_LOAD_32dp32b16xENSA_20SM90_TMA_LOAD_IM2COLENS15_INS16_ILi2ELi4ELi3EEES19_NSU_INSB_IJS1A_S1R_EEENSB_IJS1R_SE_EEEEEEENSA_39AutoVectorizingCopyWithAssumedAlignmentILi128EEENSA_21SM90_TMA_STORE_IM2COLES2D_S2F_S2F_EEEvvEEEEvNT_6ParamsE)
	.align		4
        /*000c*/ 	.word	index@(__assertfail)
	.align		4
        /*0010*/ 	.word	0x00000000
	.align		4
        /*0014*/ 	.word	0xfffffffe
	.align		4
        /*0018*/ 	.word	0x00000000
	.align		4
        /*001c*/ 	.word	0xfffffffd
	.align		4
        /*0020*/ 	.word	0x00000000
	.align		4
        /*0024*/ 	.word	0xfffffffc


//--------------------- .nv.constant4             --------------------------
	.section	.nv.constant4,"a",@progbits
	.align	8
	.align		8
.nv.constant4:
        /*0000*/ 	.dword	__assertfail
	.align		8
        /*0008*/ 	.dword	__unnamed_1
	.align		8
        /*0010*/ 	.dword	__unnamed_2
	.align		8
        /*0018*/ 	.dword	_ZN39_INTERNAL_59d2cb7a_4_k_cu_d53ae39f_42754cuda3std3__45__cpo5beginE
	.align		8
        /*0020*/ 	.dword	_ZN39_INTERNAL_59d2cb7a_4_k_cu_d53ae39f_42754cuda3std3__45__cpo3endE
	.align		8
        /*0028*/ 	.dword	_ZN39_INTERNAL_59d2cb7a_4_k_cu_d53ae39f_42754cuda3std3__45__cpo6cbeginE
	.align		8
        /*0030*/ 	.dword	_ZN39_INTERNAL_59d2cb7a_4_k_cu_d53ae39f_42754cuda3std3__45__cpo4cendE
	.align		8
        /*0038*/ 	.dword	_ZN39_INTERNAL_59d2cb7a_4_k_cu_d53ae39f_42754cuda3std3__441_GLOBAL__N__59d2cb7a_4_k_cu_d53ae39f_42756ignoreE
	.align		8
        /*0040*/ 	.dword	_ZN39_INTERNAL_59d2cb7a_4_k_cu_d53ae39f_42754cuda3std3__419piecewise_constructE
	.align		8
        /*0048*/ 	.dword	_ZN39_INTERNAL_59d2cb7a_4_k_cu_d53ae39f_42754cuda3std3__48in_placeE
	.align		8
        /*0050*/ 	.dword	_ZN39_INTERNAL_59d2cb7a_4_k_cu_d53ae39f_42754cuda3std6ranges3__45__cpo4swapE
	.align		8
        /*0058*/ 	.dword	_ZN39_INTERNAL_59d2cb7a_4_k_cu_d53ae39f_42754cuda3std6ranges3__45__cpo9iter_moveE
	.align		8
        /*0060*/ 	.dword	_ZN39_INTERNAL_59d2cb7a_4_k_cu_d53ae39f_42754cute7productE
	.align		8
        /*0068*/ 	.dword	_ZN39_INTERNAL_59d2cb7a_4_k_cu_d53ae39f_42754cute1_E
	.align		8
        /*0070*/ 	.dword	$str$27
	.align		8
        /*0078*/ 	.dword	$str$28
	.align		8
        /*0080*/ 	.dword	$str$29
	.align		8
        /*0088*/ 	.dword	$str$30


//--------------------- .text._ZN7cutlass13device_kernelINS_4conv6kernel13ConvUniversalINS1_16ConvProblemShapeILNS1_8OperatorE0ELi3EEENS1_10collective14CollectiveConvINS1_47MainloopSm100TmaUmmaWarpSpecializedImplicitGemmILS5_0ELi6ELi3ELi1ELi2EN4cute5tupleIJNSA_1CILi2EEENSC_ILi1EEESE_EEEEENSB_IJNSC_ILi128EEESH_NSB_IJNSC_ILi64EEEEEEEEENS_10tfloat32_tESL_NSA_8TiledMMAINSA_8MMA_AtomIJNSA_23SM100_MMA_TF32_2x1SM_SSISL_SL_fLi128ELi128ELNSA_4UMMA5MajorE0ELSQ_0ELNSP_7ScaleInE0ELSR_0EEEEEENSA_6LayoutINSB_IJSE_SE_SE_EEENSB_IJNSC_ILi0EEESW_SW_EEEEENSB_IJNSA_10UnderscoreESZ_SZ_EEEEENS7_6detail27Sm100ImplicitGemmTileTraitsINSA_25SM100_TMA_2SM_LOAD_IM2COLENSA_14ComposedLayoutINSA_7SwizzleILi3ELi4ELi3EEENSA_18smem_ptr_flag_bitsILi32EEENSU_INSB_IJNSC_ILi8EEENSC_ILi32EEEEEENSB_IJS1B_SE_EEEEEEEvEENS13_INSA_18SM100_TMA_2SM_LOADES1F_vEEEENS_8epilogue10collective18CollectiveEpilogueINS1K_23Sm100TmaWarpSpecializedILi4ELi2ELi16ELb1ELb0EEEJNSB_IJSI_SH_SJ_EEENSB_IJNSU_ISI_SE_EENSU_INSB_IJNSC_ILi16EEESD_EEENSB_IJSE_SI_EEEEEEEESL_NSB_IJNSB_IJllllEEESE_SW_EEESL_S1X_NS1K_6fusion15FusionCallbacksIS1O_NS1Y_17LinearCombinationISL_fSL_fLNS_15FloatRoundStyleE2EEES1P_S1V_JEEENSA_5SM1004TMEM4LOAD26SM100_TMEM_LOAD_32dp32b16xENSA_20SM90_TMA_LOAD_IM2COLENS15_INS16_ILi2ELi4ELi3EEES19_NSU_INSB_IJS1A_S1R_EEENSB_IJS1R_SE_EEEEEEENSA_39AutoVectorizingCopyWithAssumedAlignmentILi128EEENSA_21SM90_TMA_STORE_IM2COLES2D_S2F_S2F_EEEvvEEEEvNT_6ParamsE --------------------------
	.section	.text._ZN7cutlass13device_kernelINS_4conv6kernel13ConvUniversalINS1_16ConvProblemShapeILNS1_8OperatorE0ELi3EEENS1_10collective14CollectiveConvINS1_47MainloopSm100TmaUmmaWarpSpecializedImplicitGemmILS5_0ELi6ELi3ELi1ELi2EN4cute5tupleIJNSA_1CILi2EEENSC_ILi1EEESE_EEEEENSB_IJNSC_ILi128EEESH_NSB_IJNSC_ILi64EEEEEEEEENS_10tfloat32_tESL_NSA_8TiledMMAINSA_8MMA_AtomIJNSA_23SM100_MMA_TF32_2x1SM_SSISL_SL_fLi128ELi128ELNSA_4UMMA5MajorE0ELSQ_0ELNSP_7ScaleInE0ELSR_0EEEEEENSA_6LayoutINSB_IJSE_SE_SE_EEENSB_IJNSC_ILi0EEESW_SW_EEEEENSB_IJNSA_10UnderscoreESZ_SZ_EEEEENS7_6detail27Sm100ImplicitGemmTileTraitsINSA_25SM100_TMA_2SM_LOAD_IM2COLENSA_14ComposedLayoutINSA_7SwizzleILi3ELi4ELi3EEENSA_18smem_ptr_flag_bitsILi32EEENSU_INSB_IJNSC_ILi8EEENSC_ILi32EEEEEENSB_IJS1B_SE_EEEEEEEvEENS13_INSA_18SM100_TMA_2SM_LOADES1F_vEEEENS_8epilogue10collective18CollectiveEpilogueINS1K_23Sm100TmaWarpSpecializedILi4ELi2ELi16ELb1ELb0EEEJNSB_IJSI_SH_SJ_EEENSB_IJNSU_ISI_SE_EENSU_INSB_IJNSC_ILi16EEESD_EEENSB_IJSE_SI_EEEEEEEESL_NSB_IJNSB_IJllllEEESE_SW_EEESL_S1X_NS1K_6fusion15FusionCallbacksIS1O_NS1Y_17LinearCombinationISL_fSL_fLNS_15FloatRoundStyleE2EEES1P_S1V_JEEENSA_5SM1004TMEM4LOAD26SM100_TMEM_LOAD_32dp32b16xENSA_20SM90_TMA_LOAD_IM2COLENS15_INS16_ILi2ELi4ELi3EEES19_NSU_INSB_IJS1A_S1R_EEENSB_IJS1R_SE_EEEEEEENSA_39AutoVectorizingCopyWithAssumedAlignmentILi128EEENSA_21SM90_TMA_STORE_IM2COLES2D_S2F_S2F_EEEvvEEEEvNT_6ParamsE,"ax",@progbits
	.align	128
.text._ZN7cutlass13device_kernelINS_4conv6kernel13ConvUniversalINS1_16ConvProblemShapeILNS1_8OperatorE0ELi3EEENS1_10collective14CollectiveConvINS1_47MainloopSm100TmaUmmaWarpSpecializedImplicitGemmILS5_0ELi6ELi3ELi1ELi2EN4cute5tupleIJNSA_1CILi2EEENSC_ILi1EEESE_EEEEENSB_IJNSC_ILi128EEESH_NSB_IJNSC_ILi64EEEEEEEEENS_10tfloat32_tESL_NSA_8TiledMMAINSA_8MMA_AtomIJNSA_23SM100_MMA_TF32_2x1SM_SSISL_SL_fLi128ELi128ELNSA_4UMMA5MajorE0ELSQ_0ELNSP_7ScaleInE0ELSR_0EEEEEENSA_6LayoutINSB_IJSE_SE_SE_EEENSB_IJNSC_ILi0EEESW_SW_EEEEENSB_IJNSA_10UnderscoreESZ_SZ_EEEEENS7_6detail27Sm100ImplicitGemmTileTraitsINSA_25SM100_TMA_2SM_LOAD_IM2COLENSA_14ComposedLayoutINSA_7SwizzleILi3ELi4ELi3EEENSA_18smem_ptr_flag_bitsILi32EEENSU_INSB_IJNSC_ILi8EEENSC_ILi32EEEEEENSB_IJS1B_SE_EEEEEEEvEENS13_INSA_18SM100_TMA_2SM_LOADES1F_vEEEENS_8epilogue10collective18CollectiveEpilogueINS1K_23Sm100TmaWarpSpecializedILi4ELi2ELi16ELb1ELb0EEEJNSB_IJSI_SH_SJ_EEENSB_IJNSU_ISI_SE_EENSU_INSB_IJNSC_ILi16EEESD_EEENSB_IJSE_SI_EEEEEEEESL_NSB_IJNSB_IJllllEEESE_SW_EEESL_S1X_NS1K_6fusion15FusionCallbacksIS1O_NS1Y_17LinearCombinationISL_fSL_fLNS_15FloatRoundStyleE2EEES1P_S1V_JEEENSA_5SM1004TMEM4LOAD26SM100_TMEM_LOAD_32dp32b16xENSA_20SM90_TMA_LOAD_IM2COLENS15_INS16_ILi2ELi4ELi3EEES19_NSU_INSB_IJS1A_S1R_EEENSB_IJS1R_SE_EEEEEEENSA_39AutoVectorizingCopyWithAssumedAlignmentILi128EEENSA_21SM90_TMA_STORE_IM2COLES2D_S2F_S2F_EEEvvEEEEvNT_6ParamsE:
        .type           _ZN7cutlass13device_kernelINS_4conv6kernel13ConvUniversalINS1_16ConvProblemShapeILNS1_8OperatorE0ELi3EEENS1_10collective14CollectiveConvINS1_47MainloopSm100TmaUmmaWarpSpecializedImplicitGemmILS5_0ELi6ELi3ELi1ELi2EN4cute5tupleIJNSA_1CILi2EEENSC_ILi1EEESE_EEEEENSB_IJNSC_ILi128EEESH_NSB_IJNSC_ILi64EEEEEEEEENS_10tfloat32_tESL_NSA_8TiledMMAINSA_8MMA_AtomIJNSA_23SM100_MMA_TF32_2x1SM_SSISL_SL_fLi128ELi128ELNSA_4UMMA5MajorE0ELSQ_0ELNSP_7ScaleInE0ELSR_0EEEEEENSA_6LayoutINSB_IJSE_SE_SE_EEENSB_IJNSC_ILi0EEESW_SW_EEEEENSB_IJNSA_10UnderscoreESZ_SZ_EEEEENS7_6detail27Sm100ImplicitGemmTileTraitsINSA_25SM100_TMA_2SM_LOAD_IM2COLENSA_14ComposedLayoutINSA_7SwizzleILi3ELi4ELi3EEENSA_18smem_ptr_flag_bitsILi32EEENSU_INSB_IJNSC_ILi8EEENSC_ILi32EEEEEENSB_IJS1B_SE_EEEEEEEvEENS13_INSA_18SM100_TMA_2SM_LOADES1F_vEEEENS_8epilogue10collective18CollectiveEpilogueINS1K_23Sm100TmaWarpSpecializedILi4ELi2ELi16ELb1ELb0EEEJNSB_IJSI_SH_SJ_EEENSB_IJNSU_ISI_SE_EENSU_INSB_IJNSC_ILi16EEESD_EEENSB_IJSE_SI_EEEEEEEESL_NSB_IJNSB_IJllllEEESE_SW_EEESL_S1X_NS1K_6fusion15FusionCallbacksIS1O_NS1Y_17LinearCombinationISL_fSL_fLNS_15FloatRoundStyleE2EEES1P_S1V_JEEENSA_5SM1004TMEM4LOAD26SM100_TMEM_LOAD_32dp32b16xENSA_20SM90_TMA_LOAD_IM2COLENS15_INS16_ILi2ELi4ELi3EEES19_NSU_INSB_IJS1A_S1R_EEENSB_IJS1R_SE_EEEEEEENSA_39AutoVectorizingCopyWithAssumedAlignmentILi128EEENSA_21SM90_TMA_STORE_IM2COLES2D_S2F_S2F_EEEvvEEEEvNT_6ParamsE,@function
        .size           _ZN7cutlass13device_kernelINS_4conv6kernel13ConvUniversalINS1_16ConvProblemShapeILNS1_8OperatorE0ELi3EEENS1_10collective14CollectiveConvINS1_47MainloopSm100TmaUmmaWarpSpecializedImplicitGemmILS5_0ELi6ELi3ELi1ELi2EN4cute5tupleIJNSA_1CILi2EEENSC_ILi1EEESE_EEEEENSB_IJNSC_ILi128EEESH_NSB_IJNSC_ILi64EEEEEEEEENS_10tfloat32_tESL_NSA_8TiledMMAINSA_8MMA_AtomIJNSA_23SM100_MMA_TF32_2x1SM_SSISL_SL_fLi128ELi128ELNSA_4UMMA5MajorE0ELSQ_0ELNSP_7ScaleInE0ELSR_0EEEEEENSA_6LayoutINSB_IJSE_SE_SE_EEENSB_IJNSC_ILi0EEESW_SW_EEEEENSB_IJNSA_10UnderscoreESZ_SZ_EEEEENS7_6detail27Sm100ImplicitGemmTileTraitsINSA_25SM100_TMA_2SM_LOAD_IM2COLENSA_14ComposedLayoutINSA_7SwizzleILi3ELi4ELi3EEENSA_18smem_ptr_flag_bitsILi32EEENSU_INSB_IJNSC_ILi8EEENSC_ILi32EEEEEENSB_IJS1B_SE_EEEEEEEvEENS13_INSA_18SM100_TMA_2SM_LOADES1F_vEEEENS_8epilogue10collective18CollectiveEpilogueINS1K_23Sm100TmaWarpSpecializedILi4ELi2ELi16ELb1ELb0EEEJNSB_IJSI_SH_SJ_EEENSB_IJNSU_ISI_SE_EENSU_INSB_IJNSC_ILi16EEESD_EEENSB_IJSE_SI_EEEEEEEESL_NSB_IJNSB_IJllllEEESE_SW_EEESL_S1X_NS1K_6fusion15FusionCallbacksIS1O_NS1Y_17LinearCombinationISL_fSL_fLNS_15FloatRoundStyleE2EEES1P_S1V_JEEENSA_5SM1004TMEM4LOAD26SM100_TMEM_LOAD_32dp32b16xENSA_20SM90_TMA_LOAD_IM2COLENS15_INS16_ILi2ELi4ELi3EEES19_NSU_INSB_IJS1A_S1R_EEENSB_IJS1R_SE_EEEEEEENSA_39AutoVectorizingCopyWithAssumedAlignmentILi128EEENSA_21SM90_TMA_STORE_IM2COLES2D_S2F_S2F_EEEvvEEEEvNT_6ParamsE,(.L_x_193 - _ZN7cutlass13device_kernelINS_4conv6kernel13ConvUniversalINS1_16ConvProblemShapeILNS1_8OperatorE0ELi3EEENS1_10collective14CollectiveConvINS1_47MainloopSm100TmaUmmaWarpSpecializedImplicitGemmILS5_0ELi6ELi3ELi1ELi2EN4cute5tupleIJNSA_1CILi2EEENSC_ILi1EEESE_EEEEENSB_IJNSC_ILi128EEESH_NSB_IJNSC_ILi64EEEEEEEEENS_10tfloat32_tESL_NSA_8TiledMMAINSA_8MMA_AtomIJNSA_23SM100_MMA_TF32_2x1SM_SSISL_SL_fLi128ELi128ELNSA_4UMMA5MajorE0ELSQ_0ELNSP_7ScaleInE0ELSR_0EEEEEENSA_6LayoutINSB_IJSE_SE_SE_EEENSB_IJNSC_ILi0EEESW_SW_EEEEENSB_IJNSA_10UnderscoreESZ_SZ_EEEEENS7_6detail27Sm100ImplicitGemmTileTraitsINSA_25SM100_TMA_2SM_LOAD_IM2COLENSA_14ComposedLayoutINSA_7SwizzleILi3ELi4ELi3EEENSA_18smem_ptr_flag_bitsILi32EEENSU_INSB_IJNSC_ILi8EEENSC_ILi32EEEEEENSB_IJS1B_SE_EEEEEEEvEENS13_INSA_18SM100_TMA_2SM_LOADES1F_vEEEENS_8epilogue10collective18CollectiveEpilogueINS1K_23Sm100TmaWarpSpecializedILi4ELi2ELi16ELb1ELb0EEEJNSB_IJSI_SH_SJ_EEENSB_IJNSU_ISI_SE_EENSU_INSB_IJNSC_ILi16EEESD_EEENSB_IJSE_SI_EEEEEEEESL_NSB_IJNSB_IJllllEEESE_SW_EEESL_S1X_NS1K_6fusion15FusionCallbacksIS1O_NS1Y_17LinearCombinationISL_fSL_fLNS_15FloatRoundStyleE2EEES1P_S1V_JEEENSA_5SM1004TMEM4LOAD26SM100_TMEM_LOAD_32dp32b16xENSA_20SM90_TMA_LOAD_IM2COLENS15_INS16_ILi2ELi4ELi3EEES19_NSU_INSB_IJS1A_S1R_EEENSB_IJS1R_SE_EEEEEEENSA_39AutoVectorizingCopyWithAssumedAlignmentILi128EEENSA_21SM90_TMA_STORE_IM2COLES2D_S2F_S2F_EEEvvEEEEvNT_6ParamsE)
        .other          _ZN7cutlass13device_kernelINS_4conv6kernel13ConvUniversalINS1_16ConvProblemShapeILNS1_8OperatorE0ELi3EEENS1_10collective14CollectiveConvINS1_47MainloopSm100TmaUmmaWarpSpecializedImplicitGemmILS5_0ELi6ELi3ELi1ELi2EN4cute5tupleIJNSA_1CILi2EEENSC_ILi1EEESE_EEEEENSB_IJNSC_ILi128EEESH_NSB_IJNSC_ILi64EEEEEEEEENS_10tfloat32_tESL_NSA_8TiledMMAINSA_8MMA_AtomIJNSA_23SM100_MMA_TF32_2x1SM_SSISL_SL_fLi128ELi128ELNSA_4UMMA5MajorE0ELSQ_0ELNSP_7ScaleInE0ELSR_0EEEEEENSA_6LayoutINSB_IJSE_SE_SE_EEENSB_IJNSC_ILi0EEESW_SW_EEEEENSB_IJNSA_10UnderscoreESZ_SZ_EEEEENS7_6detail27Sm100ImplicitGemmTileTraitsINSA_25SM100_TMA_2SM_LOAD_IM2COLENSA_14ComposedLayoutINSA_7SwizzleILi3ELi4ELi3EEENSA_18smem_ptr_flag_bitsILi32EEENSU_INSB_IJNSC_ILi8EEENSC_ILi32EEEEEENSB_IJS1B_SE_EEEEEEEvEENS13_INSA_18SM100_TMA_2SM_LOADES1F_vEEEENS_8epilogue10collective18CollectiveEpilogueINS1K_23Sm100TmaWarpSpecializedILi4ELi2ELi16ELb1ELb0EEEJNSB_IJSI_SH_SJ_EEENSB_IJNSU_ISI_SE_EENSU_INSB_IJNSC_ILi16EEESD_EEENSB_IJSE_SI_EEEEEEEESL_NSB_IJNSB_IJllllEEESE_SW_EEESL_S1X_NS1K_6fusion15FusionCallbacksIS1O_NS1Y_17LinearCombinationISL_fSL_fLNS_15FloatRoundStyleE2EEES1P_S1V_JEEENSA_5SM1004TMEM4LOAD26SM100_TMEM_LOAD_32dp32b16xENSA_20SM90_TMA_LOAD_IM2COLENS15_INS16_ILi2ELi4ELi3EEES19_NSU_INSB_IJS1A_S1R_EEENSB_IJS1R_SE_EEEEEEENSA_39AutoVectorizingCopyWithAssumedAlignmentILi128EEENSA_21SM90_TMA_STORE_IM2COLES2D_S2F_S2F_EEEvvEEEEvNT_6ParamsE,@"STO_CUDA_ENTRY STV_DEFAULT"
_ZN7cutlass13device_kernelINS_4conv6kernel13ConvUniversalINS1_16ConvProblemShapeILNS1_8OperatorE0ELi3EEENS1_10collective14CollectiveConvINS1_47MainloopSm100TmaUmmaWarpSpecializedImplicitGemmILS5_0ELi6ELi3ELi1ELi2EN4cute5tupleIJNSA_1CILi2EEENSC_ILi1EEESE_EEEEENSB_IJNSC_ILi128EEESH_NSB_IJNSC_ILi64EEEEEEEEENS_10tfloat32_tESL_NSA_8TiledMMAINSA_8MMA_AtomIJNSA_23SM100_MMA_TF32_2x1SM_SSISL_SL_fLi128ELi128ELNSA_4UMMA5MajorE0ELSQ_0ELNSP_7ScaleInE0ELSR_0EEEEEENSA_6LayoutINSB_IJSE_SE_SE_EEENSB_IJNSC_ILi0EEESW_SW_EEEEENSB_IJNSA_10UnderscoreESZ_SZ_EEEEENS7_6detail27Sm100ImplicitGemmTileTraitsINSA_25SM100_TMA_2SM_LOAD_IM2COLENSA_14ComposedLayoutINSA_7SwizzleILi3ELi4ELi3EEENSA_18smem_ptr_flag_bitsILi32EEENSU_INSB_IJNSC_ILi8EEENSC_ILi32EEEEEENSB_IJS1B_SE_EEEEEEEvEENS13_INSA_18SM100_TMA_2SM_LOADES1F_vEEEENS_8epilogue10collective18CollectiveEpilogueINS1K_23Sm100TmaWarpSpecializedILi4ELi2ELi16ELb1ELb0EEEJNSB_IJSI_SH_SJ_EEENSB_IJNSU_ISI_SE_EENSU_INSB_IJNSC_ILi16EEESD_EEENSB_IJSE_SI_EEEEEEEESL_NSB_IJNSB_IJllllEEESE_SW_EEESL_S1X_NS1K_6fusion15FusionCallbacksIS1O_NS1Y_17LinearCombinationISL_fSL_fLNS_15FloatRoundStyleE2EEES1P_S1V_JEEENSA_5SM1004TMEM4LOAD26SM100_TMEM_LOAD_32dp32b16xENSA_20SM90_TMA_LOAD_IM2COLENS15_INS16_ILi2ELi4ELi3EEES19_NSU_INSB_IJS1A_S1R_EEENSB_IJS1R_SE_EEEEEEENSA_39AutoVectorizingCopyWithAssumedAlignmentILi128EEENSA_21SM90_TMA_STORE_IM2COLES2D_S2F_S2F_EEEvvEEEEvNT_6ParamsE:
[----:B------:R-:W1:Y:S01]  /*0000*/  LDC R1, c[0x0][0x37c] ;  /* 0x0000df00ff017b82 */ /* 0x000e620000000800 */
[----:B------:R-:W2:Y:S01]  /*0010*/  S2R R74, SR_TID.X ;  /* 0x00000000004a7919 */ /* 0x000ea20000002100 */
[----:B------:R-:W3:Y:S06]  /*0020*/  LDCU.64 UR8, c[0x0][0x990] ;  /* 0x00013200ff0877ac */ /* 0x000eec0008000a00 */
[----:B------:R-:W4:Y:S01]  /*0030*/  S2UR UR4, SR_CgaCtaId ;  /* 0x00000000000479c3 */ /* 0x000f220000008800 */
[----:B-1----:R-:W-:Y:S01]  /*0040*/  VIADD R1, R1, 0xfffffff8 ;  /* 0xfffffff801017836 */ /* 0x002fe20000000000 */
[----:B------:R-:W-:-:S02]  /*0050*/  PRMT R62, RZ, 0x7610, R62 ;  /* 0x00007610ff3e7816 */ /* 0x000fc4000000003e */
[----:B------:R-:W-:Y:S02]  /*0060*/  ELECT P1, URZ, PT ;  /* 0x0000000000ff782f */ /* 0x000fe40003820000 */
[----:B------:R-:W-:Y:S01]  /*0070*/  R2UR UR42, R1 ;  /* 0x00000000012a72ca */ /* 0x000fe200000e0000 */
[----:B---3--:R-:W-:-:S04]  /*0080*/  UISETP.NE.U32.AND UP0, UPT, UR8, URZ, UPT ;  /* 0x000000ff0800728c */ /* 0x008fc8000bf05070 */
[----:B------:R-:W-:Y:S02]  /*0090*/  UISETP.NE.AND.EX UP0, UPT, UR9, URZ, UPT, UP0 ;  /* 0x000000ff0900728c */ /* 0x000fe4000bf05300 */
[----:B----4-:R-:W-:Y:S02]  /*00a0*/  ULOP3.LUT UR50, UR4, 0x1, URZ, 0xc0, !UPT ;  /* 0x0000000104327892 */ /* 0x010fe4000f8ec0ff */
[----:B------:R-:W-:Y:S01]  /*00b0*/  ULOP3.LUT UR49, UR4, 0x1, URZ, 0x3c, !UPT ;  /* 0x0000000104317892 */ /* 0x000fe2000f8e3cff */
[----:B--2---:R-:W-:-:S05]  /*00c0*/  SHF.R.U32.HI R63, RZ, 0x5, R74 ;  /* 0x00000005ff3f7819 */ /* 0x004fca000001164a */
[----:B------:R-:W1:Y:S02]  /*00d0*/  SHFL.IDX PT, R0, R63, RZ, 0x1f ;  /* 0x00001fff3f007589 */ /* 0x000e6400000e0000 */
[----:B-1----:R-:W-:Y:S01]  /*00e0*/  R2UR UR18, R0 ;  /* 0x00000000001272ca */ /* 0x002fe200000e0000 */
[----:B------:R-:W-:-:S14]  /*00f0*/  BRA.U UP0, `(.L_x_0) ;  /* 0x0000000100307547 */ /* 0x000fdc000b800000 */
[----:B------:R-:W1:Y:S02]  /*0100*/  LDCU.64 UR4, c[0x0][0x988] ;  /* 0x00013100ff0477ac */ /* 0x000e640008000a00 */
[----:B-1----:R-:W-:-:S04]  /*0110*/  UISETP.NE.U32.AND UP0, UPT, UR4, URZ, UPT ;  /* 0x000000ff0400728c */ /* 0x002fc8000bf05070 */
[----:B------:R-:W-:-:S09]  /*0120*/  UISETP.NE.AND.EX UP0, UPT, UR5, URZ, UPT, UP0 ;  /* 0x000000ff0500728c */ /* 0x000fd2000bf05300 */
[----:B------:R-:W-:Y:S05]  /*0130*/  BRA.U !UP0, `(.L_x_1) ;  /* 0x0000000108147547 */ /* 0x000fea000b800000 */
[----:B------:R-:W1:Y:S01]  /*0140*/  LDC.64 R2, c[0x0][0x988] ;  /* 0x00026200ff027b82 */ /* 0x000e620000000a00 */
[----:B------:R-:W1:Y:S02]  /*0150*/  LDCU.64 UR4, c[0x0][0x358] ;  /* 0x00006b00ff0477ac */ /* 0x000e640008000a00 */
[----:B-1----:R1:W5:Y:S01]  /*0160*/  LDG.E R27, desc[UR4][R2.64] ;  /* 0x00000004021b7981 */ /* 0x002362000c1e1900 */
[----:B------:R-:W-:Y:S01]  /*0170*/  HFMA2 R62, -RZ, RZ, 0, 5.9604644775390625e-08 ;  /* 0x00000001ff3e7431 */ /* 0x000fe200000001ff */
[----:B------:R-:W-:Y:S05]  /*0180*/  BRA `(.L_x_0) ;  /* 0x00000000000c7947 */ /* 0x000fea0003800000 */
.L_x_1:
[----:B------:R-:W1:Y:S01]  /*0190*/  LDCU UR4, c[0x0][0x980] ;  /* 0x00013000ff0477ac */ /* 0x000e620008000800 */
[----:B------:R-:W-:Y:S01]  /*01a0*/  HFMA2 R62, -RZ, RZ, 0, 5.9604644775390625e-08 ;  /* 0x00000001ff3e7431 */ /* 0x000fe200000001ff */
[----:B-1----:R-:W-:-:S07]  /*01b0*/  MOV R27, UR4 ;  /* 0x00000004001b7c02 */ /* 0x002fce0008000f00 */
.L_x_0:
[----:B------:R-:W2:Y:S02]  /*01c0*/  LDCU.64 UR4, c[0x0][0x9b0] ;  /* 0x00013600ff0477ac */ /* 0x000ea40008000a00 */
[----:B--2---:R-:W-:-:S04]  /*01d0*/  UISETP.NE.U32.AND UP0, UPT, UR4, URZ, UPT ;  /* 0x000000ff0400728c */ /* 0x004fc8000bf05070 */
[----:B------:R-:W-:-:S09]  /*01e0*/  UISETP.NE.AND.EX UP0, UPT, UR5, URZ, UPT, UP0 ;  /* 0x000000ff0500728c */ /* 0x000fd2000bf05300 */
[----:B------:R-:W-:Y:S05]  /*01f0*/  BRA.U UP0, `(.L_x_2) ;  /* 0x0000000100287547 */ /* 0x000fea000b800000 */
[----:B------:R-:W2:Y:S02]  /*0200*/  LDCU.64 UR4, c[0x0][0x9a8] ;  /* 0x00013500ff0477ac */ /* 0x000ea40008000a00 */
[----:B--2---:R-:W-:-:S04]  /*0210*/  UISETP.NE.U32.AND UP0, UPT, UR4, URZ, UPT ;  /* 0x000000ff0400728c */ /* 0x004fc8000bf05070 */
[----:B------:R-:W-:-:S09]  /*0220*/  UISETP.NE.AND.EX UP0, UPT, UR5, URZ, UPT, UP0 ;  /* 0x000000ff0500728c */ /* 0x000fd2000bf05300 */
[----:B------:R-:W-:Y:S05]  /*0230*/  BRA.U !UP0, `(.L_x_3) ;  /* 0x0000000108107547 */ /* 0x000fea000b800000 */
[----:B------:R-:W2:Y:S01]  /*0240*/  LDC.64 R24, c[0x0][0x9a8] ;  /* 0x00026a00ff187b82 */ /* 0x000ea20000000a00 */
[----:B------:R-:W2:Y:S02]  /*0250*/  LDCU.64 UR4, c[0x0][0x358] ;  /* 0x00006b00ff0477ac */ /* 0x000ea40008000a00 */
[----:B--2---:R2:W5:Y:S01]  /*0260*/  LDG.E R24, desc[UR4][R24.64] ;  /* 0x0000000418187981 */ /* 0x004562000c1e1900 */
[----:B------:R-:W-:Y:S05]  /*0270*/  BRA `(.L_x_2) ;  /* 0x0000000000087947 */ /* 0x000fea0003800000 */
.L_x_3:
[----:B------:R-:W2:Y:S02]  /*0280*/  LDCU UR4, c[0x0][0x9a0] ;  /* 0x00013400ff0477ac */ /* 0x000ea40008000800 */
[----:B--2---:R-:W-:Y:S02]  /*0290*/  MOV R24, UR4 ;  /* 0x0000000400187c02 */ /* 0x004fe40008000f00 */
.L_x_2:
[----:B------:R-:W-:Y:S01]  /*02a0*/  IMAD.U32 R0, RZ, RZ, UR18 ;  /* 0x00000012ff007e24 */ /* 0x000fe2000f8e00ff */
[----:B------:R-:W-:Y:S04]  /*02b0*/  BSSY.RECONVERGENT B0, `(.L_x_4) ;  /* 0x000000c000007945 */ /* 0x000fe80003800200 */
[C---:B------:R-:W-:Y:S02]  /*02c0*/  ISETP.NE.OR P2, PT, R0.reuse, 0x1, !P1 ;  /* 0x000000010000780c */ /* 0x040fe40004f45670 */
[----:B------:R-:W-:-:S11]  /*02d0*/  ISETP.NE.OR P0, PT, R0, 0x3, !P1 ;  /* 0x000000030000780c */ /* 0x000fd60004f05670 */
[----:B------:R-:W-:Y:S05]  /*02e0*/  @P2 BRA `(.L_x_5) ;  /* 0x0000000000202947 */ /* 0x000fea0003800000 */
[----:B------:R-:W3:Y:S02]  /*02f0*/  LDCU.64 UR4, c[0x0][0x348] ;  /* 0x00006900ff0477ac */ /* 0x000ee40008000a00 */
[----:B---3--:R-:W-:Y:S02]  /*0300*/  UIADD3 UR6, UP1, UPT, UR4, 0x80, URZ ;  /* 0x0000008004067890 */ /* 0x008fe4000ff3e0ff */
[----:B------:R-:W-:Y:S02]  /*0310*/  UIADD3 UR4, UP0, UPT, UR4, 0x200, URZ ;  /* 0x0000020004047890 */ /* 0x000fe4000ff1e0ff */
[----:B------:R-:W-:Y:S02]  /*0320*/  UIADD3.X UR7, UPT, UPT, URZ, UR5, URZ, UP1, !UPT ;  /* 0x00000005ff077290 */ /* 0x000fe40008ffe4ff */
[----:B------:R-:W-:-:S07]  /*0330*/  UIADD3.X UR5, UPT, UPT, URZ, UR5, URZ, UP0, !UPT ;  /* 0x00000005ff057290 */ /* 0x000fce00087fe4ff */
[----:B------:R3:W-:Y:S02]  /*0340*/  UTMACCTL.PF [UR6] ;  /* 0x00000000060079b9 */ /* 0x0007e40008040000 */
[----:B------:R3:W-:Y:S02]  /*0350*/  UTMACCTL.PF [UR4] ;  /* 0x00000000040079b9 */ /* 0x0007e40008040000 */
[----:B---3--:R-:W-:Y:S01]  /*0360*/  NOP ;  /* 0x0000000000007918 */ /* 0x008fe20000000000 */
.L_x_5:
[----:B------:R-:W-:Y:S05]  /*0370*/  BSYNC.RECONVERGENT B0 ;  /* 0x0000000000007941 */ /* 0x000fea0003800200 */
.L_x_4:
[----:B------:R-:W-:Y:S04]  /*0380*/  BSSY.RECONVERGENT B0, `(.L_x_6) ;  /* 0x000000a000007945 */ /* 0x000fe80003800200 */
        /* <DEDUP_REMOVED lines=9> */
.L_x_7:
[----:B------:R-:W-:Y:S05]  /*0420*/  BSYNC.RECONVERGENT B0 ;  /* 0x0000000000007941 */ /* 0x000fea0003800200 */
.L_x_6:
[----:B------:R-:W3:Y:S01]  /*0430*/  LDCU.64 UR4, c[0x0][0x988] ;  /* 0x00013100ff0477ac */ /* 0x000ee20008000a00 */
[----:B------:R-:W-:Y:S02]  /*0440*/  UISETP.EQ.U32.AND UP2, UPT, UR8, URZ, UPT ;  /* 0x000000ff0800728c */ /* 0x000fe4000bf42070 */
[----:B------:R-:W-:Y:S02]  /*0450*/  UPLOP3.LUT UP3, UPT, UPT, UPT, UPT, 0x80, 0x8 ;  /* 0x000000000008789c */ /* 0x000fe40003f6f070 */
[----:B---3--:R-:W-:-:S04]  /*0460*/  UISETP.NE.U32.AND UP0, UPT, UR4, URZ, UPT ;  /* 0x000000ff0400728c */ /* 0x008fc8000bf05070 */
[----:B------:R-:W-:-:S04]  /*0470*/  UISETP.NE.AND.EX UP1, UPT, UR5, URZ, UPT, UP0 ;  /* 0x000000ff0500728c */ /* 0x000fc8000bf25300 */
[----:B------:R-:W-:-:S04]  /*0480*/  UISETP.EQ.OR.EX UP4, UPT, UR9, URZ, !UP1, UP2 ;  /* 0x000000ff0900728c */ /* 0x000fc8000cf82720 */
[----:B------:R-:W-:-:S06]  /*0490*/  UP2UR UR4, UPR, URZ, 0x10 ;  /* 0x00000010ff047883 */ /* 0x000fcc0008000000 */
[----:B------:R-:W-:Y:S01]  /*04a0*/  MOV R66, UR4 ;  /* 0x0000000400427c02 */ /* 0x000fe20008000f00 */
[----:B------:R-:W-:Y:S06]  /*04b0*/  BRA.U !UP4, `(.L_x_8) ;  /* 0x000000010c207547 */ /* 0x000fec000b800000 */
[----:B------:R-:W-:Y:S01]  /*04c0*/  UISETP.NE.U32.AND UP2, UPT, UR8, URZ, UPT ;  /* 0x000000ff0800728c */ /* 0x000fe2000bf45070 */
[----:B-----5:R-:W-:Y:S01]  /*04d0*/  FSETP.NEU.AND P0, PT, R27, RZ, PT ;  /* 0x000000ff1b00720b */ /* 0x020fe20003f0d000 */
[----:B------:R-:W-:Y:S02]  /*04e0*/  USEL UR4, URZ, 0xffffffff, UP1 ;  /* 0xffffffffff047887 */ /* 0x000fe40008800000 */
[----:B------:R-:W-:-:S10]  /*04f0*/  UISETP.NE.AND.EX UP2, UPT, UR9, URZ, UPT, UP2 ;  /* 0x000000ff0900728c */ /* 0x000fd4000bf45320 */
[----:B------:R-:W-:Y:S01]  /*0500*/  VOTEU.ANY UP0, P0 ;  /* 0x0000000000ff7886 */ /* 0x000fe20000000100 */
[----:B------:R-:W-:-:S04]  /*0510*/  @!UP2 USEL UR4, URZ, 0xffffffff, UP0 ;  /* 0xffffffffff04a887 */ /* 0x000fc80008000000 */
[----:B------:R-:W-:-:S04]  /*0520*/  ULOP3.LUT UR4, UR4, 0x1, URZ, 0xc0, !UPT ;  /* 0x0000000104047892 */ /* 0x000fc8000f8ec0ff */
[----:B------:R-:W-:-:S11]  /*0530*/  UISETP.NE.U32.AND UP3, UPT, UR4, 0x1, UPT ;  /* 0x000000010400788c */ /* 0x000fd6000bf65070 */
.L_x_8:
[----:B------:R-:W3:Y:S01]  /*0540*/  SHFL.IDX PT, R0, R63, RZ, 0x1f ;  /* 0x00001fff3f007589 */ /* 0x000ee200000e0000 */
[----:B------:R-:W-:Y:S02]  /*0550*/  UISETP.NE.AND UP5, UPT, UR18, 0x2, UPT ;  /* 0x000000021200788c */ /* 0x000fe4000bfa5270 */
[----:B------:R-:W-:Y:S02]  /*0560*/  UISETP.NE.AND UP0, UPT, UR18, 0x2, UPT ;  /* 0x000000021200788c */ /* 0x000fe4000bf05270 */
[----:B------:R-:W-:Y:S02]  /*0570*/  UISETP.NE.OR UP2, UPT, UR50, URZ, UP5 ;  /* 0x000000ff3200728c */ /* 0x000fe4000af45670 */
[----:B------:R-:W-:-:S04]  /*0580*/  USEL UR71, URZ, 0x1, UP0 ;  /* 0x00000001ff477887 */ /* 0x000fc80008000000 */
[----:B------:R-:W-:Y:S02]  /*0590*/  PLOP3.LUT P3, PT, P1, PT, UP2, 0xae, 0xea ;  /* 0x0000000000ea781c */ /* 0x000fe40000f6f52e */
[----:B---3--:R-:W-:-:S13]  /*05a0*/  ISETP.NE.AND P0, PT, R0, RZ, PT ;  /* 0x000000ff0000720c */ /* 0x008fda0003f05270 */
[----:B------:R-:W-:Y:S05]  /*05b0*/  @P0 BRA `(.L_x_9) ;  /* 0x0000000000580947 */ /* 0x000fea0003800000 */
[----:B------:R-:W3:Y:S01]  /*05c0*/  S2UR UR5, SR_CgaCtaId ;  /* 0x00000000000579c3 */ /* 0x000ee20000008800 */
[----:B------:R-:W-:Y:S01]  /*05d0*/  UMOV UR4, 0x400 ;  /* 0x0000040000047882 */ /* 0x000fe20000000000 */
[----:B------:R-:W-:Y:S01]  /*05e0*/  UMOV UR6, 0x1 ;  /* 0x0000000100067882 */ /* 0x000fe20000000000 */
[----:B------:R-:W-:Y:S01]  /*05f0*/  ELECT P0, URZ, PT ;  /* 0x0000000000ff782f */ /* 0x000fe20003800000 */
[----:B------:R-:W-:-:S04]  /*0600*/  UIADD3 UR6, UPT, UPT, -UR6, 0x100000, URZ ;  /* 0x0010000006067890 */ /* 0x000fc8000fffe1ff */
[----:B------:R-:W-:Y:S02]  /*0610*/  USHF.L.U32 UR7, UR6, 0xb, URZ ;  /* 0x0000000b06077899 */ /* 0x000fe400080006ff */
[----:B------:R-:W-:Y:S02]  /*0620*/  USHF.L.U32 UR6, UR6, 0x1, URZ ;  /* 0x0000000106067899 */ /* 0x000fe400080006ff */
[----:B---3--:R-:W-:Y:S01]  /*0630*/  ULEA UR4, UR5, UR4, 0x18 ;  /* 0x0000000405047291 */ /* 0x008fe2000f8ec0ff */
[----:B------:R-:W3:Y:S11]  /*0640*/  FENCE.VIEW.ASYNC.S ;  /* 0x00000000000073c6 */ /* 0x000ef60000000000 */
[----:B---3--:R3:W4:Y:S01]  /*0650*/  SYNCS.EXCH.64 URZ, [UR4], UR6 ;  /* 0x0000000604ff75b2 */ /* 0x0087220008000100 */
[----:B------:R3:W1:Y:S01]  /*0660*/  SYNCS.EXCH.64 URZ, [UR4+0x30], UR6 ;  /* 0x0000300604ff75b2 */ /* 0x0006620008000100 */
        /* <DEDUP_REMOVED lines=10> */
[----:B------:R-:W-:Y:S01]  /*0710*/  NOP ;  /* 0x0000000000007918 */ /* 0x000fe20000000000 */
.L_x_9:
[----:B------:R-:W2:Y:S01]  /*0720*/  SHFL.IDX PT, R0, R63, RZ, 0x1f ;  /* 0x00001fff3f007589 */ /* 0x000ea200000e0000 */
[----:B------:R-:W-:Y:S01]  /*0730*/  NOP ;  /* 0x0000000000007918 */ /* 0x000fe20000000000 */
[----:B--2---:R-:W-:-:S13]  /*0740*/  ISETP.NE.AND P0, PT, R0, 0x1, PT ;  /* 0x000000010000780c */ /* 0x004fda0003f05270 */
[----:B------:R-:W-:Y:S05]  /*0750*/  @P0 BRA `(.L_x_10) ;  /* 0x0000000000580947 */ /* 0x000fea0003800000 */
[----:B------:R-:W2:Y:S01]  /*0760*/  S2UR UR5, SR_CgaCtaId ;  /* 0x00000000000579c3 */ /* 0x000ea20000008800 */
[----:B---3--:R-:W-:Y:S01]  /*0770*/  UMOV UR4, 0x400 ;  /* 0x0000040000047882 */ /* 0x008fe20000000000 */
[----:B------:R-:W-:Y:S01]  /*0780*/  UMOV UR8, 0x20 ;  /* 0x0000002000087882 */ /* 0x000fe20000000000 */
[----:B------:R-:W-:Y:S01]  /*0790*/  UMOV UR6, 0x80 ;  /* 0x0000008000067882 */ /* 0x000fe20000000000 */
[----:B------:R-:W-:-:S04]  /*07a0*/  UIADD3 UR8, UPT, UPT, -UR8, 0x100000, URZ ;  /* 0x0010000008087890 */ /* 0x000fc8000fffe1ff */
[----:B------:R-:W-:Y:S02]  /*07b0*/  USHF.L.U32 UR9, UR8, 0xb, URZ ;  /* 0x0000000b08097899 */ /* 0x000fe400080006ff */
[----:B------:R-:W-:Y:S02]  /*07c0*/  USHF.L.U32 UR8, UR8, 0x1, URZ ;  /* 0x0000000108087899 */ /* 0x000fe400080006ff */
[----:B------:R-:W-:-:S04]  /*07d0*/  UIADD3 UR6, UPT, UPT, -UR6, 0x100000, URZ ;  /* 0x0010000006067890 */ /* 0x000fc8000fffe1ff */
[----:B------:R-:W-:Y:S02]  /*07e0*/  USHF.L.U32 UR7, UR6, 0xb, URZ ;  /* 0x0000000b06077899 */ /* 0x000fe400080006ff */
[----:B------:R-:W-:Y:S01]  /*07f0*/  USHF.L.U32 UR6, UR6, 0x1, URZ ;  /* 0x0000000106067899 */ /* 0x000fe200080006ff */
[----:B------:R-:W-:Y:S01]  /*0800*/  ELECT P0, URZ, PT ;  /* 0x0000000000ff782f */ /* 0x000fe20003800000 */
[----:B--2---:R-:W-:Y:S01]  /*0810*/  ULEA UR4, UR5, UR4, 0x18 ;  /* 0x0000000405047291 */ /* 0x004fe2000f8ec0ff */
[----:B------:R-:W2:Y:S11]  /*0820*/  FENCE.VIEW.ASYNC.S ;  /* 0x00000000000073c6 */ /* 0x000eb60000000000 */
[----:B--2---:R2:W3:Y:S01]  /*0830*/  SYNCS.EXCH.64 URZ, [UR4+0x60], UR8 ;  /* 0x0000600804ff75b2 */ /* 0x0044e20008000100 */
        /* <DEDUP_REMOVED lines=8> */
.L_x_10:
[----:B------:R-:W4:Y:S01]  /*08c0*/  SHFL.IDX PT, R0, R63, RZ, 0x1f ;  /* 0x00001fff3f007589 */ /* 0x000f2200000e0000 */
[----:B------:R-:W-:Y:S01]  /*08d0*/  NOP ;  /* 0x0000000000007918 */ /* 0x000fe20000000000 */
[----:B----4-:R-:W-:-:S13]  /*08e0*/  ISETP.NE.AND P0, PT, R0, 0x3, PT ;  /* 0x000000030000780c */ /* 0x010fda0003f05270 */
[----:B------:R-:W-:Y:S05]  /*08f0*/  @P0 BRA `(.L_x_11) ;  /* 0x0000000000300947 */ /* 0x000fea0003800000 */
[----:B------:R-:W4:Y:S01]  /*0900*/  S2UR UR5, SR_CgaCtaId ;  /* 0x00000000000579c3 */ /* 0x000f220000008800 */
[----:B--23--:R-:W-:Y:S01]  /*0910*/  UMOV UR4, 0x400 ;  /* 0x0000040000047882 */ /* 0x00cfe20000000000 */
[----:B------:R-:W-:Y:S01]  /*0920*/  UMOV UR6, 0x20 ;  /* 0x0000002000067882 */ /* 0x000fe20000000000 */
[----:B------:R-:W-:Y:S01]  /*0930*/  ELECT P0, URZ, PT ;  /* 0x0000000000ff782f */ /* 0x000fe20003800000 */
[----:B------:R-:W-:-:S04]  /*0940*/  UIADD3 UR6, UPT, UPT, -UR6, 0x100000, URZ ;  /* 0x0010000006067890 */ /* 0x000fc8000fffe1ff */
[----:B------:R-:W-:Y:S02]  /*0950*/  USHF.L.U32 UR7, UR6, 0xb, URZ ;  /* 0x0000000b06077899 */ /* 0x000fe400080006ff */
[----:B------:R-:W-:Y:S02]  /*0960*/  USHF.L.U32 UR6, UR6, 0x1, URZ ;  /* 0x0000000106067899 */ /* 0x000fe400080006ff */
[----:B----4-:R-:W-:Y:S01]  /*0970*/  ULEA UR4, UR5, UR4, 0x18 ;  /* 0x0000000405047291 */ /* 0x010fe2000f8ec0ff */
[----:B------:R-:W2:Y:S11]  /*0980*/  FENCE.VIEW.ASYNC.S ;  /* 0x00000000000073c6 */ /* 0x000eb60000000000 */
[----:B--2---:R4:W2:Y:S01]  /*0990*/  SYNCS.EXCH.64 URZ, [UR4+0xa0], UR6 ;  /* 0x0000a00604ff75b2 */ /* 0x0048a20008000100 */
[----:B------:R4:W3:Y:S02]  /*09a0*/  SYNCS.EXCH.64 URZ, [UR4+0xa8], UR6 ;  /* 0x0000a80604ff75b2 */ /* 0x0008e40008000100 */
[----:B----4-:R-:W-:Y:S01]  /*09b0*/  NOP ;  /* 0x0000000000007918 */ /* 0x010fe20000000000 */
.L_x_11:
[----:B------:R-:W4:Y:S01]  /*09c0*/  SHFL.IDX PT, R0, R63, RZ, 0x1f ;  /* 0x00001fff3f007589 */ /* 0x000f2200000e0000 */
[----:B------:R-:W-:Y:S01]  /*09d0*/  NOP ;  /* 0x0000000000007918 */ /* 0x000fe20000000000 */
[----:B----4-:R-:W-:-:S13]  /*09e0*/  ISETP.NE.AND P0, PT, R0, 0x4, PT ;  /* 0x000000040000780c */ /* 0x010fda0003f05270 */
[----:B------:R-:W-:Y:S05]  /*09f0*/  @P0 BRA `(.L_x_12) ;  /* 0x0000000000440947 */ /* 0x000fea0003800000 */
[----:B------:R-:W4:Y:S01]  /*0a00*/  S2UR UR5, SR_CgaCtaId ;  /* 0x00000000000579c3 */ /* 0x000f220000008800 */
[----:B--23--:R-:W-:Y:S01]  /*0a10*/  UMOV UR4, 0x1e0 ;  /* 0x000001e000047882 */ /* 0x00cfe20000000000 */
[----:B------:R-:W-:Y:S01]  /*0a20*/  UMOV UR6, 0x400 ;  /* 0x0000040000067882 */ /* 0x000fe20000000000 */
[----:B------:R-:W-:Y:S01]  /*0a30*/  USEL UR4, UR4, 0x1a0, UP3 ;  /* 0x000001a004047887 */ /* 0x000fe20009800000 */
[----:B------:R-:W-:Y:S01]  /*0a40*/  UMOV UR8, 0x1 ;  /* 0x0000000100087882 */ /* 0x000fe20000000000 */
[----:B------:R-:W-:Y:S01]  /*0a50*/  ELECT P0, URZ, PT ;  /* 0x0000000000ff782f */ /* 0x000fe20003800000 */
[----:B------:R-:W-:-:S04]  /*0a60*/  UIADD3 UR8, UPT, UPT, -UR8, 0x100000, URZ ;  /* 0x0010000008087890 */ /* 0x000fc8000fffe1ff */
[----:B------:R-:W-:Y:S02]  /*0a70*/  USHF.L.U32 UR9, UR8, 0xb, URZ ;  /* 0x0000000b08097899 */ /* 0x000fe400080006ff */
[----:B------:R-:W-:Y:S02]  /*0a80*/  USHF.L.U32 UR8, UR8, 0x1, URZ ;  /* 0x0000000108087899 */ /* 0x000fe400080006ff */
[----:B----4-:R-:W-:Y:S02]  /*0a90*/  ULEA UR6, UR5, UR6, 0x18 ;  /* 0x0000000605067291 */ /* 0x010fe4000f8ec0ff */
[----:B------:R-:W-:-:S04]  /*0aa0*/  UIADD3 UR4, UPT, UPT, -UR4, 0x100000, URZ ;  /* 0x0010000004047890 */ /* 0x000fc8000fffe1ff */
[----:B------:R-:W-:Y:S02]  /*0ab0*/  USHF.L.U32 UR5, UR4, 0xb, URZ ;  /* 0x0000000b04057899 */ /* 0x000fe400080006ff */
[----:B------:R-:W-:Y:S01]  /*0ac0*/  USHF.L.U32 UR4, UR4, 0x1, URZ ;  /* 0x0000000104047899 */ /* 0x000fe200080006ff */
[----:B------:R-:W2:Y:S03]  /*0ad0*/  FENCE.VIEW.ASYNC.S ;  /* 0x00000000000073c6 */ /* 0x000ea60000000000 */
[----:B--2---:R4:W2:Y:S08]  /*0ae0*/  SYNCS.EXCH.64 URZ, [UR6+0xb0], UR8 ;  /* 0x0000b00806ff75b2 */ /* 0x0048b00008000100 */
[----:B------:R4:W3:Y:S02]  /*0af0*/  SYNCS.EXCH.64 URZ, [UR6+0xb8], UR4 ;  /* 0x0000b80406ff75b2 */ /* 0x0008e40008000100 */
[----:B----4-:R-:W-:Y:S01]  /*0b00*/  NOP ;  /* 0x0000000000007918 */ /* 0x010fe20000000000 */
.L_x_12:
[----:B------:R-:W4:Y:S01]  /*0b10*/  SHFL.IDX PT, R0, R63, RZ, 0x1f ;  /* 0x00001fff3f007589 */ /* 0x000f2200000e0000 */
[----:B------:R-:W-:Y:S01]  /*0b20*/  ISETP.NE.OR P1, PT, RZ, UR18, !P1 ;  /* 0x00000012ff007c0c */ /* 0x000fe2000cf25670 */
[----:B------:R-:W-:Y:S01]  /*0b30*/  NOP ;  /* 0x0000000000007918 */ /* 0x000fe20000000000 */
[----:B----4-:R-:W-:-:S13]  /*0b40*/  ISETP.NE.AND P0, PT, R0, 0x5, PT ;  /* 0x000000050000780c */ /* 0x010fda0003f05270 */
[----:B------:R-:W-:Y:S05]  /*0b50*/  @P0 BRA `(.L_x_13) ;  /* 0x0000000000480947 */ /* 0x000fea0003800000 */
[----:B------:R-:W4:Y:S01]  /*0b60*/  S2UR UR5, SR_CgaCtaId ;  /* 0x00000000000579c3 */ /* 0x000f220000008800 */
[----:B--23--:R-:W-:Y:S01]  /*0b70*/  UMOV UR4, 0x400 ;  /* 0x0000040000047882 */ /* 0x00cfe20000000000 */
        /* <DEDUP_REMOVED lines=9> */
[----:B----4-:R-:W-:Y:S01]  /*0c10*/  ULEA UR4, UR5, UR4, 0x18 ;  /* 0x0000000405047291 */ /* 0x010fe2000f8ec0ff */
[----:B------:R-:W2:Y:S11]  /*0c20*/  FENCE.VIEW.ASYNC.S ;  /* 0x00000000000073c6 */ /* 0x000eb60000000000 */
[----:B--2---:R4:W2:Y:S01]  /*0c30*/  SYNCS.EXCH.64 URZ, [UR4+0xc0], UR6 ;  /* 0x0000c00604ff75b2 */ /* 0x0048a20008000100 */
[----:B------:R4:W3:Y:S01]  /*0c40*/  SYNCS.EXCH.64 URZ, [UR4+0xd0], UR8 ;  /* 0x0000d00804ff75b2 */ /* 0x0008e20008000100 */
[----:B------:R4:W1:Y:S01]  /*0c50*/  SYNCS.EXCH.64 URZ, [UR4+0xc8], UR6 ;  /* 0x0000c80604ff75b2 */ /* 0x0008620008000100 */
[----:B------:R4:W1:Y:S02]  /*0c60*/  SYNCS.EXCH.64 URZ, [UR4+0xd8], UR8 ;  /* 0x0000d80804ff75b2 */ /* 0x0008640008000100 */
[----:B----4-:R-:W-:Y:S01]  /*0c70*/  NOP ;  /* 0x0000000000007918 */ /* 0x010fe20000000000 */
.L_x_13:
[----:B--23--:R-:W2:Y:S01]  /*0c80*/  S2UR UR7, SR_CgaCtaId ;  /* 0x00000000000779c3 */ /* 0x00cea20000008800 */
[----:B------:R-:W-:Y:S01]  /*0c90*/  VOTEU.ALL UP0, P1 ;  /* 0x0000000000ff7886 */ /* 0x000fe20000800000 */
[----:B------:R-:W-:Y:S01]  /*0ca0*/  UMOV UR4, 0x20 ;  /* 0x0000002000047882 */ /* 0x000fe20000000000 */
[----:B------:R-:W-:Y:S01]  /*0cb0*/  NOP ;  /* 0x0000000000007918 */ /* 0x000fe20000000000 */
[----:B------:R-:W-:Y:S01]  /*0cc0*/  LOP3.LUT R0, R74, 0x1f, RZ, 0xc0, !PT ;  /* 0x0000001f4a007812 */ /* 0x000fe200078ec0ff */
[----:B------:R-:W-:Y:S01]  /*0cd0*/  UISETP.NE.AND UP4, UPT, UR18, URZ, UPT ;  /* 0x000000ff1200728c */ /* 0x000fe2000bf85270 */
[----:B------:R-:W-:Y:S01]  /*0ce0*/  @!UP0 UMOV UR6, 0x400 ;  /* 0x0000040000068882 */ /* 0x000fe20000000000 */
[----:B------:R-:W-:-:S04]  /*0cf0*/  @!UP0 UIADD3 UR4, UPT, UPT, -UR4, 0x100000, URZ ;  /* 0x0010000004048890 */ /* 0x000fc8000fffe1ff */
[----:B------:R-:W-:Y:S02]  /*0d00*/  @!UP0 USHF.L.U32 UR5, UR4, 0xb, URZ ;  /* 0x0000000b04058899 */ /* 0x000fe400080006ff */
[----:B------:R-:W-:Y:S02]  /*0d10*/  @!UP0 USHF.L.U32 UR4, UR4, 0x1, URZ ;  /* 0x0000000104048899 */ /* 0x000fe400080006ff */
[----:B--2---:R-:W-:Y:S01]  /*0d20*/  @!UP0 ULEA UR6, UR7, UR6, 0x18 ;  /* 0x0000000607068291 */ /* 0x004fe2000f8ec0ff */
[----:B------:R-:W2:Y:S01]  /*0d30*/  LDCU UR7, c[0x0][0x36c] ;  /* 0x00006d80ff0777ac */ /* 0x000ea20008000800 */
[----:B------:R-:W-:Y:S01]  /*0d40*/  VOTEU.ALL UP0, P1 ;  /* 0x0000000000ff7886 */ /* 0x000fe20000800000 */
[----:B------:R-:W3:Y:S09]  /*0d50*/  FENCE.VIEW.ASYNC.S ;  /* 0x00000000000073c6 */ /* 0x000ef20000000000 */
[----:B---3--:R3:W4:Y:S01]  /*0d60*/  @!UP0 SYNCS.EXCH.64 URZ, [UR6+0xe0], UR4 ;  /* 0x0000e00406ff85b2 */ /* 0x0087220008000100 */
[----:B--2---:R-:W-:-:S09]  /*0d70*/  UISETP.EQ.U32.AND UP6, UPT, UR7, 0x1, UPT ;  /* 0x000000010700788c */ /* 0x004fd2000bfc2070 */
[----:B---3--:R-:W-:Y:S05]  /*0d80*/  BRA.U !UP6, `(.L_x_14) ;  /* 0x000000010e087547 */ /* 0x008fea000b800000 */
[----:B-1--4-:R-:W-:Y:S01]  /*0d90*/  UCGABAR_ARV ;  /* 0x00000000000079c7 */ /* 0x012fe20008000000 */
[----:B------:R-:W-:Y:S05]  /*0da0*/  BRA `(.L_x_15) ;  /* 0x0000000000047947 */ /* 0x000fea0003800000 */
.L_x_14:
[----:B-1--4-:R-:W-:Y:S01]  /*0db0*/  NOP ;  /* 0x0000000000007918 */ /* 0x012fe20000000000 */
.L_x_15:
[----:B------:R-:W1:Y:S01]  /*0dc0*/  S2UR UR22, SR_CTAID.X ;  /* 0x00000000001679c3 */ /* 0x000e620000002500 */
[----:B------:R-:W-:-:S05]  /*0dd0*/  CS2R.32 R65, SR_CgaSize ;  /* 0x0000000000417805 */ /* 0x000fca0000008a00 */
[----:B------:R-:W-:-:S05]  /*0de0*/  IMAD R65, R65, -0xa0, RZ ;  /* 0xffffff6041417824 */ /* 0x000fca00078e02ff */
[----:B------:R-:W-:-:S14]  /*0df0*/  R2UR UR5, R65 ;  /* 0x00000000410572ca */ /* 0x000fdc00000e0000 */
[----:B------:R-:W2:Y:S01]  /*0e00*/  LDCU UR5, c[0x0][UR5+0x2b0] ;  /* 0x00005600050577ac */ /* 0x000ea20008000800 */
[----:B------:R-:W-:-:S05]  /*0e10*/  CS2R.32 R65, SR_CgaSize ;  /* 0x0000000000417805 */ /* 0x000fca0000008a00 */
[----:B------:R-:W-:-:S05]  /*0e20*/  IMAD R65, R65, -0xa0, RZ ;  /* 0xffffff6041417824 */ /* 0x000fca00078e02ff */
[----:B------:R-:W-:-:S14]  /*0e30*/  R2UR UR4, R65 ;  /* 0x00000000410472ca */ /* 0x000fdc00000e0000 */
[----:B------:R-:W3:Y:S01]  /*0e40*/  LDCU UR4, c[0x0][UR4+0x2b4] ;  /* 0x00005680040477ac */ /* 0x000ee20008000800 */
[----:B------:R-:W4:Y:S01]  /*0e50*/  S2UR UR19, SR_CTAID.Y ;  /* 0x00000000001379c3 */ /* 0x000f220000002600 */
[----:B------:R-:W-:-:S05]  /*0e60*/  CS2R.32 R65, SR_CgaSize ;  /* 0x0000000000417805 */ /* 0x000fca0000008a00 */
[----:B------:R-:W-:-:S05]  /*0e70*/  IMAD R65, R65, -0xa0, RZ ;  /* 0xffffff6041417824 */ /* 0x000fca00078e02ff */
[----:B------:R-:W-:-:S14]  /*0e80*/  R2UR UR7, R65 ;  /* 0x00000000410772ca */ /* 0x000fdc00000e0000 */
[----:B------:R-:W3:Y:S01]  /*0e90*/  LDCU UR7, c[0x0][UR7+0x2a0] ;  /* 0x00005400070777ac */ /* 0x000ee20008000800 */
[----:B------:R-:W-:-:S05]  /*0ea0*/  CS2R.32 R65, SR_CgaSize ;  /* 0x0000000000417805 */ /* 0x000fca0000008a00 */
[----:B------:R-:W-:-:S05]  /*0eb0*/  IMAD R65, R65, -0xa0, RZ ;  /* 0xffffff6041417824 */ /* 0x000fca00078e02ff */
[----:B------:R-:W-:-:S14]  /*0ec0*/  R2UR UR8, R65 ;  /* 0x00000000410872ca */ /* 0x000fdc00000e0000 */
[----:B------:R-:W3:Y:S01]  /*0ed0*/  LDCU UR8, c[0x0][UR8+0x2a4] ;  /* 0x00005480080877ac */ /* 0x000ee20008000800 */
[----:B------:R-:W3:Y:S01]  /*0ee0*/  LDCU UR20, c[0x0][0xc24] ;  /* 0x00018480ff1477ac */ /* 0x000ee20008000800 */
[----:B------:R-:W3:Y:S01]  /*0ef0*/  LDCU UR47, c[0x0][0xc24] ;  /* 0x00018480ff2f77ac */ /* 0x000ee20008000800 */
[----:B-1----:R-:W-:Y:S01]  /*0f00*/  I2FP.F32.U32 R3, UR22 ;  /* 0x0000001600037c45 */ /* 0x002fe20008201000 */
[----:B------:R-:W1:Y:S04]  /*0f10*/  LDCU UR24, c[0x0][0xc30] ;  /* 0x00018600ff1877ac */ /* 0x000e680008000800 */
[----:B--2---:R-:W-:Y:S01]  /*0f20*/  FMUL R3, R3, UR5 ;  /* 0x0000000503037c20 */ /* 0x004fe20008400000 */
[----:B----4-:R-:W-:-:S05]  /*0f30*/  I2FP.F32.U32 R2, UR19 ;  /* 0x0000001300027c45 */ /* 0x010fca0008201000 */
[----:B------:R-:W2:Y:S01]  /*0f40*/  F2I.U32.TRUNC.NTZ R3, R3 ;  /* 0x0000000300037305 */ /* 0x000ea2000020f000 */
[----:B---3--:R-:W-:-:S07]  /*0f50*/  FMUL R2, R2, UR4 ;  /* 0x0000000402027c20 */ /* 0x008fce0008400000 */
[----:B------:R-:W3:Y:S01]  /*0f60*/  F2I.U32.TRUNC.NTZ R2, R2 ;  /* 0x0000000200027305 */ /* 0x000ee2000020f000 */
[----:B--2---:R-:W-:Y:S02]  /*0f70*/  R2UR UR4, R3 ;  /* 0x00000000030472ca */ /* 0x004fe400000e0000 */
[----:B------:R-:W-:Y:S02]  /*0f80*/  PRMT R3, RZ, 0x7610, R3 ;  /* 0x00007610ff037816 */ /* 0x000fe40000000003 */
[----:B---3--:R-:W-:Y:S02]  /*0f90*/  R2UR UR6, R2 ;  /* 0x00000000020672ca */ /* 0x008fe400000e0000 */
[----:B------:R-:W-:-:S07]  /*0fa0*/  PRMT R2, RZ, 0x7610, R2 ;  /* 0x00007610ff027816 */ /* 0x000fce0000000002 */
[----:B------:R-:W-:-:S04]  /*0fb0*/  UIADD3 UR5, UPT, UPT, -UR4, URZ, URZ ;  /* 0x000000ff04057290 */ /* 0x000fc8000fffe1ff */
[----:B------:R-:W-:Y:S02]  /*0fc0*/  UIMAD UR5, UR7, UR5, UR22 ;  /* 0x00000005070572a4 */ /* 0x000fe4000f8e0216 */
[----:B------:R-:W-:-:S04]  /*0fd0*/  UIADD3 UR4, UPT, UPT, -UR6, URZ, URZ ;  /* 0x000000ff06047290 */ /* 0x000fc8000fffe1ff */
[----:B------:R-:W-:Y:S01]  /*0fe0*/  IMAD.U32 R65, RZ, RZ, UR5 ;  /* 0x00000005ff417e24 */ /* 0x000fe2000f8e00ff */
[----:B------:R-:W-:-:S06]  /*0ff0*/  UIMAD UR4, UR8, UR4, UR19 ;  /* 0x00000004080472a4 */ /* 0x000fcc000f8e0213 */
[----:B------:R-:W-:Y:S01]  /*1000*/  IMAD.U32 R64, RZ, RZ, UR4 ;  /* 0x00000004ff407e24 */ /* 0x000fe2000f8e00ff */
[----:B-1----:R-:W-:Y:S06]  /*1010*/  BRA.U UP4, `(.L_x_16) ;  /* 0x0000000104307547 */ /* 0x002fec000b800000 */
[----:B------:R-:W-:Y:S01]  /*1020*/  R2UR UR5, R64 ;  /* 0x00000000400572ca */ /* 0x000fe200000e0000 */
[----:B------:R-:W-:Y:S01]  /*1030*/  UMOV UR7, 0x3 ;  /* 0x0000000300077882 */ /* 0x000fe20000000000 */
[----:B------:R-:W-:-:S11]  /*1040*/  R2UR UR4, R65 ;  /* 0x00000000410472ca */ /* 0x000fd600000e0000 */
[----:B------:R-:W-:-:S04]  /*1050*/  UISETP.NE.AND UP0, UPT, UR5, URZ, UPT ;  /* 0x000000ff0500728c */ /* 0x000fc8000bf05270 */
[----:B------:R-:W-:Y:S02]  /*1060*/  UISETP.LT.U32.OR UP0, UPT, UR4, 0x2, !UP0 ;  /* 0x000000020400788c */ /* 0x000fe4000c701470 */
[----:B------:R-:W-:Y:S02]  /*1070*/  ULOP3.LUT UR4, UR4, 0xfffffffe, URZ, 0xc0, !UPT ;  /* 0xfffffffe04047892 */ /* 0x000fe4000f8ec0ff */
[----:B------:R-:W-:Y:S02]  /*1080*/  USEL UR6, URZ, 0x1, !UP0 ;  /* 0x00000001ff067887 */ /* 0x000fe4000c000000 */
[----:B------:R-:W-:Y:S02]  /*1090*/  USEL UR5, URZ, 0x2, !UP0 ;  /* 0x00000002ff057887 */ /* 0x000fe4000c000000 */
[----:B------:R-:W-:Y:S02]  /*10a0*/  USHF.L.U32 UR4, UR7, UR4, URZ ;  /* 0x0000000407047299 */ /* 0x000fe400080006ff */
[----:B------:R-:W-:-:S04]  /*10b0*/  UIADD3 UR5, UPT, UPT, UR6, UR5, URZ ;  /* 0x0000000506057290 */ /* 0x000fc8000fffe0ff */
[----:B------:R-:W-:Y:S02]  /*10c0*/  IMAD.U32 R2, RZ, RZ, UR4 ;  /* 0x00000004ff027e24 */ /* 0x000fe4000f8e00ff */
[----:B------:R-:W-:-:S07]  /*10d0*/  IMAD.U32 R3, RZ, RZ, UR5 ;  /* 0x00000005ff037e24 */ /* 0x000fce000f8e00ff */
.L_x_16:
[----:B------:R-:W1:Y:S01]  /*10e0*/  S2UR UR48, SR_CTAID.Z ;  /* 0x00000000003079c3 */ /* 0x000e620000002700 */
[----:B------:R-:W-:Y:S01]  /*10f0*/  UISETP.GE.AND UP0, UPT, UR20, 0x1, UPT ;  /* 0x000000011400788c */ /* 0x000fe2000bf06270 */
[----:B------:R-:W-:-:S08]  /*1100*/  UMOV UR44, UR22 ;  /* 0x00000016002c7c82 */ /* 0x000fd00008000000 */
[----:B------:R-:W-:Y:S05]  /*1110*/  BRA.U !UP0, `(.L_x_17) ;  /* 0x0000000108d47547 */ /* 0x000fea000b800000 */
[----:B------:R-:W2:Y:S01]  /*1120*/  LDCU.128 UR12, c[0x0][0xc10] ;  /* 0x00018200ff0c77ac */ /* 0x000ea20008000c00 */
[----:B------:R-:W3:Y:S01]  /*1130*/  LDCU UR21, c[0x0][0xc0c] ;  /* 0x00018180ff1577ac */ /* 0x000ee20008000800 */
[----:B------:R-:W4:Y:S01]  /*1140*/  LDCU UR6, c[0x0][0x370] ;  /* 0x00006e00ff0677ac */ /* 0x000f220008000800 */
[----:B------:R-:W1:Y:S01]  /*1150*/  LDCU UR7, c[0x0][0x374] ;  /* 0x00006e80ff0777ac */ /* 0x000e620008000800 */
[----:B------:R-:W1:Y:S01]  /*1160*/  LDCU UR23, c[0x0][0xc20] ;  /* 0x00018400ff1777ac */ /* 0x000e620008000800 */
[----:B--2---:R-:W-:Y:S02]  /*1170*/  UIMAD.WIDE.U32 UR4, UR22, UR12, URZ ;  /* 0x0000000c160472a5 */ /* 0x004fe4000f8e00ff */
[----:B---3--:R-:W-:Y:S01]  /*1180*/  UISETP.NE.AND UP0, UPT, UR21, 0x1, UPT ;  /* 0x000000011500788c */ /* 0x008fe2000bf05270 */
[----:B------:R-:W2:Y:S01]  /*1190*/  LDCU.64 UR8, c[0x0][0xc28] ;  /* 0x00018500ff0877ac */ /* 0x000ea20008000a00 */
[----:B----4-:R-:W-:-:S03]  /*11a0*/  UIMAD.WIDE.U32 UR10, UR6, UR12, URZ ;  /* 0x0000000c060a72a5 */ /* 0x010fc6000f8e00ff */
[----:B------:R-:W-:Y:S01]  /*11b0*/  UMOV UR4, UR5 ;  /* 0x0000000500047c82 */ /* 0x000fe20008000000 */
[----:B------:R-:W-:Y:S02]  /*11c0*/  UISETP.NE.AND UP2, UPT, UR20, 0x1, UPT ;  /* 0x000000011400788c */ /* 0x000fe4000bf45270 */
[----:B------:R-:W-:Y:S01]  /*11d0*/  USHF.R.U32.HI UR4, URZ, UR13, UR4 ;  /* 0x0000000dff047299 */ /* 0x000fe20008011604 */
[----:B------:R-:W-:Y:S01]  /*11e0*/  UMOV UR10, UR11 ;  /* 0x0000000b000a7c82 */ /* 0x000fe20008000000 */
[----:B------:R-:W-:Y:S02]  /*11f0*/  UIMAD.WIDE.U32 UR16, UR19, UR15, URZ ;  /* 0x0000000f131072a5 */ /* 0x000fe4000f8e00ff */
[----:B------:R-:W-:Y:S02]  /*1200*/  USEL UR5, UR22, UR4, !UP0 ;  /* 0x0000000416057287 */ /* 0x000fe4000c000000 */
[----:B------:R-:W-:Y:S02]  /*1210*/  @UP0 USHF.R.U32.HI UR6, URZ, UR13, UR10 ;  /* 0x0000000dff060299 */ /* 0x000fe4000801160a */
[----:B------:R-:W-:-:S02]  /*1220*/  UISETP.NE.AND UP0, UPT, UR14, 0x1, UPT ;  /* 0x000000010e00788c */ /* 0x000fc4000bf05270 */
[----:B-1----:R-:W-:Y:S02]  /*1230*/  UIMAD.WIDE.U32 UR10, UR7, UR15, URZ ;  /* 0x0000000f070a72a5 */ /* 0x002fe4000f8e00ff */
[----:B--2---:R-:W-:Y:S01]  /*1240*/  UIMAD.WIDE.U32 UR12, UR6, UR8, URZ ;  /* 0x00000008060c72a5 */ /* 0x004fe2000f8e00ff */
[----:B------:R-:W-:Y:S01]  /*1250*/  UMOV UR4, UR17 ;  /* 0x0000001100047c82 */ /* 0x000fe20008000000 */
[----:B------:R-:W-:-:S03]  /*1260*/  UIADD3 UR44, UPT, UPT, -UR5, URZ, URZ ;  /* 0x000000ff052c7290 */ /* 0x000fc6000fffe1ff */
[----:B------:R-:W-:Y:S01]  /*1270*/  UMOV UR10, UR11 ;  /* 0x0000000b000a7c82 */ /* 0x000fe20008000000 */
[----:B------:R-:W-:Y:S02]  /*1280*/  USHF.R.U32.HI UR4, URZ, UR23, UR4 ;  /* 0x00000017ff047299 */ /* 0x000fe40008011604 */
[----:B------:R-:W-:Y:S01]  /*1290*/  @UP0 USHF.R.U32.HI UR7, URZ, UR23, UR10 ;  /* 0x00000017ff070299 */ /* 0x000fe2000801160a */
[----:B------:R-:W-:Y:S01]  /*12a0*/  UMOV UR12, UR13 ;  /* 0x0000000d000c7c82 */ /* 0x000fe20008000000 */
[----:B------:R-:W-:Y:S02]  /*12b0*/  USEL UR4, UR19, UR4, !UP0 ;  /* 0x0000000413047287 */ /* 0x000fe4000c000000 */
[----:B------:R-:W-:Y:S02]  /*12c0*/  UIMAD.WIDE.U32 UR10, UR7, UR8, URZ ;  /* 0x00000008070a72a5 */ /* 0x000fe4000f8e00ff */
[----:B------:R-:W-:Y:S02]  /*12d0*/  @UP2 USHF.R.U32.HI UR6, URZ, UR9, UR12 ;  /* 0x00000009ff062299 */ /* 0x000fe4000801160c */
[----:B------:R-:W-:-:S02]  /*12e0*/  UIMAD.WIDE.U32 UR12, UR4, UR8, URZ ;  /* 0x00000008040c72a5 */ /* 0x000fc4000f8e00ff */
[----:B------:R-:W-:Y:S01]  /*12f0*/  UIMAD UR44, UR21, UR44, UR22 ;  /* 0x0000002c152c72a4 */ /* 0x000fe2000f8e0216 */
[----:B------:R-:W-:Y:S02]  /*1300*/  UMOV UR10, UR11 ;  /* 0x0000000b000a7c82 */ /* 0x000fe40008000000 */
[----:B------:R-:W-:Y:S02]  /*1310*/  @UP2 USHF.R.U32.HI UR7, URZ, UR9, UR10 ;  /* 0x00000009ff072299 */ /* 0x000fe4000801160a */
[----:B------:R-:W-:Y:S02]  /*1320*/  UIMAD UR10, UR6, UR20, URZ ;  /* 0x00000014060a72a4 */ /* 0x000fe4000f8e02ff */
[----:B------:R-:W-:-:S04]  /*1330*/  UIMAD UR7, UR7, UR20, URZ ;  /* 0x00000014070772a4 */ /* 0x000fc8000f8e02ff */
[----:B------:R-:W-:-:S03]  /*1340*/  UISETP.GE.AND UP0, UPT, UR4, UR7, UPT ;  /* 0x000000070400728c */ /* 0x000fc6000bf06270 */
[----:B------:R-:W-:Y:S01]  /*1350*/  UMOV UR7, UR13 ;  /* 0x0000000d00077c82 */ /* 0x000fe20008000000 */
[----:B------:R-:W-:Y:S02]  /*1360*/  UISETP.GE.OR UP0, UPT, UR5, UR10, UP0 ;  /* 0x0000000a0500728c */ /* 0x000fe40008706670 */
[----:B------:R-:W-:Y:S02]  /*1370*/  UIMAD.WIDE.U32 UR10, UR5, UR8, URZ ;  /* 0x00000008050a72a5 */ /* 0x000fe4000f8e00ff */
[----:B------:R-:W-:Y:S02]  /*1380*/  USHF.R.U32.HI UR7, URZ, UR9, UR7 ;  /* 0x00000009ff077299 */ /* 0x000fe40008011607 */
[----:B------:R-:W-:Y:S02]  /*1390*/  UIADD3 UR10, UPT, UPT, -UR4, URZ, URZ ;  /* 0x000000ff040a7290 */ /* 0x000fe4000fffe1ff */
[----:B------:R-:W-:Y:S02]  /*13a0*/  USEL UR7, UR4, UR7, !UP2 ;  /* 0x0000000704077287 */ /* 0x000fe4000d000000 */
[----:B------:R-:W-:Y:S01]  /*13b0*/  UIMAD UR10, UR14, UR10, UR19 ;  /* 0x0000000a0e0a72a4 */ /* 0x000fe2000f8e0213 */
[----:B------:R-:W-:-:S02]  /*13c0*/  @!UP0 UMOV UR8, UR11 ;  /* 0x0000000b00088c82 */ /* 0x000fc40008000000 */
[----:B------:R-:W-:Y:S02]  /*13d0*/  @!UP0 USHF.R.U32.HI UR8, URZ, UR9, UR8 ;  /* 0x00000009ff088299 */ /* 0x000fe40008011608 */
[----:B------:R-:W-:Y:S02]  /*13e0*/  UIADD3 UR9, UPT, UPT, -UR7, URZ, URZ ;  /* 0x000000ff07097290 */ /* 0x000fe4000fffe1ff */
[----:B------:R-:W-:Y:S02]  /*13f0*/  @!UP0 USEL UR8, UR5, UR8, !UP2 ;  /* 0x0000000805088287 */ /* 0x000fe4000d000000 */
[----:B------:R-:W-:Y:S02]  /*1400*/  UIMAD UR9, UR20, UR9, UR4 ;  /* 0x00000009140972a4 */ /* 0x000fe4000f8e0204 */
[----:B------:R-:W-:Y:S02]  /*1410*/  @!UP0 UIADD3 UR7, UPT, UPT, UR7, -UR8, URZ ;  /* 0x8000000807078290 */ /* 0x000fe4000fffe0ff */
[----:B------:R-:W-:-:S02]  /*1420*/  @!UP0 UIMAD UR6, UR9, UR6, UR8 ;  /* 0x00000006090682a4 */ /* 0x000fc4000f8e0208 */
[----:B------:R-:W-:-:S04]  /*1430*/  @!UP0 UIMAD UR4, UR7, UR20, UR5 ;  /* 0x00000014070482a4 */ /* 0x000fc8000f8e0205 */
[----:B------:R-:W-:Y:S01]  /*1440*/  UIMAD UR19, UR4, UR14, UR10 ;  /* 0x0000000e041372a4 */ /* 0x000fe2000f8e020a */
[----:B------:R-:W-:Y:S02]  /*1450*/  @!UP0 UMOV UR5, UR6 ;  /* 0x0000000600058c82 */ /* 0x000fe40008000000 */
[----:B------:R-:W-:-:S12]  /*1460*/  UIMAD UR44, UR5, UR21, UR44 ;  /* 0x00000015052c72a4 */ /* 0x000fd8000f8e022c */
.L_x_17:
[----:B------:R-:W-:-:S09]  /*1470*/  UISETP.NE.AND UP0, UPT, UR24, 0x1, UPT ;  /* 0x000000011800788c */ /* 0x000fd2000bf05270 */
[----:B------:R-:W-:Y:S05]  /*1480*/  BRA.U UP0, `(.L_x_18) ;  /* 0x0000000100407547 */ /* 0x000fea000b800000 */
[----:B------:R-:W2:Y:S01]  /*1490*/  LDCU.128 UR8, c[0x0][0xc10] ;  /* 0x00018200ff0877ac */ /* 0x000ea20008000c00 */
[----:B------:R-:W3:Y:S01]  /*14a0*/  LDCU UR12, c[0x0][0xc0c] ;  /* 0x00018180ff0c77ac */ /* 0x000ee20008000800 */
[----:B------:R-:W4:Y:S01]  /*14b0*/  LDCU UR13, c[0x0][0xc20] ;  /* 0x00018400ff0d77ac */ /* 0x000f220008000800 */
[----:B--2---:R-:W-:Y:S02]  /*14c0*/  UIMAD.WIDE.U32 UR4, UR44, UR8, URZ ;  /* 0x000000082c0472a5 */ /* 0x004fe4000f8e00ff */
[----:B------:R-:W-:Y:S02]  /*14d0*/  UIMAD.WIDE.U32 UR6, UR19, UR11, URZ ;  /* 0x0000000b130672a5 */ /* 0x000fe4000f8e00ff */
[----:B---3--:R-:W-:Y:S02]  /*14e0*/  UISETP.NE.AND UP0, UPT, UR12, 0x1, UPT ;  /* 0x000000010c00788c */ /* 0x008fe4000bf05270 */
[----:B------:R-:W-:-:S03]  /*14f0*/  USHF.R.U32.HI UR5, URZ, UR9, UR5 ;  /* 0x00000009ff057299 */ /* 0x000fc60008011605 */
[----:B------:R-:W-:Y:S01]  /*1500*/  UMOV UR4, UR7 ;  /* 0x0000000700047c82 */ /* 0x000fe20008000000 */
[----:B------:R-:W-:Y:S02]  /*1510*/  USEL UR5, UR44, UR5, !UP0 ;  /* 0x000000052c057287 */ /* 0x000fe4000c000000 */
[----:B------:R-:W-:Y:S02]  /*1520*/  UISETP.NE.AND UP0, UPT, UR10, 0x1, UPT ;  /* 0x000000010a00788c */ /* 0x000fe4000bf05270 */
[----:B----4-:R-:W-:-:S04]  /*1530*/  USHF.R.U32.HI UR4, URZ, UR13, UR4 ;  /* 0x0000000dff047299 */ /* 0x010fc80008011604 */
[----:B------:R-:W-:-:S04]  /*1540*/  USEL UR4, UR19, UR4, !UP0 ;  /* 0x0000000413047287 */ /* 0x000fc8000c000000 */
[----:B------:R-:W-:Y:S02]  /*1550*/  UIADD3 UR6, UPT, UPT, -UR4, UR5, URZ ;  /* 0x0000000504067290 */ /* 0x000fe4000fffe1ff */
[----:B------:R-:W-:Y:S02]  /*1560*/  UIADD3 UR4, UPT, UPT, UR4, -UR5, URZ ;  /* 0x8000000504047290 */ /* 0x000fe4000fffe0ff */
[----:B------:R-:W-:Y:S02]  /*1570*/  UIMAD UR19, UR6, UR10, UR19 ;  /* 0x0000000a061372a4 */ /* 0x000fe4000f8e0213 */
[----:B------:R-:W-:-:S12]  /*1580*/  UIMAD UR44, UR4, UR12, UR44 ;  /* 0x0000000c042c72a4 */ /* 0x000fd8000f8e022c */
.L_x_18:
[----:B------:R-:W-:Y:S05]  /*1590*/  BRA.U !UP6, `(.L_x_19) ;  /* 0x000000010e0c7547 */ /* 0x000fea000b800000 */
[----:B------:R-:W-:Y:S01]  /*15a0*/  UCGABAR_WAIT ;  /* 0x0000000000007dc7 */ /* 0x000fe20008000000 */
[----:B------:R-:W-:Y:S01]  /*15b0*/  CCTL.IVALL ;  /* 0x00000000ff00798f */ /* 0x000fe20002000000 */
[----:B------:R-:W-:Y:S05]  /*15c0*/  BRA `(.L_x_20) ;  /* 0x0000000000047947 */ /* 0x000fea0003800000 */
.L_x_19:
[----:B------:R-:W-:Y:S06]  /*15d0*/  BAR.SYNC.DEFER_BLOCKING 0x0 ;  /* 0x0000000000007b1d */ /* 0x000fec0000010000 */
.L_x_20:
[----:B------:R-:W-:Y:S05]  /*15e0*/  BRA.U UP5, `(.L_x_21) ;  /* 0x00000055050c7547 */ /* 0x000fea000b800000 */
[----:B------:R-:W2:Y:S01]  /*15f0*/  LDCU UR5, c[0x0][0x388] ;  /* 0x00007100ff0577ac */ /* 0x000ea20008000800 */
[----:B------:R-:W-:Y:S01]  /*1600*/  PLOP3.LUT P1, PT, PT, PT, UP3, 0x80, 0x8 ;  /* 0x000000000008781c */ /* 0x000fe20003f2f038 */
[----:B------:R-:W-:Y:S01]  /*1610*/  HFMA2 R2, -RZ, RZ, 0, 0 ;  /* 0x00000000ff027431 */ /* 0x000fe200000001ff */
[----:B------:R-:W-:Y:S01]  /*1620*/  ISETP.EQ.OR P2, PT, R0, RZ, P3 ;  /* 0x000000ff0000720c */ /* 0x000fe20001f42670 */
[----:B------:R-:W3:Y:S01]  /*1630*/  LDCU UR8, c[0x0][0x38c] ;  /* 0x00007180ff0877ac */ /* 0x000ee20008000800 */
[----:B------:R-:W-:Y:S01]  /*1640*/  PLOP3.LUT P1, PT, P1, PT, PT, 0x8, 0x80 ;  /* 0x000000000080781c */ /* 0x000fe20000f2e170 */
[----:B------:R-:W4:Y:S01]  /*1650*/  LDCU.64 UR6, c[0x0][0x390] ;  /* 0x00007200ff0677ac */ /* 0x000f220008000a00 */
[----:B------:R-:W-:Y:S01]  /*1660*/  UISETP.NE.AND UP1, UPT, UR18, URZ, UPT ;  /* 0x000000ff1200728c */ /* 0x000fe2000bf25270 */
[----:B------:R-:W-:Y:S01]  /*1670*/  UMOV UR23, 0x1 ;  /* 0x0000000100177882 */ /* 0x000fe20000000000 */
[----:B------:R-:W-:Y:S02]  /*1680*/  UMOV UR39, URZ ;  /* 0x000000ff00277c82 */ /* 0x000fe40008000000 */
[----:B------:R-:W-:-:S02]  /*1690*/  USEL UR71, UR71, 0x2, UP1 ;  /* 0x0000000247477887 */ /* 0x000fc40008800000 */
[----:B--2---:R-:W-:Y:S01]  /*16a0*/  UIADD3 UR5, UPT, UPT, UR5, 0x3f, URZ ;  /* 0x0000003f05057890 */ /* 0x004fe2000fffe0ff */
[----:B------:R-:W-:Y:S01]  /*16b0*/  UMOV UR31, URZ ;  /* 0x000000ff001f7c82 */ /* 0x000fe20008000000 */
[----:B------:R-:W-:Y:S02]  /*16c0*/  UMOV UR76, URZ ;  /* 0x000000ff004c7c82 */ /* 0x000fe40008000000 */
[----:B------:R-:W-:-:S04]  /*16d0*/  USHF.R.S32.HI UR4, URZ, 0x1f, UR5 ;  /* 0x0000001fff047899 */ /* 0x000fc80008011405 */
[----:B------:R-:W-:Y:S02]  /*16e0*/  ULEA.HI UR4, UR4, UR5, URZ, 0x6 ;  /* 0x0000000504047291 */ /* 0x000fe4000f8f30ff */
[----:B------:R-:W-:Y:S02]  /*16f0*/  USHF.L.U32 UR5, UR22, 0x6, URZ ;  /* 0x0000000616057899 */ /* 0x000fe400080006ff */
[----:B------:R-:W-:Y:S02]  /*1700*/  USHF.R.S32.HI UR4, URZ, 0x6, UR4 ;  /* 0x00000006ff047899 */ /* 0x000fe40008011404 */
[----:B------:R-:W-:Y:S02]  /*1710*/  ULOP3.LUT UR5, UR5, 0x40, URZ, 0xc0, !UPT ;  /* 0x0000004005057892 */ /* 0x000fe4000f8ec0ff */
[----:B---3--:R-:W-:-:S04]  /*1720*/  UIMAD UR4, UR4, UR8, URZ ;  /* 0x00000008040472a4 */ /* 0x008fc8000f8e02ff */
[----:B----4-:R-:W-:Y:S01]  /*1730*/  UIMAD UR4, UR4, UR6, URZ ;  /* 0x00000006040472a4 */ /* 0x010fe2000f8e02ff */
[----:B------:R-:W-:-:S03]  /*1740*/  MOV R42, UR5 ;  /* 0x00000005002a7c02 */ /* 0x000fc60008000f00 */
[----:B------:R-:W-:-:S04]  /*1750*/  UIMAD UR6, UR4, UR7, URZ ;  /* 0x00000007040672a4 */ /* 0x000fc8000f8e02ff */
[----:B------:R-:W-:Y:S02]  /*1760*/  UISETP.NE.AND UP2, UPT, UR6, URZ, UPT ;  /* 0x000000ff0600728c */ /* 0x000fe4000bf45270 */
[----:B------:R-:W-:Y:S01]  /*1770*/  UISETP.LT.U32.AND UP0, UPT, UR6, 0x6, UPT ;  /* 0x000000060600788c */ /* 0x000fe2000bf01070 */
[----:B------:R-:W-:Y:S01]  /*1780*/  IMAD.U32 R41, RZ, RZ, UR6 ;  /* 0x00000006ff297e24 */ /* 0x000fe2000f8e00ff */
[----:B------:R-:W2:Y:S01]  /*1790*/  LDCU UR4, c[0x0][0x370] ;  /* 0x00006e00ff0477ac */ /* 0x000ea20008000800 */
[----:B------:R-:W3:Y:S01]  /*17a0*/  LDCU UR7, c[0x0][0x374] ;  /* 0x00006e80ff0777ac */ /* 0x000ee20008000800 */
[----:B--2---:R-:W-:Y:S01]  /*17b0*/  IMAD.U32 R38, RZ, RZ, UR4 ;  /* 0x00000004ff267e24 */ /* 0x004fe2000f8e00ff */
[----:B------:R-:W-:Y:S01]  /*17c0*/  USEL UR4, UR6, 0x6, UP0 ;  /* 0x0000000606047887 */ /* 0x000fe20008000000 */
[----:B---3--:R-:W-:-:S03]  /*17d0*/  IMAD.U32 R37, RZ, RZ, UR7 ;  /* 0x00000007ff257e24 */ /* 0x008fc6000f8e00ff */
[----:B------:R-:W-:Y:S02]  /*17e0*/  UIADD3 UR5, UPT, UPT, UR4, -0x1, URZ ;  /* 0xffffffff04057890 */ /* 0x000fe4000fffe0ff */
[----:B------:R-:W-:Y:S02]  /*17f0*/  @!UP2 UIADD3 UR5, UPT, UPT, UR4, URZ, URZ ;  /* 0x000000ff0405a290 */ /* 0x000fe4000fffe0ff */
[----:B------:R-:W-:Y:S02]  /*1800*/  UIADD3 UR6, UPT, UPT, UR6, -UR4, URZ ;  /* 0x8000000406067290 */ /* 0x000fe4000fffe0ff */
[----:B------:R-:W-:-:S04]  /*1810*/  UIADD3 UR4, UPT, UPT, UR5, 0x1, URZ ;  /* 0x0000000105047890 */ /* 0x000fc8000fffe0ff */
[----:B------:R-:W-:Y:S02]  /*1820*/  MOV R40, UR6 ;  /* 0x0000000600287c02 */ /* 0x000fe40008000f00 */
[----:B------:R-:W-:-:S07]  /*1830*/  IMAD.U32 R36, RZ, RZ, UR4 ;  /* 0x00000004ff247e24 */ /* 0x000fce000f8e00ff */
.L_x_39:
[----:B------:R-:W2:Y:S01]  /*1840*/  S2UR UR55, SR_CgaCtaId ;  /* 0x00000000003779c3 */ /* 0x000ea20000008800 */
[----:B------:R-:W-:Y:S01]  /*1850*/  UMOV UR4, 0x400 ;  /* 0x0000040000047882 */ /* 0x000fe20000000000 */
[----:B------:R-:W-:Y:S01]  /*1860*/  R2UR UR5, R41 ;  /* 0x00000000290572ca */ /* 0x000fe200000e0000 */
[----:B------:R-:W-:Y:S01]  /*1870*/  IMAD.U32 R0, RZ, RZ, UR23 ;  /* 0x00000017ff007e24 */ /* 0x000fe2000f8e00ff */
[----:B------:R-:W-:Y:S01]  /*1880*/  R2UR UR6, R42 ;  /* 0x000000002a0672ca */ /* 0x000fe200000e0000 */
[----:B------:R-:W-:-:S03]  /*1890*/  UMOV UR15, URZ ;  /* 0x000000ff000f7c82 */ /* 0x000fc60008000000 */
[----:B------:R-:W-:-:S07]  /*18a0*/  SHF.L.U32 R0, R0, 0x1f, RZ ;  /* 0x0000001f00007819 */ /* 0x000fce00000006ff */
[----:B------:R-:W-:Y:S02]  /*18b0*/  UISETP.NE.AND UP0, UPT, UR5, URZ, UPT ;  /* 0x000000ff0500728c */ /* 0x000fe4000bf05270 */
[----:B------:R-:W-:Y:S01]  /*18c0*/  ULEA UR7, UR19, UR6, 0x7 ;  /* 0x0000000613077291 */ /* 0x000fe2000f8e38ff */
[----:B------:R-:W-:Y:S02]  /*18d0*/  UMOV UR5, URZ ;  /* 0x000000ff00057c82 */ /* 0x000fe40008000000 */
[----:B------:R-:W-:-:S03]  /*18e0*/  MOV R51, UR5 ;  /* 0x0000000500337c02 */ /* 0x000fc60008000f00 */
[----:B------:R-:W-:Y:S01]  /*18f0*/  IMAD.U32 R35, RZ, RZ, UR7 ;  /* 0x00000007ff237e24 */ /* 0x000fe2000f8e00ff */
[----:B--2---:R-:W-:-:S04]  /*1900*/  ULEA UR55, UR55, UR4, 0x18 ;  /* 0x0000000437377291 */ /* 0x004fc8000f8ec0ff */
[----:B------:R-:W-:-:S09]  /*1910*/  ULEA UR4, UR39, UR55, 0x3 ;  /* 0x0000003727047291 */ /* 0x000fd2000f8e18ff */
[----:B------:R2:W3:Y:S01]  /*1920*/  SYNCS.PHASECHK.TRANS64.TRYWAIT P0, [UR4+0x30], R0 ;  /* 0x00003000ff0075a7 */ /* 0x0004e20008001104 */
[----:B------:R-:W-:-:S04]  /*1930*/  ULEA.HI UR4, UR44, UR44, URZ, 0x1 ;  /* 0x0000002c2c047291 */ /* 0x000fc8000f8f08ff */
[----:B------:R-:W-:-:S04]  /*1940*/  USHF.L.U32 UR4, UR4, 0x6, URZ ;  /* 0x0000000604047899 */ /* 0x000fc800080006ff */
[----:B------:R-:W-:-:S03]  /*1950*/  ULOP3.LUT UR63, UR6, 0xffffff80, UR4, 0xf8, !UPT ;  /* 0xffffff80063f7892 */ /* 0x000fc6000f8ef804 */
[----:B------:R-:W-:Y:S01]  /*1960*/  UMOV UR6, URZ ;  /* 0x000000ff00067c82 */ /* 0x000fe20008000000 */
[----:B------:R-:W-:Y:S01]  /*1970*/  UMOV UR4, URZ ;  /* 0x000000ff00047c82 */ /* 0x000fe20008000000 */
[----:B------:R-:W-:Y:S01]  /*1980*/  MOV R52, UR6 ;  /* 0x0000000600347c02 */ /* 0x000fe20008000f00 */
[----:B--2---:R-:W-:Y:S01]  /*1990*/  IMAD.U32 R0, RZ, RZ, UR4 ;  /* 0x00000004ff007e24 */ /* 0x004fe2000f8e00ff */
[----:B------:R-:W-:Y:S06]  /*19a0*/  BRA.U !UP0, `(.L_x_22) ;  /* 0x0000002108b87547 */ /* 0x000fec000b800000 */
[----:B------:R-:W2:Y:S01]  /*19b0*/  LDCU.128 UR4, c[0x0][0x480] ;  /* 0x00009000ff0477ac */ /* 0x000ea20008000c00 */
[----:B------:R-:W-:Y:S02]  /*19c0*/  R2UR UR59, R36 ;  /* 0x00000000243b72ca */ /* 0x000fe400000e0000 */
[----:B------:R-:W-:Y:S01]  /*19d0*/  R2UR UR60, R35 ;  /* 0x00000000233c72ca */ /* 0x000fe200000e0000 */
[----:B------:R-:W-:Y:S02]  /*19e0*/  UIADD3 UR51, UPT, UPT, UR63, 0x8, URZ ;  /* 0x000000083f337890 */ /* 0x000fe4000fffe0ff */
[----:B------:R-:W-:Y:S02]  /*19f0*/  UIADD3 UR50, UPT, UPT, UR63, 0x10, URZ ;  /* 0x000000103f327890 */ /* 0x000fe4000fffe0ff */
[----:B------:R-:W-:Y:S02]  /*1a00*/  UIADD3 UR49, UPT, UPT, UR63, 0x18, URZ ;  /* 0x000000183f317890 */ /* 0x000fe4000fffe0ff */
[----:B-1----:R-:W-:-:S02]  /*1a10*/  UIADD3 UR48, UPT, UPT, UR63, 0x20, URZ ;  /* 0x000000203f307890 */ /* 0x002fc4000fffe0ff */
[----:B------:R-:W-:Y:S02]  /*1a20*/  UIADD3 UR46, UPT, UPT, UR63, 0x28, URZ ;  /* 0x000000283f2e7890 */ /* 0x000fe4000fffe0ff */
[----:B------:R-:W-:Y:S02]  /*1a30*/  UIADD3 UR38, UPT, UPT, UR63, 0x30, URZ ;  /* 0x000000303f267890 */ /* 0x000fe4000fffe0ff */
[----:B------:R-:W-:Y:S02]  /*1a40*/  UIADD3 UR33, UPT, UPT, UR63, 0x38, URZ ;  /* 0x000000383f217890 */ /* 0x000fe4000fffe0ff */
[----:B--2---:R-:W-:Y:S02]  /*1a50*/  UIMAD.WIDE.U32 UR12, UR51, UR5, URZ ;  /* 0x00000005330c72a5 */ /* 0x004fe4000f8e00ff */
[----:B------:R-:W-:Y:S02]  /*1a60*/  UIMAD.WIDE.U32 UR14, UR50, UR5, URZ ;  /* 0x00000005320e72a5 */ /* 0x000fe4000f8e00ff */
[----:B------:R-:W-:-:S02]  /*1a70*/  UIMAD.WIDE.U32 UR26, UR63, UR5, URZ ;  /* 0x000000053f1a72a5 */ /* 0x000fc4000f8e00ff */
[----:B------:R-:W-:Y:S02]  /*1a80*/  UIMAD.WIDE.U32 UR16, UR49, UR5, URZ ;  /* 0x00000005311072a5 */ /* 0x000fe4000f8e00ff */
[----:B------:R-:W-:Y:S02]  /*1a90*/  UIMAD.WIDE.U32 UR18, UR48, UR5, URZ ;  /* 0x00000005301272a5 */ /* 0x000fe4000f8e00ff */
[----:B------:R-:W-:Y:S02]  /*1aa0*/  UIMAD.WIDE.U32 UR20, UR46, UR5, URZ ;  /* 0x000000052e1472a5 */ /* 0x000fe4000f8e00ff */
[----:B------:R-:W-:Y:S02]  /*1ab0*/  UIMAD.WIDE.U32 UR24, UR38, UR5, URZ ;  /* 0x00000005261872a5 */ /* 0x000fe4000f8e00ff */
[----:B------:R-:W-:Y:S01]  /*1ac0*/  UIMAD.WIDE.U32 UR28, UR33, UR5, URZ ;  /* 0x00000005211c72a5 */ /* 0x000fe2000f8e00ff */
[----:B------:R-:W1:Y:S02]  /*1ad0*/  LDCU.128 UR8, c[0x0][0x490] ;  /* 0x00009200ff0877ac */ /* 0x000e640008000c00 */
[----:B------:R-:W-:Y:S01]  /*1ae0*/  UMOV UR5, UR13 ;  /* 0x0000000d00057c82 */ /* 0x000fe20008000000 */
[----:B------:R-:W-:-:S02]  /*1af0*/  UISETP.NE.AND UP0, UPT, UR4, 0x1, UPT ;  /* 0x000000010400788c */ /* 0x000fc4000bf05270 */
[----:B------:R-:W-:Y:S02]  /*1b00*/  USHF.R.U32.HI UR22, URZ, UR6, UR5 ;  /* 0x00000006ff167299 */ /* 0x000fe40008011605 */
[----:B------:R-:W-:Y:S01]  /*1b10*/  UISETP.NE.AND UP1, UPT, UR7, 0x1, UPT ;  /* 0x000000010700788c */ /* 0x000fe2000bf25270 */
[----:B------:R-:W-:Y:S01]  /*1b20*/  UMOV UR5, UR15 ;  /* 0x0000000f00057c82 */ /* 0x000fe20008000000 */
[----:B------:R-:W-:Y:S02]  /*1b30*/  USEL UR16, UR51, UR22, !UP0 ;  /* 0x0000001633107287 */ /* 0x000fe4000c000000 */
[----:B------:R-:W-:Y:S02]  /*1b40*/  USHF.R.U32.HI UR15, URZ, UR6, UR5 ;  /* 0x00000006ff0f7299 */ /* 0x000fe40008011605 */
[----:B------:R-:W-:Y:S01]  /*1b50*/  UIADD3 UR30, UPT, UPT, -UR16, URZ, URZ ;  /* 0x000000ff101e7290 */ /* 0x000fe2000fffe1ff */
[----:B------:R-:W-:Y:S01]  /*1b60*/  UMOV UR5, UR17 ;  /* 0x0000001100057c82 */ /* 0x000fe20008000000 */
[----:B------:R-:W-:-:S02]  /*1b70*/  USEL UR15, UR50, UR15, !UP0 ;  /* 0x0000000f320f7287 */ /* 0x000fc4000c000000 */
[----:B------:R-:W-:Y:S02]  /*1b80*/  USHF.R.U32.HI UR14, URZ, UR6, UR5 ;  /* 0x00000006ff0e7299 */ /* 0x000fe40008011605 */
[----:B------:R-:W-:Y:S01]  /*1b90*/  UIMAD UR57, UR4, UR30, UR51 ;  /* 0x0000001e043972a4 */ /* 0x000fe2000f8e0233 */
[----:B------:R-:W-:Y:S01]  /*1ba0*/  UMOV UR5, UR19 ;  /* 0x0000001300057c82 */ /* 0x000fe20008000000 */
[----:B------:R-:W-:Y:S02]  /*1bb0*/  USEL UR14, UR49, UR14, !UP0 ;  /* 0x0000000e310e7287 */ /* 0x000fe4000c000000 */
[----:B------:R-:W-:Y:S02]  /*1bc0*/  USHF.R.U32.HI UR13, URZ, UR6, UR5 ;  /* 0x00000006ff0d7299 */ /* 0x000fe40008011605 */
[----:B-1----:R-:W-:Y:S01]  /*1bd0*/  UIMAD.WIDE.U32 UR34, UR14, UR8, URZ ;  /* 0x000000080e2272a5 */ /* 0x002fe2000f8e00ff */
[----:B------:R-:W-:Y:S01]  /*1be0*/  UMOV UR5, UR21 ;  /* 0x0000001500057c82 */ /* 0x000fe20008000000 */
[----:B------:R-:W-:-:S02]  /*1bf0*/  USEL UR13, UR48, UR13, !UP0 ;  /* 0x0000000d300d7287 */ /* 0x000fc4000c000000 */
[----:B------:R-:W-:Y:S02]  /*1c00*/  USHF.R.U32.HI UR12, URZ, UR6, UR5 ;  /* 0x00000006ff0c7299 */ /* 0x000fe40008011605 */
[----:B------:R-:W-:Y:S01]  /*1c10*/  UIMAD.WIDE.U32 UR20, UR16, UR8, URZ ;  /* 0x00000008101472a5 */ /* 0x000fe2000f8e00ff */
[----:B------:R-:W-:Y:S01]  /*1c20*/  UMOV UR5, UR25 ;  /* 0x0000001900057c82 */ /* 0x000fe20008000000 */
[----:B------:R-:W-:Y:S02]  /*1c30*/  USEL UR12, UR46, UR12, !UP0 ;  /* 0x0000000c2e0c7287 */ /* 0x000fe4000c000000 */
[----:B------:R-:W-:Y:S02]  /*1c40*/  USHF.R.U32.HI UR18, URZ, UR6, UR5 ;  /* 0x00000006ff127299 */ /* 0x000fe40008011605 */
[----:B------:R-:W-:Y:S01]  /*1c50*/  UIMAD.WIDE.U32 UR24, UR15, UR8, URZ ;  /* 0x000000080f1872a5 */ /* 0x000fe2000f8e00ff */
[----:B------:R-:W-:Y:S01]  /*1c60*/  UMOV UR5, UR27 ;  /* 0x0000001b00057c82 */ /* 0x000fe20008000000 */
[----:B------:R-:W-:-:S02]  /*1c70*/  UIMAD.WIDE.U32 UR36, UR13, UR8, URZ ;  /* 0x000000080d2472a5 */ /* 0x000fc4000f8e00ff */
[----:B------:R-:W-:Y:S02]  /*1c80*/  USHF.R.U32.HI UR17, URZ, UR6, UR5 ;  /* 0x00000006ff117299 */ /* 0x000fe40008011605 */
[----:B------:R-:W-:Y:S01]  /*1c90*/  UIMAD.WIDE.U32 UR40, UR12, UR8, URZ ;  /* 0x000000080c2872a5 */ /* 0x000fe2000f8e00ff */
[----:B------:R-:W-:Y:S01]  /*1ca0*/  UMOV UR5, UR29 ;  /* 0x0000001d00057c82 */ /* 0x000fe20008000000 */
[----:B------:R-:W-:Y:S02]  /*1cb0*/  USEL UR17, UR63, UR17, !UP0 ;  /* 0x000000113f117287 */ /* 0x000fe4000c000000 */
[----:B------:R-:W-:Y:S02]  /*1cc0*/  USHF.R.U32.HI UR5, URZ, UR6, UR5 ;  /* 0x00000006ff057299 */ /* 0x000fe40008011605 */
[----:B------:R-:W-:Y:S02]  /*1cd0*/  USEL UR6, UR38, UR18, !UP0 ;  /* 0x0000001226067287 */ /* 0x000fe4000c000000 */
[----:B------:R-:W-:-:S02]  /*1ce0*/  USEL UR5, UR33, UR5, !UP0 ;  /* 0x0000000521057287 */ /* 0x000fc4000c000000 */
[----:B------:R-:W-:Y:S02]  /*1cf0*/  UIMAD.WIDE.U32 UR18, UR17, UR8, URZ ;  /* 0x00000008111272a5 */ /* 0x000fe4000f8e00ff */
[----:B------:R-:W-:Y:S02]  /*1d00*/  UIADD3 UR29, UPT, UPT, -UR15, URZ, URZ ;  /* 0x000000ff0f1d7290 */ /* 0x000fe4000fffe1ff */
[----:B------:R-:W-:Y:S02]  /*1d10*/  UIMAD.WIDE.U32 UR42, UR6, UR8, URZ ;  /* 0x00000008062a72a5 */ /* 0x000fe4000f8e00ff */
[----:B------:R-:W-:Y:S02]  /*1d20*/  UIMAD.WIDE.U32 UR44, UR5, UR8, URZ ;  /* 0x00000008052c72a5 */ /* 0x000fe4000f8e00ff */
[----:B------:R-:W-:Y:S02]  /*1d30*/  UIADD3 UR28, UPT, UPT, -UR14, URZ, URZ ;  /* 0x000000ff0e1c7290 */ /* 0x000fe4000fffe1ff */
[----:B------:R-:W-:-:S02]  /*1d40*/  UIADD3 UR27, UPT, UPT, -UR13, URZ, URZ ;  /* 0x000000ff0d1b7290 */ /* 0x000fc4000fffe1ff */
[----:B------:R-:W-:Y:S02]  /*1d50*/  UIADD3 UR26, UPT, UPT, -UR12, URZ, URZ ;  /* 0x000000ff0c1a7290 */ /* 0x000fe4000fffe1ff */
[----:B------:R-:W-:Y:S02]  /*1d60*/  UIADD3 UR22, UPT, UPT, -UR6, URZ, URZ ;  /* 0x000000ff06167290 */ /* 0x000fe4000fffe1ff */
[----:B------:R-:W-:Y:S02]  /*1d70*/  UIADD3 UR32, UPT, UPT, -UR17, URZ, URZ ;  /* 0x000000ff11207290 */ /* 0x000fe4000fffe1ff */
[----:B------:R-:W-:Y:S02]  /*1d80*/  UIADD3 UR8, UPT, UPT, -UR5, URZ, URZ ;  /* 0x000000ff05087290 */ /* 0x000fe4000fffe1ff */
[----:B------:R-:W-:Y:S02]  /*1d90*/  UIMAD UR56, UR4, UR29, UR50 ;  /* 0x0000001d043872a4 */ /* 0x000fe4000f8e0232 */
[----:B------:R-:W-:-:S02]  /*1da0*/  UIMAD UR54, UR4, UR28, UR49 ;  /* 0x0000001c043672a4 */ /* 0x000fc4000f8e0231 */
[----:B------:R-:W-:Y:S02]  /*1db0*/  UIMAD UR52, UR4, UR27, UR48 ;  /* 0x0000001b043472a4 */ /* 0x000fe4000f8e0230 */
[----:B------:R-:W-:Y:S02]  /*1dc0*/  UIMAD UR50, UR4, UR26, UR46 ;  /* 0x0000001a043272a4 */ /* 0x000fe4000f8e022e */
[----:B------:R-:W-:Y:S02]  /*1dd0*/  UIMAD UR49, UR4, UR22, UR38 ;  /* 0x00000016043172a4 */ /* 0x000fe4000f8e0226 */
[----:B------:R-:W-:Y:S02]  /*1de0*/  UIMAD UR46, UR4, UR32, UR63 ;  /* 0x00000020042e72a4 */ /* 0x000fe4000f8e023f */
[----:B------:R-:W-:Y:S01]  /*1df0*/  UIMAD UR48, UR4, UR8, UR33 ;  /* 0x00000008043072a4 */ /* 0x000fe2000f8e0221 */
[----:B------:R-:W1:Y:S02]  /*1e00*/  LDCU UR58, c[0x0][0x4a0] ;  /* 0x00009400ff3a77ac */ /* 0x000e640008000800 */
[----:B------:R-:W-:Y:S01]  /*1e10*/  UMOV UR4, UR19 ;  /* 0x0000001300047c82 */ /* 0x000fe20008000000 */
[----:B------:R-:W-:-:S02]  /*1e20*/  UISETP.NE.AND UP0, UPT, UR10, 0x1, UPT ;  /* 0x000000010a00788c */ /* 0x000fc4000bf05270 */
[----:B------:R-:W-:Y:S01]  /*1e30*/  USHF.R.U32.HI UR32, URZ, UR9, UR4 ;  /* 0x00000009ff207299 */ /* 0x000fe20008011604 */
[----:B------:R-:W2:Y:S02]  /*1e40*/  LDCU UR53, c[0x0][0x4ec] ;  /* 0x00009d80ff3577ac */ /* 0x000ea40008000800 */
[----:B------:R-:W-:Y:S01]  /*1e50*/  UMOV UR4, UR21 ;  /* 0x0000001500047c82 */ /* 0x000fe20008000000 */
[----:B------:R-:W-:Y:S02]  /*1e60*/  USEL UR32, UR17, UR32, !UP1 ;  /* 0x0000002011207287 */ /* 0x000fe4000c800000 */
[----:B------:R-:W-:Y:S02]  /*1e70*/  USHF.R.U32.HI UR30, URZ, UR9, UR4 ;  /* 0x00000009ff1e7299 */ /* 0x000fe40008011604 */
[----:B------:R-:W-:Y:S01]  /*1e80*/  UIADD3 UR22, UPT, UPT, -UR32, URZ, URZ ;  /* 0x000000ff20167290 */ /* 0x000fe2000fffe1ff */
[----:B------:R-:W-:Y:S01]  /*1e90*/  UMOV UR4, UR25 ;  /* 0x0000001900047c82 */ /* 0x000fe20008000000 */
[----:B------:R-:W-:-:S02]  /*1ea0*/  USEL UR30, UR16, UR30, !UP1 ;  /* 0x0000001e101e7287 */ /* 0x000fc4000c800000 */
[----:B------:R-:W-:Y:S02]  /*1eb0*/  USHF.R.U32.HI UR21, URZ, UR9, UR4 ;  /* 0x00000009ff157299 */ /* 0x000fe40008011604 */
[----:B------:R-:W-:Y:S01]  /*1ec0*/  UIADD3 UR76, UPT, UPT, UR59, UR31, URZ ;  /* 0x0000001f3b4c7290 */ /* 0x000fe2000fffe0ff */
[----:B------:R-:W-:Y:S01]  /*1ed0*/  UMOV UR4, UR35 ;  /* 0x0000002300047c82 */ /* 0x000fe20008000000 */
[----:B------:R-:W-:Y:S02]  /*1ee0*/  USEL UR29, UR15, UR21, !UP1 ;  /* 0x000000150f1d7287 */ /* 0x000fe4000c800000 */
[----:B------:R-:W-:Y:S02]  /*1ef0*/  USHF.R.U32.HI UR20, URZ, UR9, UR4 ;  /* 0x00000009ff147299 */ /* 0x000fe40008011604 */
[----:B------:R-:W-:Y:S01]  /*1f00*/  UIADD3 UR21, UPT, UPT, -UR30, URZ, URZ ;  /* 0x000000ff1e157290 */ /* 0x000fe2000fffe1ff */
[----:B------:R-:W-:Y:S01]  /*1f10*/  UMOV UR4, UR37 ;  /* 0x0000002500047c82 */ /* 0x000fe20008000000 */
[----:B------:R-:W-:-:S02]  /*1f20*/  USEL UR28, UR14, UR20, !UP1 ;  /* 0x000000140e1c7287 */ /* 0x000fc4000c800000 */
[----:B------:R-:W-:Y:S02]  /*1f30*/  USHF.R.U32.HI UR19, URZ, UR9, UR4 ;  /* 0x00000009ff137299 */ /* 0x000fe40008011604 */
[----:B------:R-:W-:Y:S01]  /*1f40*/  UIADD3 UR20, UPT, UPT, -UR29, URZ, URZ ;  /* 0x000000ff1d147290 */ /* 0x000fe2000fffe1ff */
        /* <DEDUP_REMOVED lines=11> */
[----:B------:R-:W-:Y:S02]  /*2000*/  UIADD3 UR8, UPT, UPT, -UR25, URZ, URZ ;  /* 0x000000ff19087290 */ /* 0x000fe4000fffe1ff */
[----:B------:R-:W-:-:S02]  /*2010*/  USEL UR24, UR5, UR9, !UP1 ;  /* 0x0000000905187287 */ /* 0x000fc4000c800000 */
[----:B------:R-:W-:Y:S02]  /*2020*/  UIADD3 UR9, UPT, UPT, -UR26, URZ, URZ ;  /* 0x000000ff1a097290 */ /* 0x000fe4000fffe1ff */
[----:B------:R-:W-:Y:S02]  /*2030*/  UIADD3 UR4, UPT, UPT, -UR24, URZ, URZ ;  /* 0x000000ff18047290 */ /* 0x000fe4000fffe1ff */
[----:B------:R-:W-:Y:S02]  /*2040*/  UIMAD UR38, UR7, UR9, UR12 ;  /* 0x00000009072672a4 */ /* 0x000fe4000f8e020c */
[----:B------:R-:W-:Y:S02]  /*2050*/  UIMAD UR36, UR7, UR4, UR5 ;  /* 0x00000004072472a4 */ /* 0x000fe4000f8e0205 */
[----:B------:R-:W-:Y:S02]  /*2060*/  UIMAD.WIDE.U32 UR4, UR32, UR11, URZ ;  /* 0x0000000b200472a5 */ /* 0x000fe4000f8e00ff */
[----:B------:R-:W-:-:S02]  /*2070*/  UIMAD UR37, UR7, UR8, UR6 ;  /* 0x00000008072572a4 */ /* 0x000fc4000f8e0206 */
[----:B------:R-:W-:Y:S02]  /*2080*/  UIMAD.WIDE.U32 UR8, UR30, UR11, URZ ;  /* 0x0000000b1e0872a5 */ /* 0x000fe4000f8e00ff */
[----:B------:R-:W-:Y:S02]  /*2090*/  UIMAD UR40, UR7, UR18, UR13 ;  /* 0x00000012072872a4 */ /* 0x000fe4000f8e020d */
[----:B------:R-:W-:Y:S01]  /*20a0*/  UIMAD.WIDE.U32 UR12, UR29, UR11, URZ ;  /* 0x0000000b1d0c72a5 */ /* 0x000fe2000f8e00ff */
[----:B------:R-:W-:Y:S01]  /*20b0*/  UMOV UR4, UR5 ;  /* 0x0000000500047c82 */ /* 0x000fe20008000000 */
[----:B------:R-:W-:Y:S02]  /*20c0*/  UIMAD UR42, UR7, UR20, UR15 ;  /* 0x00000014072a72a4 */ /* 0x000fe4000f8e020f */
[----:B------:R-:W-:Y:S02]  /*20d0*/  UIMAD UR41, UR7, UR19, UR14 ;  /* 0x00000013072972a4 */ /* 0x000fe4000f8e020e */
[----:B------:R-:W-:-:S02]  /*20e0*/  UIMAD.WIDE.U32 UR14, UR28, UR11, URZ ;  /* 0x0000000b1c0e72a5 */ /* 0x000fc4000f8e00ff */
[----:B-1----:R-:W-:Y:S02]  /*20f0*/  USHF.R.U32.HI UR33, URZ, UR58, UR4 ;  /* 0x0000003aff217299 */ /* 0x002fe40008011604 */
[----:B------:R-:W-:Y:S01]  /*2100*/  UIMAD UR45, UR7, UR22, UR17 ;  /* 0x00000016072d72a4 */ /* 0x000fe2000f8e0211 */
[----:B------:R-:W-:Y:S01]  /*2110*/  UMOV UR4, UR9 ;  /* 0x0000000900047c82 */ /* 0x000fe20008000000 */
[----:B------:R-:W-:Y:S02]  /*2120*/  UIMAD UR44, UR7, UR21, UR16 ;  /* 0x00000015072c72a4 */ /* 0x000fe4000f8e0210 */
[----:B------:R-:W-:Y:S02]  /*2130*/  UIMAD.WIDE.U32 UR16, UR27, UR11, URZ ;  /* 0x0000000b1b1072a5 */ /* 0x000fe4000f8e00ff */
[----:B------:R-:W-:Y:S02]  /*2140*/  USHF.R.U32.HI UR22, URZ, UR58, UR4 ;  /* 0x0000003aff167299 */ /* 0x000fe40008011604 */
[----:B------:R-:W-:Y:S01]  /*2150*/  UIMAD.WIDE.U32 UR18, UR26, UR11, URZ ;  /* 0x0000000b1a1272a5 */ /* 0x000fe2000f8e00ff */
[----:B------:R-:W-:Y:S01]  /*2160*/  UMOV UR4, UR13 ;  /* 0x0000000d00047c82 */ /* 0x000fe20008000000 */
[----:B------:R-:W-:-:S02]  /*2170*/  UIMAD.WIDE.U32 UR20, UR25, UR11, URZ ;  /* 0x0000000b191472a5 */ /* 0x000fc4000f8e00ff */
[----:B------:R-:W-:Y:S02]  /*2180*/  USHF.R.U32.HI UR12, URZ, UR58, UR4 ;  /* 0x0000003aff0c7299 */ /* 0x000fe40008011604 */
[----:B------:R-:W-:Y:S01]  /*2190*/  UIMAD.WIDE.U32 UR34, UR24, UR11, URZ ;  /* 0x0000000b182272a5 */ /* 0x000fe2000f8e00ff */
[----:B------:R-:W-:Y:S01]  /*21a0*/  UMOV UR4, UR15 ;  /* 0x0000000f00047c82 */ /* 0x000fe20008000000 */
[----:B------:R-:W2:Y:S01]  /*21b0*/  LDCU.64 UR6, c[0x0][0x4c0] ;  /* 0x00009800ff0677ac */ /* 0x000ea20008000a00 */
[----:B------:R-:W-:Y:S02]  /*21c0*/  USHF.R.U32.HI UR11, URZ, UR58, UR4 ;  /* 0x0000003aff0b7299 */ /* 0x000fe40008011604 */
[----:B------:R-:W-:Y:S01]  /*21d0*/  USEL UR69, UR32, UR33, !UP0 ;  /* 0x0000002120457287 */ /* 0x000fe2000c000000 */
[----:B------:R-:W-:Y:S01]  /*21e0*/  UMOV UR4, UR17 ;  /* 0x0000001100047c82 */ /* 0x000fe20008000000 */
[----:B------:R-:W-:Y:S02]  /*21f0*/  USEL UR68, UR30, UR22, !UP0 ;  /* 0x000000161e447287 */ /* 0x000fe4000c000000 */
[----:B------:R-:W-:-:S02]  /*2200*/  USHF.R.U32.HI UR9, URZ, UR58, UR4 ;  /* 0x0000003aff097299 */ /* 0x000fc40008011604 */
[----:B------:R-:W-:Y:S01]  /*2210*/  IMAD.U32 R34, RZ, RZ, UR69 ;  /* 0x00000045ff227e24 */ /* 0x000fe2000f8e00ff */
[----:B------:R-:W-:Y:S01]  /*2220*/  USEL UR67, UR29, UR12, !UP0 ;  /* 0x0000000c1d437287 */ /* 0x000fe2000c000000 */
[----:B------:R-:W-:Y:S01]  /*2230*/  UMOV UR4, UR19 ;  /* 0x0000001300047c82 */ /* 0x000fe20008000000 */
[----:B------:R-:W-:Y:S01]  /*2240*/  USEL UR66, UR28, UR11, !UP0 ;  /* 0x0000000b1c427287 */ /* 0x000fe2000c000000 */
[----:B------:R-:W-:Y:S01]  /*2250*/  MOV R30, UR68 ;  /* 0x00000044001e7c02 */ /* 0x000fe20008000f00 */
[----:B------:R-:W-:Y:S02]  /*2260*/  USHF.R.U32.HI UR8, URZ, UR58, UR4 ;  /* 0x0000003aff087299 */ /* 0x000fe40008011604 */
[----:B------:R-:W-:Y:S01]  /*2270*/  IMAD.U32 R26, RZ, RZ, UR67 ;  /* 0x00000043ff1a7e24 */ /* 0x000fe2000f8e00ff */
[----:B------:R-:W-:Y:S01]  /*2280*/  USEL UR65, UR27, UR9, !UP0 ;  /* 0x000000091b417287 */ /* 0x000fe2000c000000 */
[----:B------:R-:W-:Y:S01]  /*2290*/  UMOV UR4, UR21 ;  /* 0x0000001500047c82 */ /* 0x000fe20008000000 */
[----:B------:R-:W-:Y:S01]  /*22a0*/  USEL UR64, UR26, UR8, !UP0 ;  /* 0x000000081a407287 */ /* 0x000fe2000c000000 */
[----:B------:R-:W-:Y:S01]  /*22b0*/  MOV R22, UR66 ;  /* 0x0000004200167c02 */ /* 0x000fe20008000f00 */
[----:B------:R-:W-:-:S02]  /*22c0*/  USHF.R.U32.HI UR5, URZ, UR58, UR4 ;  /* 0x0000003aff057299 */ /* 0x000fc40008011604 */
[----:B------:R-:W-:Y:S01]  /*22d0*/  IMAD.U32 R18, RZ, RZ, UR65 ;  /* 0x00000041ff127e24 */ /* 0x000fe2000f8e00ff */
[----:B------:R-:W-:Y:S01]  /*22e0*/  UIADD3 UR14, UPT, UPT, -UR69, URZ, URZ ;  /* 0x000000ff450e7290 */ /* 0x000fe2000fffe1ff */
[----:B------:R-:W-:Y:S01]  /*22f0*/  UMOV UR4, UR35 ;  /* 0x0000002300047c82 */ /* 0x000fe20008000000 */
[----:B------:R-:W-:Y:S01]  /*2300*/  USEL UR62, UR25, UR5, !UP0 ;  /* 0x00000005193e7287 */ /* 0x000fe2000c000000 */
[----:B------:R-:W-:Y:S01]  /*2310*/  MOV R14, UR64 ;  /* 0x00000040000e7c02 */ /* 0x000fe20008000f00 */
[----:B------:R-:W-:Y:S02]  /*2320*/  USHF.R.U32.HI UR4, URZ, UR58, UR4 ;  /* 0x0000003aff047299 */ /* 0x000fe40008011604 */
[----:B------:R-:W-:Y:S02]  /*2330*/  UIADD3 UR5, UPT, UPT, -UR62, URZ, URZ ;  /* 0x000000ff3e057290 */ /* 0x000fe4000fffe1ff */
[----:B------:R-:W-:Y:S01]  /*2340*/  USEL UR61, UR24, UR4, !UP0 ;  /* 0x00000004183d7287 */ /* 0x000fe2000c000000 */
[----:B------:R-:W-:Y:S01]  /*2350*/  IMAD.U32 R10, RZ, RZ, UR62 ;  /* 0x0000003eff0a7e24 */ /* 0x000fe2000f8e00ff */
[----:B------:R-:W-:-:S02]  /*2360*/  UIADD3 UR13, UPT, UPT, -UR68, URZ, URZ ;  /* 0x000000ff440d7290 */ /* 0x000fc4000fffe1ff */
[----:B------:R-:W-:Y:S02]  /*2370*/  UIADD3 UR4, UPT, UPT, -UR61, URZ, URZ ;  /* 0x000000ff3d047290 */ /* 0x000fe4000fffe1ff */
[----:B------:R-:W-:Y:S01]  /*2380*/  UIADD3 UR12, UPT, UPT, -UR67, URZ, URZ ;  /* 0x000000ff430c7290 */ /* 0x000fe2000fffe1ff */
[----:B------:R-:W-:Y:S01]  /*2390*/  MOV R6, UR61 ;  /* 0x0000003d00067c02 */ /* 0x000fe20008000f00 */
[----:B------:R-:W-:Y:S02]  /*23a0*/  UIADD3 UR11, UPT, UPT, -UR66, URZ, URZ ;  /* 0x000000ff420b7290 */ /* 0x000fe4000fffe1ff */
[----:B------:R-:W-:Y:S02]  /*23b0*/  UIADD3 UR9, UPT, UPT, -UR65, URZ, URZ ;  /* 0x000000ff41097290 */ /* 0x000fe4000fffe1ff */
[----:B------:R-:W-:Y:S02]  /*23c0*/  UIADD3 UR8, UPT, UPT, -UR64, URZ, URZ ;  /* 0x000000ff40087290 */ /* 0x000fe4000fffe1ff */
[----:B------:R-:W-:-:S02]  /*23d0*/  UIMAD UR14, UR10, UR14, UR32 ;  /* 0x0000000e0a0e72a4 */ /* 0x000fc4000f8e0220 */
[----:B------:R-:W-:Y:S02]  /*23e0*/  UIMAD UR13, UR10, UR13, UR30 ;  /* 0x0000000d0a0d72a4 */ /* 0x000fe4000f8e021e */
[----:B------:R-:W-:Y:S02]  /*23f0*/  UIMAD UR12, UR10, UR12, UR29 ;  /* 0x0000000c0a0c72a4 */ /* 0x000fe4000f8e021d */
[----:B------:R-:W-:Y:S02]  /*2400*/  UIMAD UR11, UR10, UR11, UR28 ;  /* 0x0000000b0a0b72a4 */ /* 0x000fe4000f8e021c */
[----:B------:R-:W-:Y:S02]  /*2410*/  UIMAD UR9, UR10, UR9, UR27 ;  /* 0x000000090a0972a4 */ /* 0x000fe4000f8e021b */
[----:B------:R-:W-:Y:S02]  /*2420*/  UIMAD UR8, UR10, UR8, UR26 ;  /* 0x000000080a0872a4 */ /* 0x000fe4000f8e021a */
[----:B------:R-:W-:-:S02]  /*2430*/  UIMAD UR25, UR10, UR5, UR25 ;  /* 0x000000050a1972a4 */ /* 0x000fc4000f8e0219 */
[----:B------:R-:W-:Y:S01]  /*2440*/  UIMAD UR10, UR10, UR4, UR24 ;  /* 0x000000040a0a72a4 */ /* 0x000fe2000f8e0218 */
[----:B------:R-:W1:Y:S01]  /*2450*/  LDCU.64 UR4, c[0x0][0x4f0] ;  /* 0x00009e00ff0477ac */ /* 0x000e620008000a00 */
[----:B--2---:R-:W-:Y:S02]  /*2460*/  UIMAD UR17, UR46, UR6, UR53 ;  /* 0x000000062e1172a4 */ /* 0x004fe4000f8e0235 */
[----:B------:R-:W-:Y:S02]  /*2470*/  UIMAD UR16, UR56, UR6, UR53 ;  /* 0x00000006381072a4 */ /* 0x000fe4000f8e0235 */
[----:B------:R-:W-:Y:S02]  /*2480*/  UIMAD UR18, UR57, UR6, UR53 ;  /* 0x00000006391272a4 */ /* 0x000fe4000f8e0235 */
[----:B------:R-:W-:Y:S01]  /*2490*/  IMAD.U32 R33, RZ, RZ, UR17 ;  /* 0x00000011ff217e24 */ /* 0x000fe2000f8e00ff */
[----:B------:R-:W-:Y:S01]  /*24a0*/  UIMAD UR17, UR54, UR6, UR53 ;  /* 0x00000006361172a4 */ /* 0x000fe2000f8e0235 */
[----:B------:R-:W-:Y:S01]  /*24b0*/  IMAD.U32 R25, RZ, RZ, UR16 ;  /* 0x00000010ff197e24 */ /* 0x000fe2000f8e00ff */
[----:B------:R-:W-:Y:S01]  /*24c0*/  UIMAD UR16, UR50, UR6, UR53 ;  /* 0x00000006321072a4 */ /* 0x000fe2000f8e0235 */
[----:B------:R-:W-:Y:S01]  /*24d0*/  MOV R29, UR18 ;  /* 0x00000012001d7c02 */ /* 0x000fe20008000f00 */
[----:B------:R-:W-:-:S02]  /*24e0*/  UIMAD UR18, UR52, UR6, UR53 ;  /* 0x00000006341272a4 */ /* 0x000fc4000f8e0235 */
[----:B------:R-:W-:Y:S01]  /*24f0*/  MOV R21, UR17 ;  /* 0x0000001100157c02 */ /* 0x000fe20008000f00 */
[----:B------:R-:W-:Y:S01]  /*2500*/  UIMAD UR17, UR49, UR6, UR53 ;  /* 0x00000006311172a4 */ /* 0x000fe2000f8e0235 */
[----:B------:R-:W-:Y:S01]  /*2510*/  MOV R13, UR16 ;  /* 0x00000010000d7c02 */ /* 0x000fe20008000f00 */
[----:B------:R-:W-:Y:S01]  /*2520*/  UIMAD UR6, UR48, UR6, UR53 ;  /* 0x00000006300672a4 */ /* 0x000fe2000f8e0235 */
[----:B------:R-:W-:Y:S01]  /*2530*/  IMAD.U32 R17, RZ, RZ, UR18 ;  /* 0x00000012ff117e24 */ /* 0x000fe2000f8e00ff */
[----:B-1----:R-:W-:Y:S01]  /*2540*/  UIMAD UR16, UR45, UR7, UR4 ;  /* 0x000000072d1072a4 */ /* 0x002fe2000f8e0204 */
[----:B------:R-:W1:Y:S01]  /*2550*/  LDCU UR15, c[0x0][0x4c8] ;  /* 0x00009900ff0f77ac */ /* 0x000e620008000800 */
[----:B------:R-:W-:Y:S02]  /*2560*/  IMAD.U32 R9, RZ, RZ, UR17 ;  /* 0x00000011ff097e24 */ /* 0x000fe4000f8e00ff */
[----:B------:R-:W-:Y:S02]  /*2570*/  MOV R5, UR6 ;  /* 0x0000000600057c02 */ /* 0x000fe40008000f00 */
[----:B------:R-:W-:Y:S01]  /*2580*/  IMAD.U32 R32, RZ, RZ, UR16 ;  /* 0x00000010ff207e24 */ /* 0x000fe2000f8e00ff */
[----:B------:R-:W-:-:S02]  /*2590*/  UIMAD UR17, UR44, UR7, UR4 ;  /* 0x000000072c1172a4 */ /* 0x000fc4000f8e0204 */
[----:B------:R-:W-:Y:S02]  /*25a0*/  UIMAD UR6, UR42, UR7, UR4 ;  /* 0x000000072a0672a4 */ /* 0x000fe4000f8e0204 */
[----:B------:R-:W-:Y:S02]  /*25b0*/  UIMAD UR16, UR41, UR7, UR4 ;  /* 0x00000007291072a4 */ /* 0x000fe4000f8e0204 */
[----:B------:R-:W-:Y:S01]  /*25c0*/  MOV R28, UR17 ;  /* 0x00000011001c7c02 */ /* 0x000fe20008000f00 */
[----:B------:R-:W-:Y:S01]  /*25d0*/  UIMAD UR17, UR40, UR7, UR4 ;  /* 0x00000007281172a4 */ /* 0x000fe2000f8e0204 */
[----:B-----5:R-:W-:Y:S01]  /*25e0*/  IMAD.U32 R24, RZ, RZ, UR6 ;  /* 0x00000006ff187e24 */ /* 0x020fe2000f8e00ff */
[----:B------:R-:W-:Y:S01]  /*25f0*/  UIMAD UR6, UR38, UR7, UR4 ;  /* 0x00000007260672a4 */ /* 0x000fe2000f8e0204 */
[----:B------:R-:W-:Y:S01]  /*2600*/  MOV R20, UR16 ;  /* 0x0000001000147c02 */ /* 0x000fe20008000f00 */
[----:B------:R-:W-:Y:S02]  /*2610*/  UIMAD UR16, UR37, UR7, UR4 ;  /* 0x00000007251072a4 */ /* 0x000fe4000f8e0204 */
[----:B------:R-:W-:Y:S01]  /*2620*/  UIMAD UR4, UR36, UR7, UR4 ;  /* 0x00000007240472a4 */ /* 0x000fe2000f8e0204 */
[----:B------:R-:W-:Y:S01]  /*2630*/  IMAD.U32 R16, RZ, RZ, UR17 ;  /* 0x00000011ff107e24 */ /* 0x000fe2000f8e00ff */
[----:B------:R-:W-:Y:S01]  /*2640*/  MOV R12, UR6 ;  /* 0x00000006000c7c02 */ /* 0x000fe20008000f00 */
[----:B-1----:R-:W-:Y:S01]  /*2650*/  UIMAD UR6, UR14, UR15, UR5 ;  /* 0x0000000f0e0672a4 */ /* 0x002fe2000f8e0205 */
[----:B------:R-:W-:Y:S01]  /*2660*/  IMAD.U32 R8, RZ, RZ, UR16 ;  /* 0x00000010ff087e24 */ /* 0x000fe2000f8e00ff */
[----:B------:R-:W-:Y:S01]  /*2670*/  UIMAD UR7, UR13, UR15, UR5 ;  /* 0x0000000f0d0772a4 */ /* 0x000fe2000f8e0205 */
[----:B------:R-:W-:Y:S01]  /*2680*/  MOV R4, UR4 ;  /* 0x0000000400047c02 */ /* 0x000fe20008000f00 */
[----:B------:R-:W-:-:S02]  /*2690*/  UIMAD UR4, UR12, UR15, UR5 ;  /* 0x0000000f0c0472a4 */ /* 0x000fc4000f8e0205 */
[----:B------:R-:W-:Y:S01]  /*26a0*/  IMAD.U32 R31, RZ, RZ, UR6 ;  /* 0x00000006ff1f7e24 */ /* 0x000fe2000f8e00ff */
[----:B------:R-:W-:Y:S01]  /*26b0*/  UIMAD UR6, UR11, UR15, UR5 ;  /* 0x0000000f0b0672a4 */ /* 0x000fe2000f8e0205 */
[----:B------:R-:W-:Y:S01]  /*26c0*/  MOV R27, UR7 ;  /* 0x00000007001b7c02 */ /* 0x000fe20008000f00 */
[----:B------:R-:W-:Y:S01]  /*26d0*/  UIMAD UR7, UR9, UR15, UR5 ;  /* 0x0000000f090772a4 */ /* 0x000fe2000f8e0205 */
[----:B------:R-:W-:Y:S01]  /*26e0*/  IMAD.U32 R23, RZ, RZ, UR4 ;  /* 0x00000004ff177e24 */ /* 0x000fe2000f8e00ff */
[----:B------:R-:W-:Y:S02]  /*26f0*/  UIMAD UR4, UR8, UR15, UR5 ;  /* 0x0000000f080472a4 */ /* 0x000fe4000f8e0205 */
[----:B------:R-:W-:Y:S01]  /*2700*/  MOV R19, UR6 ;  /* 0x0000000600137c02 */ /* 0x000fe20008000f00 */
[----:B------:R-:W-:Y:S01]  /*2710*/  UIMAD UR6, UR25, UR15, UR5 ;  /* 0x0000000f190672a4 */ /* 0x000fe2000f8e0205 */
[----:B------:R-:W-:Y:S01]  /*2720*/  IMAD.U32 R15, RZ, RZ, UR7 ;  /* 0x00000007ff0f7e24 */ /* 0x000fe2000f8e00ff */
[----:B------:R-:W1:Y:S01]  /*2730*/  LDCU.64 UR74, c[0x0][0x390] ;  /* 0x00007200ff4a77ac */ /* 0x000e620008000a00 */
[----:B------:R-:W-:Y:S01]  /*2740*/  MOV R11, UR4 ;  /* 0x00000004000b7c02 */ /* 0x000fe20008000f00 */
[----:B------:R-:W-:-:S02]  /*2750*/  UIMAD UR4, UR10, UR15, UR5 ;  /* 0x0000000f0a0472a4 */ /* 0x000fc4000f8e0205 */
[----:B------:R-:W-:Y:S01]  /*2760*/  IMAD.U32 R7, RZ, RZ, UR6 ;  /* 0x00000006ff077e24 */ /* 0x000fe2000f8e00ff */
[----:B------:R-:W-:Y:S01]  /*2770*/  UMOV UR6, URZ ;  /* 0x000000ff00067c82 */ /* 0x000fe20008000000 */
[----:B------:R-:W-:Y:S01]  /*2780*/  UMOV UR5, URZ ;  /* 0x000000ff00057c82 */ /* 0x000fe20008000000 */
[----:B------:R-:W-:Y:S01]  /*2790*/  IMAD.U32 R0, RZ, RZ, UR6 ;  /* 0x00000006ff007e24 */ /* 0x000fe2000f8e00ff */
[----:B------:R-:W-:Y:S01]  /*27a0*/  UIADD3 UR67, UPT, UPT, UR60, 0x8, URZ ;  /* 0x000000083c437890 */ /* 0x000fe2000fffe0ff */
[----:B------:R-:W-:Y:S01]  /*27b0*/  MOV R3, UR4 ;  /* 0x0000000400037c02 */ /* 0x000fe20008000f00 */
[----:B------:R-:W-:Y:S01]  /*27c0*/  UMOV UR4, URZ ;  /* 0x000000ff00047c82 */ /* 0x000fe20008000000 */
[----:B------:R-:W-:Y:S01]  /*27d0*/  IMAD.U32 R51, RZ, RZ, UR5 ;  /* 0x00000005ff337e24 */ /* 0x000fe2000f8e00ff */
[----:B------:R-:W-:Y:S01]  /*27e0*/  MOV R52, UR4 ;  /* 0x0000000400347c02 */ /* 0x000fe20008000f00 */
[----:B------:R-:W-:Y:S02]  /*27f0*/  UIADD3 UR59, UPT, UPT, UR60, 0x10, URZ ;  /* 0x000000103c3b7890 */ /* 0x000fe4000fffe0ff */
[----:B------:R-:W-:-:S02]  /*2800*/  UIADD3 UR51, UPT, UPT, UR60, 0x18, URZ ;  /* 0x000000183c337890 */ /* 0x000fc4000fffe0ff */
[----:B------:R-:W-:Y:S02]  /*2810*/  UIADD3 UR43, UPT, UPT, UR60, 0x20, URZ ;  /* 0x000000203c2b7890 */ /* 0x000fe4000fffe0ff */
[----:B------:R-:W-:Y:S02]  /*2820*/  UIADD3 UR35, UPT, UPT, UR60, 0x28, URZ ;  /* 0x000000283c237890 */ /* 0x000fe4000fffe0ff */
[----:B------:R-:W-:Y:S02]  /*2830*/  UIADD3 UR27, UPT, UPT, UR60, 0x30, URZ ;  /* 0x000000303c1b7890 */ /* 0x000fe4000fffe0ff */
[----:B------:R-:W-:Y:S01]  /*2840*/  UIADD3 UR19, UPT, UPT, UR60, 0x38, URZ ;  /* 0x000000383c137890 */ /* 0x000fe2000fffe0ff */
[----:B------:R-:W-:Y:S01]  /*2850*/  UMOV UR11, UR39 ;  /* 0x00000027000b7c82 */ /* 0x000fe20008000000 */
[----:B-1----:R-:W-:-:S10]  /*2860*/  UMOV UR15, URZ ;  /* 0x000000ff000f7c82 */ /* 0x002fd40008000000 */
.L_x_28:
[----:B------:R-:W-:Y:S01]  /*2870*/  @!P3 MOV R44, 0x10000 ;  /* 0x00010000002cb802 */ /* 0x000fe20000000f00 */
[----:B------:R-:W-:Y:S01]  /*2880*/  ULEA UR10, UR11, UR55, 0x3 ;  /* 0x000000370b0a7291 */ /* 0x000fe2000f8e18ff */
[----:B---3--:R-:W-:Y:S11]  /*2890*/  @P0 BRA `(.L_x_23) ;  /* 0x0000000000100947 */ /* 0x008ff60003800000 */
[----:B------:R-:W-:Y:S04]  /*28a0*/  MOV R43, UR23 ;  /* 0x00000017002b7c02 */ /* 0x000fe80008000f00 */
[----:B------:R-:W-:Y:S04]  /*28b0*/  SHF.L.U32 R46, R43, 0x1f, RZ ;  /* 0x0000001f2b2e7819 */ /* 0x000fe800000006ff */
[----:B------:R-:W1:Y:S02]  /*28c0*/  SYNCS.PHASECHK.TRANS64.TRYWAIT P0, [UR10+0x30], R46 ;  /* 0x0000302eff0075a7 */ /* 0x000e64000800110a */
[----:B-1----:R-:W-:Y:S05]  /*28d0*/  @!P0 BRA `(.L_x_24) ;  /* 0x000000a800cc8947 */ /* 0x002fea0003800000 */
.L_x_23:
[----:B------:R2:W-:Y:S01]  /*28e0*/  @!P3 SYNCS.ARRIVE.TRANS64 RZ, [UR10], R44 ;  /* 0x0000002cffffb9a7 */ /* 0x0005e2000800000a */
[----:B------:R-:W-:Y:S04]  /*28f0*/  ULOP3.LUT UR4, UR71, 0x2, URZ, 0xfc, !UPT ;  /* 0x0000000247047892 */ /* 0x000fe8000f8efcff */
[----:B------:R-:W-:Y:S09]  /*2900*/  UISETP.NE.AND UP0, UPT, UR4, 0x2, UPT ;  /* 0x000000020400788c */ /* 0x000ff2000bf05270 */
[----:B------:R-:W-:Y:S05]  /*2910*/  BRA.U UP0, `(.L_x_25) ;  /* 0x0000000100047547 */ /* 0x000fea000b800000 */
[----:B------:R-:W-:Y:S05]  /*2920*/  BPT.TRAP 0x1 ;  /* 0x000000040000795c */ /* 0x000fea0000300000 */
.L_x_25:
[----:B------:R-:W-:Y:S04]  /*2930*/  BSSY.RECONVERGENT B0, `(.L_x_26) ;  /* 0x0000003000007945 */ /* 0x000fe80003800200 */
[----:B------:R-:W-:Y:S05]  /*2940*/  @P2 BRA `(.L_x_27) ;  /* 0x0000000000042947 */ /* 0x000fea0003800000 */
[----:B------:R-:W-:Y:S05]  /*2950*/  BPT.TRAP 0x1 ;  /* 0x000000040000795c */ /* 0x000fea0000300000 */
.L_x_27:
[----:B------:R-:W-:Y:S05]  /*2960*/  BSYNC.RECONVERGENT B0 ;  /* 0x0000000000007941 */ /* 0x000fea0003800200 */
.L_x_26:
[----:B------:R-:W3:Y:S01]  /*2970*/  LDCU UR7, c[0x0][0x4cc] ;  /* 0x00009980ff0777ac */ /* 0x000ee20008000800 */
[----:B------:R-:W-:Y:S02]  /*2980*/  R2UR UR44, R32 ;  /* 0x00000000202c72ca */ /* 0x000fe400000e0000 */
[----:B------:R-:W-:Y:S01]  /*2990*/  R2UR UR45, R31 ;  /* 0x000000001f2d72ca */ /* 0x000fe200000e0000 */
[----:B------:R-:W3:Y:S01]  /*29a0*/  LDCU.64 UR4, c[0x0][0x4f8] ;  /* 0x00009f00ff0477ac */ /* 0x000ee20008000a00 */
[----:B------:R-:W-:Y:S02]  /*29b0*/  R2UR UR46, R34 ;  /* 0x00000000222e72ca */ /* 0x000fe400000e0000 */
[----:B------:R-:W-:Y:S01]  /*29c0*/  R2UR UR60, R28 ;  /* 0x000000001c3c72ca */ /* 0x000fe200000e0000 */
[----:B------:R-:W4:Y:S01]  /*29d0*/  LDCU.64 UR8, c[0x0][0x4d0] ;  /* 0x00009a00ff0877ac */ /* 0x000f220008000a00 */
[----:B------:R-:W-:Y:S02]  /*29e0*/  R2UR UR28, R0 ;  /* 0x00000000001c72ca */ /* 0x000fe400000e0000 */
[----:B------:R-:W-:Y:S01]  /*29f0*/  R2UR UR61, R27 ;  /* 0x000000001b3d72ca */ /* 0x000fe200000e0000 */
[----:B------:R-:W5:Y:S01]  /*2a00*/  LDCU UR6, c[0x0][0x500] ;  /* 0x0000a000ff0677ac */ /* 0x000f620008000800 */
[----:B------:R-:W-:Y:S02]  /*2a10*/  R2UR UR29, R51 ;  /* 0x00000000331d72ca */ /* 0x000fe400000e0000 */
[----:B------:R-:W-:Y:S01]  /*2a20*/  R2UR UR62, R30 ;  /* 0x000000001e3e72ca */ /* 0x000fe200000e0000 */
[----:B------:R-:W1:Y:S01]  /*2a30*/  LDCU.64 UR24, c[0x0][0x348] ;  /* 0x00006900ff1877ac */ /* 0x000e620008000a00 */
[----:B------:R-:W-:Y:S02]  /*2a40*/  R2UR UR30, R52 ;  /* 0x00000000341e72ca */ /* 0x000fe400000e0000 */
[----:B------:R-:W-:Y:S01]  /*2a50*/  R2UR UR68, R24 ;  /* 0x00000000184472ca */ /* 0x000fe200000e0000 */
[----:B------:R-:W-:Y:S01]  /*2a60*/  UIADD3 UR12, UPT, UPT, UR11, 0x1, URZ ;  /* 0x000000010b0c7890 */ /* 0x000fe2000fffe0ff */
[----:B------:R-:W-:Y:S01]  /*2a70*/  R2UR UR69, R23 ;  /* 0x00000000174572ca */ /* 0x000fe200000e0000 */
[----:B---3--:R-:W-:Y:S01]  /*2a80*/  UIMAD UR4, UR28, UR7, UR4 ;  /* 0x000000071c0472a4 */ /* 0x008fe2000f8e0204 */
[----:B------:R-:W-:Y:S01]  /*2a90*/  R2UR UR70, R26 ;  /* 0x000000001a4672ca */ /* 0x000fe200000e0000 */
[----:B------:R-:W-:Y:S01]  /*2aa0*/  UISETP.NE.AND UP0, UPT, UR12, 0x6, UPT ;  /* 0x000000060c00788c */ /* 0x000fe2000bf05270 */
[----:B------:R-:W-:Y:S01]  /*2ab0*/  MOV.SPILL R45, UR43 ;  /* 0x0000002b002d7c02 */ /* 0x000fe20009000f00 */
[----:B----4-:R-:W-:Y:S01]  /*2ac0*/  UIMAD UR5, UR29, UR8, UR5 ;  /* 0x000000081d0572a4 */ /* 0x010fe2000f8e0205 */
[----:B------:R-:W-:Y:S01]  /*2ad0*/  R2UR UR43, R33 ;  /* 0x00000000212b72ca */ /* 0x000fe200000e0000 */
[----:B------:R-:W-:Y:S01]  /*2ae0*/  USEL UR8, URZ, 0x1, UP0 ;  /* 0x00000001ff087887 */ /* 0x000fe20008000000 */
[----:B------:R-:W-:Y:S01]  /*2af0*/  MOV.SPILL R47, UR59 ;  /* 0x0000003b002f7c02 */ /* 0x000fe20009000f00 */
[----:B-----5:R-:W-:Y:S01]  /*2b00*/  UIMAD UR6, UR30, UR9, UR6 ;  /* 0x000000091e0672a4 */ /* 0x020fe2000f8e0206 */
[----:B------:R-:W-:Y:S01]  /*2b10*/  R2UR UR59, R29 ;  /* 0x000000001d3b72ca */ /* 0x000fe200000e0000 */
[----:B------:R-:W-:Y:S01]  /*2b20*/  ULEA UR4, UR5, UR4, 0x5 ;  /* 0x0000000405047291 */ /* 0x000fe2000f8e28ff */
[----:B------:R-:W-:Y:S01]  /*2b30*/  MOV.SPILL R49, UR67 ;  /* 0x0000004300317c02 */ /* 0x000fe20009000f00 */
[----:B------:R-:W-:Y:S01]  /*2b40*/  ULOP3.LUT UR23, UR23, UR8, URZ, 0x3c, !UPT ;  /* 0x0000000817177292 */ /* 0x000fe2000f8e3cff */
[----:B------:R-:W-:Y:S01]  /*2b50*/  R2UR UR67, R25 ;  /* 0x00000000194372ca */ /* 0x000fe200000e0000 */
[----:B-1----:R-:W-:Y:S01]  /*2b60*/  UIADD3 UR16, UP1, UPT, UR24, 0x80, URZ ;  /* 0x0000008018107890 */ /* 0x002fe2000ff3e0ff */
[----:B------:R-:W-:Y:S01]  /*2b70*/  MOV.SPILL R43, UR27 ;  /* 0x0000001b002b7c02 */ /* 0x000fe20009000f00 */
[----:B------:R-:W-:Y:S01]  /*2b80*/  ULEA UR7, UR11, UR55, 0xe ;  /* 0x000000370b077291 */ /* 0x000fe2000f8e70ff */
[----:B------:R-:W-:Y:S01]  /*2b90*/  R2UR UR27, R35 ;  /* 0x00000000231b72ca */ /* 0x000fe200000e0000 */
[----:B------:R-:W-:Y:S01]  /*2ba0*/  USEL UR39, UR12, URZ, UP0 ;  /* 0x000000ff0c277287 */ /* 0x000fe20008000000 */
[----:B------:R-:W-:Y:S01]  /*2bb0*/  IMAD.U32 R0, RZ, RZ, UR23 ;  /* 0x00000017ff007e24 */ /* 0x000fe2000f8e00ff */
[----:B------:R-:W-:Y:S01]  /*2bc0*/  ULEA UR4, UR6, UR4, 0xa ;  /* 0x0000000406047291 */ /* 0x000fe2000f8e50ff */
[----:B------:R-:W-:Y:S01]  /*2bd0*/  MOV.SPILL R56, UR30 ;  /* 0x0000001e00387c02 */ /* 0x000fe20009000f00 */
[----:B------:R-:W-:Y:S01]  /*2be0*/  USHF.L.U32 UR42, UR15, 0x6, URZ ;  /* 0x000000060f2a7899 */ /* 0x000fe200080006ff */
[----:B------:R-:W-:Y:S01]  /*2bf0*/  MOV.SPILL R55, UR29 ;  /* 0x0000001d00377c02 */ /* 0x000fe20009000f00 */
[----:B------:R-:W-:Y:S01]  /*2c00*/  UPRMT UR4, UR4, 0x5410, URZ ;  /* 0x0000541004047896 */ /* 0x000fe200080000ff */
[----:B------:R-:W-:Y:S01]  /*2c10*/  SHF.L.U32 R57, R0, 0x1f, RZ ;  /* 0x0000001f00397819 */ /* 0x000fe200000006ff */
[----:B------:R-:W-:Y:S01]  /*2c20*/  ULOP3.LUT UR41, UR10, 0xfefffff8, URZ, 0xc0, !UPT ;  /* 0xfefffff80a297892 */ /* 0x000fe2000f8ec0ff */
[----:B------:R-:W-:Y:S01]  /*2c30*/  MOV.SPILL R54, UR28 ;  /* 0x0000001c00367c02 */ /* 0x000fe20009000f00 */
[----:B------:R-:W-:Y:S01]  /*2c40*/  UIADD3.X UR17, UPT, UPT, URZ, UR25, URZ, UP1, !UPT ;  /* 0x00000019ff117290 */ /* 0x000fe20008ffe4ff */
[----:B------:R-:W-:Y:S01]  /*2c50*/  R2UR UR28, R16 ;  /* 0x00000000101c72ca */ /* 0x000fe200000e0000 */
[----:B------:R-:W-:Y:S01]  /*2c60*/  ULEA UR5, UR39, UR55, 0x3 ;  /* 0x0000003727057291 */ /* 0x000fe2000f8e18ff */
[----:B------:R-:W-:Y:S01]  /*2c70*/  MOV.SPILL R53, UR27 ;  /* 0x0000001b00357c02 */ /* 0x000fe20009000f00 */
[----:B------:R-:W-:Y:S01]  /*2c80*/  UIADD3 UR40, UPT, UPT, UR7, 0x8400, URZ ;  /* 0x0000840007287890 */ /* 0x000fe2000fffe0ff */
[----:B------:R-:W-:Y:S01]  /*2c90*/  R2UR UR27, R17 ;  /* 0x00000000111b72ca */ /* 0x000fe200000e0000 */
[----:B------:R-:W-:Y:S01]  /*2ca0*/  UMOV UR18, UR42 ;  /* 0x0000002a00127c82 */ /* 0x000fe20008000000 */
[----:B------:R-:W-:Y:S01]  /*2cb0*/  UMOV UR72, 0x0 ;  /* 0x0000000000487882 */ /* 0x000fe20000000000 */
[----:B------:R-:W-:Y:S01]  /*2cc0*/  UMOV UR73, 0x10000000 ;  /* 0x1000000000497882 */ /* 0x000fe20000000000 */
[----:B------:R-:W-:Y:S01]  /*2cd0*/  UIADD3 UR10, UPT, UPT, UR18, 0x20, URZ ;  /* 0x00000020120a7890 */ /* 0x000fe2000fffe0ff */
[----:B------:R-:W-:Y:S01]  /*2ce0*/  R2UR UR29, R15 ;  /* 0x000000000f1d72ca */ /* 0x000fe200000e0000 */
[----:B------:R-:W-:Y:S01]  /*2cf0*/  UIADD3 UR8, UPT, UPT, UR7, 0x8800, URZ ;  /* 0x0000880007087890 */ /* 0x000fe2000fffe0ff */
[----:B------:R4:W1:Y:S01]  /*2d00*/  SYNCS.PHASECHK.TRANS64.TRYWAIT P0, [UR5+0x30], R57 ;  /* 0x00003039ff0075a7 */ /* 0x0008620008001105 */
[----:B------:R3:W-:Y:S01]  /*2d10*/  UTMALDG.5D.IM2COL.2CTA [UR40], [UR16], UR4, desc[UR72] ;  /* 0x00004828100073b4 */ /* 0x0007e20008261004 */
[----:B------:R-:W-:Y:S01]  /*2d20*/  UMOV UR9, UR44 ;  /* 0x0000002c00097c82 */ /* 0x000fe20008000000 */
        /* <DEDUP_REMOVED lines=8> */
[----:B------:R-:W-:Y:S01]  /*2db0*/  UIADD3 UR56, UPT, UPT, UR7, 0x8c00, URZ ;  /* 0x00008c0007387890 */ /* 0x000fe2000fffe0ff */
[----:B------:R5:W-:Y:S01]  /*2dc0*/  UTMALDG.5D.IM2COL.2CTA [UR8], [UR16], UR4, desc[UR72] ;  /* 0x00004808100073b4 */ /* 0x000be20008261004 */
[----:B------:R-:W-:Y:S01]  /*2dd0*/  UMOV UR57, UR20 ;  /* 0x0000001400397c82 */ /* 0x000fe20008000000 */
[----:B------:R-:W-:Y:S01]  /*2de0*/  UMOV UR58, UR18 ;  /* 0x00000012003a7c82 */ /* 0x000fe20008000000 */
[----:B------:R-:W-:Y:S01]  /*2df0*/  UIADD3 UR64, UPT, UPT, UR7, 0x9400, URZ ;  /* 0x0000940007407890 */ /* 0x000fe2000fffe0ff */
[----:B------:R-:W-:Y:S01]  /*2e00*/  R2UR UR30, R18 ;  /* 0x00000000121e72ca */ /* 0x000fe200000e0000 */
[----:B------:R-:W-:Y:S01]  /*2e10*/  UMOV UR65, UR20 ;  /* 0x0000001400417c82 */ /* 0x000fe20008000000 */
[----:B------:R-:W-:Y:S01]  /*2e20*/  UMOV UR66, UR18 ;  /* 0x0000001200427c82 */ /* 0x000fe20008000000 */
[----:B------:R-:W-:Y:S01]  /*2e30*/  UMOV UR26, UR18 ;  /* 0x00000012001a7c82 */ /* 0x000fe20008000000 */
[----:B------:R4:W-:Y:S01]  /*2e40*/  UTMALDG.5D.IM2COL.2CTA [UR56], [UR16], UR4, desc[UR72] ;  /* 0x00004838100073b4 */ /* 0x0009e20008261004 */
[----:B------:R-:W-:Y:S01]  /*2e50*/  UMOV UR6, UR61 ;  /* 0x0000003d00067c82 */ /* 0x000fe20008000000 */
[----:B------:R-:W-:Y:S01]  /*2e60*/  UMOV UR5, UR62 ;  /* 0x0000003e00057c82 */ /* 0x000fe20008000000 */
[----:B------:R-:W-:Y:S01]  /*2e70*/  MOV.SPILL R51, UR24 ;  /* 0x0000001800337c02 */ /* 0x000fe20009000f00 */
[----:B------:R-:W-:Y:S01]  /*2e80*/  UIADD3 UR24, UPT, UPT, UR7, 0xa400, URZ ;  /* 0x0000a40007187890 */ /* 0x000fe2000fffe0ff */
[----:B------:R-:W-:Y:S01]  /*2e90*/  MOV.SPILL R52, UR25 ;  /* 0x0000001900347c02 */ /* 0x000fe20009000f00 */
[----:B------:R-:W-:Y:S01]  /*2ea0*/  UMOV UR25, UR20 ;  /* 0x0000001400197c82 */ /* 0x000fe20008000000 */
[----:B------:R-:W-:Y:S01]  /*2eb0*/  UIADD3 UR48, UPT, UPT, UR7, 0x21c00, URZ ;  /* 0x00021c0007307890 */ /* 0x000fe2000fffe0ff */
[----:B--2---:R-:W-:Y:S01]  /*2ec0*/  MOV.SPILL R44, UR31 ;  /* 0x0000001f002c7c02 */ /* 0x004fe20009000f00 */
[----:B------:R-:W-:Y:S01]  /*2ed0*/  UMOV UR50, UR18 ;  /* 0x0000001200327c82 */ /* 0x000fe20008000000 */
[----:B------:R-:W-:Y:S01]  /*2ee0*/  UIADD3 UR32, UPT, UPT, UR7, 0x22c00, URZ ;  /* 0x00022c0007207890 */ /* 0x000fe2000fffe0ff */
[----:B------:R-:W-:Y:S01]  /*2ef0*/  MOV.SPILL R50, UR71 ;  /* 0x0000004700327c02 */ /* 0x000fe20009000f00 */
[----:B------:R-:W-:Y:S01]  /*2f00*/  UMOV UR34, UR18 ;  /* 0x0000001200227c82 */ /* 0x000fe20008000000 */
[----:B------:R-:W-:Y:S02]  /*2f10*/  R2UR.FILL UR31, R44 ;  /* 0x000000002c1f72ca */ /* 0x000fe400004e0000 */
[----:B------:R-:W-:Y:S02]  /*2f20*/  MOV.SPILL R48, UR63 ;  /* 0x0000003f00307c02 */ /* 0x000fe40009000f00 */
[----:B------:R-:W-:Y:S02]  /*2f30*/  MOV.SPILL R46, UR47 ;  /* 0x0000002f002e7c02 */ /* 0x000fe40009000f00 */
[----:B------:R-:W-:Y:S02]  /*2f40*/  R2UR.FILL UR71, R50 ;  /* 0x00000000324772ca */ /* 0x000fe400004e0000 */
[----:B------:R-:W-:Y:S02]  /*2f50*/  R2UR.FILL UR63, R48 ;  /* 0x00000000303f72ca */ /* 0x000fe400004e0000 */
[----:B------:R-:W-:Y:S02]  /*2f60*/  R2UR.FILL UR47, R46 ;  /* 0x000000002e2f72ca */ /* 0x000fe400004e0000 */
[----:B---3--:R-:W-:Y:S01]  /*2f70*/  R2UR UR43, R21 ;  /* 0x00000000152b72ca */ /* 0x008fe200000e0000 */
[----:B------:R-:W-:Y:S01]  /*2f80*/  UIADD3 UR40, UPT, UPT, UR7, 0x9c00, URZ ;  /* 0x00009c0007287890 */ /* 0x000fe2000fffe0ff */
[----:B------:R-:W-:Y:S01]  /*2f90*/  R2UR UR44, R20 ;  /* 0x00000000142c72ca */ /* 0x000fe200000e0000 */
[----:B------:R-:W-:Y:S01]  /*2fa0*/  UMOV UR41, UR20 ;  /* 0x0000001400297c82 */ /* 0x000fe20008000000 */
[----:B------:R-:W-:Y:S01]  /*2fb0*/  R2UR UR45, R19 ;  /* 0x00000000132d72ca */ /* 0x000fe200000e0000 */
[----:B------:R-:W-:Y:S01]  /*2fc0*/  UMOV UR42, UR18 ;  /* 0x00000012002a7c82 */ /* 0x000fe20008000000 */
[----:B------:R-:W-:Y:S01]  /*2fd0*/  R2UR UR46, R22 ;  /* 0x00000000162e72ca */ /* 0x000fe200000e0000 */
[----:B------:R-:W-:Y:S02]  /*2fe0*/  UIADD3 UR31, UPT, UPT, UR31, 0x1, URZ ;  /* 0x000000011f1f7890 */ /* 0x000fe4000fffe0ff */
[----:B-----5:R-:W-:Y:S01]  /*2ff0*/  UIADD3 UR8, UPT, UPT, UR7, 0x9000, URZ ;  /* 0x0000900007087890 */ /* 0x020fe2000fffe0ff */
[----:B------:R-:W-:Y:S01]  /*3000*/  UMOV UR9, UR60 ;  /* 0x0000003c00097c82 */ /* 0x000fe20008000000 */
[----:B------:R-:W-:Y:S01]  /*3010*/  UMOV UR11, UR59 ;  /* 0x0000003b000b7c82 */ /* 0x000fe20008000000 */
[----:B------:R-:W-:Y:S01]  /*3020*/  UMOV UR12, UR9 ;  /* 0x00000009000c7c82 */ /* 0x000fe20008000000 */
[----:B------:R-:W-:Y:S01]  /*3030*/  UMOV UR13, UR6 ;  /* 0x00000006000d7c82 */ /* 0x000fe20008000000 */
[----:B------:R-:W-:Y:S01]  /*3040*/  UMOV UR14, UR5 ;  /* 0x00000005000e7c82 */ /* 0x000fe20008000000 */
[----:B------:R-:W-:Y:S01]  /*3050*/  UMOV UR9, UR20 ;  /* 0x0000001400097c82 */ /* 0x000fe20008000000 */
[----:B----4-:R-:W-:Y:S02]  /*3060*/  R2UR UR59, R9 ;  /* 0x00000000093b72ca */ /* 0x010fe400000e0000 */
[----:B------:R2:W-:Y:S01]  /*3070*/  UTMALDG.5D.IM2COL.2CTA [UR8], [UR16], UR4, desc[UR72] ;  /* 0x00004808100073b4 */ /* 0x0005e20008261004 */
[----:B------:R-:W-:Y:S01]  /*3080*/  R2UR UR60, R8 ;  /* 0x00000000083c72ca */ /* 0x000fe200000e0000 */
[----:B------:R-:W-:Y:S01]  /*3090*/  UIADD3 UR56, UPT, UPT, UR7, 0xb400, URZ ;  /* 0x0000b40007387890 */ /* 0x000fe2000fffe0ff */
[----:B------:R-:W-:Y:S01]  /*30a0*/  R2UR UR61, R7 ;  /* 0x00000000073d72ca */ /* 0x000fe200000e0000 */
[----:B------:R-:W-:Y:S01]  /*30b0*/  UMOV UR6, UR69 ;  /* 0x0000004500067c82 */ /* 0x000fe20008000000 */
[----:B------:R-:W-:Y:S01]  /*30c0*/  R2UR UR62, R10 ;  /* 0x000000000a3e72ca */ /* 0x000fe200000e0000 */
[----:B------:R-:W-:Y:S01]  /*30d0*/  UMOV UR5, UR70 ;  /* 0x0000004600057c82 */ /* 0x000fe20008000000 */
[----:B------:R3:W-:Y:S01]  /*30e0*/  UTMALDG.5D.IM2COL.2CTA [UR64], [UR16], UR4, desc[UR72] ;  /* 0x00004840100073b4 */ /* 0x0007e20008261004 */
[----:B--2---:R-:W-:Y:S01]  /*30f0*/  UIADD3 UR8, UPT, UPT, UR7, 0x9800, URZ ;  /* 0x0000980007087890 */ /* 0x004fe2000fffe0ff */
[----:B------:R-:W-:Y:S01]  /*3100*/  UMOV UR9, UR68 ;  /* 0x0000004400097c82 */ /* 0x000fe20008000000 */
[----:B------:R-:W-:Y:S01]  /*3110*/  UMOV UR11, UR67 ;  /* 0x00000043000b7c82 */ /* 0x000fe20008000000 */
[----:B------:R-:W-:Y:S01]  /*3120*/  UMOV UR12, UR9 ;  /* 0x00000009000c7c82 */ /* 0x000fe20008000000 */
[----:B------:R-:W-:Y:S01]  /*3130*/  UMOV UR13, UR6 ;  /* 0x00000006000d7c82 */ /* 0x000fe20008000000 */
[----:B------:R-:W-:Y:S01]  /*3140*/  UMOV UR14, UR5 ;  /* 0x00000005000e7c82 */ /* 0x000fe20008000000 */
[----:B------:R-:W-:Y:S01]  /*3150*/  UMOV UR9, UR20 ;  /* 0x0000001400097c82 */ /* 0x000fe20008000000 */
[----:B---3--:R-:W-:Y:S02]  /*3160*/  R2UR UR67, R13 ;  /* 0x000000000d4372ca */ /* 0x008fe400000e0000 */
        /* <DEDUP_REMOVED lines=31> */
[----:B---3--:R-:W-:Y:S02]  /*3360*/  R2UR.FILL UR30, R56 ;  /* 0x00000000381e72ca */ /* 0x008fe400004e0000 */
[----:B------:R2:W-:Y:S01]  /*3370*/  UTMALDG.5D.IM2COL.2CTA [UR8], [UR16], UR4, desc[UR72] ;  /* 0x00004808100073b4 */ /* 0x0005e20008261004 */
[----:B------:R-:W-:Y:S01]  /*3380*/  R2UR.FILL UR29, R55 ;  /* 0x00000000371d72ca */ /* 0x000fe200004e0000 */
[----:B------:R-:W-:Y:S01]  /*3390*/  UMOV UR6, UR69 ;  /* 0x0000004500067c82 */ /* 0x000fe20008000000 */
[----:B------:R-:W-:Y:S01]  /*33a0*/  R2UR.FILL UR28, R54 ;  /* 0x00000000361c72ca */ /* 0x000fe200004e0000 */
[----:B------:R-:W-:Y:S01]  /*33b0*/  UMOV UR5, UR70 ;  /* 0x0000004600057c82 */ /* 0x000fe20008000000 */
[----:B------:R-:W-:Y:S02]  /*33c0*/  R2UR.FILL UR27, R53 ;  /* 0x00000000351b72ca */ /* 0x000fe400004e0000 */
[----:B------:R-:W-:Y:S01]  /*33d0*/  R2UR.FILL UR24, R51 ;  /* 0x00000000331872ca */ /* 0x000fe200004e0000 */
[----:B------:R3:W-:Y:S01]  /*33e0*/  UTMALDG.5D.IM2COL.2CTA [UR64], [UR16], UR4, desc[UR72] ;  /* 0x00004840100073b4 */ /* 0x0007e20008261004 */
[----:B------:R-:W-:Y:S01]  /*33f0*/  R2UR.FILL UR25, R52 ;  /* 0x00000000341972ca */ /* 0x000fe200004e0000 */
        /* <DEDUP_REMOVED lines=9> */
[----:B------:R-:W-:Y:S01]  /*3490*/  UIADD3 UR64, UPT, UPT, UR7, 0x20c00, URZ ;  /* 0x00020c0007407890 */ /* 0x000fe2000fffe0ff */
[----:B------:R-:W-:Y:S01]  /*34a0*/  UMOV UR6, UR61 ;  /* 0x0000003d00067c82 */ /* 0x000fe20008000000 */
        /* <DEDUP_REMOVED lines=24> */
[----:B------:R-:W-:Y:S01]  /*3630*/  UMOV UR6, UR28 ;  /* 0x0000001c00067c82 */ /* 0x000fe20008000000 */
[----:B------:R-:W-:Y:S01]  /*3640*/  UIADD3 UR40, UPT, UPT, UR7, 0x22400, URZ ;  /* 0x0002240007287890 */ /* 0x000fe2000fffe0ff */
[----:B------:R-:W-:Y:S01]  /*3650*/  UMOV UR68, UR6 ;  /* 0x0000000600447c82 */ /* 0x000fe20008000000 */
[----:B------:R-:W-:Y:S01]  /*3660*/  UMOV UR60, UR6 ;  /* 0x00000006003c7c82 */ /* 0x000fe20008000000 */
[----:B------:R-:W-:Y:S01]  /*3670*/  UMOV UR52, UR6 ;  /* 0x0000000600347c82 */ /* 0x000fe20008000000 */
[----:B------:R-:W-:Y:S01]  /*3680*/  UMOV UR44, UR6 ;  /* 0x00000006002c7c82 */ /* 0x000fe20008000000 */
[----:B------:R-:W-:Y:S01]  /*3690*/  UMOV UR36, UR6 ;  /* 0x0000000600247c82 */ /* 0x000fe20008000000 */
[----:B--2---:R-:W-:Y:S02]  /*36a0*/  UIADD3 UR4, UP0, UPT, UR24, 0x200, URZ ;  /* 0x0000020018047890 */ /* 0x004fe4000ff1e0ff */
[----:B------:R-:W-:Y:S02]  /*36b0*/  UIADD3 UR24, UPT, UPT, UR7, 0x20400, URZ ;  /* 0x0002040007187890 */ /* 0x000fe4000fffe0ff */
[----:B------:R-:W-:Y:S02]  /*36c0*/  UIADD3.X UR5, UPT, UPT, URZ, UR25, URZ, UP0, !UPT ;  /* 0x00000019ff057290 */ /* 0x000fe400087fe4ff */
[----:B------:R-:W-:Y:S01]  /*36d0*/  UIADD3 UR8, UPT, UPT, UR7, 0x20800, URZ ;  /* 0x0002080007087890 */ /* 0x000fe2000fffe0ff */
[----:B------:R-:W-:Y:S01]  /*36e0*/  UMOV UR25, UR20 ;  /* 0x0000001400197c82 */ /* 0x000fe20008000000 */
[----:B------:R-:W-:Y:S01]  /*36f0*/  UMOV UR12, UR6 ;  /* 0x00000006000c7c82 */ /* 0x000fe20008000000 */
[----:B------:R-:W-:Y:S01]  /*3700*/  UMOV UR9, UR27 ;  /* 0x0000001b00097c82 */ /* 0x000fe20008000000 */
[----:B------:R-:W-:Y:S01]  /*3710*/  UMOV UR17, UR29 ;  /* 0x0000001d00117c82 */ /* 0x000fe20008000000 */
[----:B------:R-:W-:Y:S02]  /*3720*/  UMOV UR11, UR9 ;  /* 0x00000009000b7c82 */ /* 0x000fe40008000000 */
[----:B------:R2:W-:Y:S01]  /*3730*/  UTMALDG.5D.2CTA [UR24], [UR4], desc[UR72] ;  /* 0x00004818040075b4 */ /* 0x0005e20008221000 */
[----:B------:R-:W-:Y:S01]  /*3740*/  UMOV UR16, UR30 ;  /* 0x0000001e00107c82 */ /* 0x000fe20008000000 */
[----:B------:R-:W-:Y:S01]  /*3750*/  UMOV UR13, UR17 ;  /* 0x00000011000d7c82 */ /* 0x000fe20008000000 */
[----:B------:R-:W-:Y:S01]  /*3760*/  UMOV UR14, UR16 ;  /* 0x00000010000e7c82 */ /* 0x000fe20008000000 */
[----:B------:R-:W-:Y:S01]  /*3770*/  UMOV UR9, UR20 ;  /* 0x0000001400097c82 */ /* 0x000fe20008000000 */
[----:B------:R-:W-:Y:S01]  /*3780*/  UMOV UR69, UR17 ;  /* 0x0000001100457c82 */ /* 0x000fe20008000000 */
[----:B------:R-:W-:Y:S01]  /*3790*/  UMOV UR70, UR16 ;  /* 0x0000001000467c82 */ /* 0x000fe20008000000 */
[----:B------:R3:W-:Y:S01]  /*37a0*/  UTMALDG.5D.2CTA [UR8], [UR4], desc[UR72] ;  /* 0x00004808040075b4 */ /* 0x0007e20008221000 */
[----:B------:R4:W-:Y:S01]  /*37b0*/  UTMALDG.5D.2CTA [UR64], [UR4], desc[UR72] ;  /* 0x00004840040075b4 */ /* 0x0009e20008221000 */
[----:B--2---:R-:W-:Y:S01]  /*37c0*/  R2UR.FILL UR27, R43 ;  /* 0x000000002b1b72ca */ /* 0x004fe200004e0000 */
[----:B------:R-:W-:Y:S01]  /*37d0*/  UIADD3 UR24, UPT, UPT, UR7, 0x23400, URZ ;  /* 0x0002340007187890 */ /* 0x000fe2000fffe0ff */
[----:B------:R-:W-:Y:S01]  /*37e0*/  UMOV UR28, UR6 ;  /* 0x00000006001c7c82 */ /* 0x000fe20008000000 */
[----:B---3--:R-:W-:Y:S01]  /*37f0*/  UIADD3 UR8, UPT, UPT, UR7, 0x21000, URZ ;  /* 0x0002100007087890 */ /* 0x008fe2000fffe0ff */
[----:B------:R-:W-:Y:S01]  /*3800*/  UMOV UR11, UR67 ;  /* 0x00000043000b7c82 */ /* 0x000fe20008000000 */
[----:B----4-:R-:W-:Y:S01]  /*3810*/  UMOV UR68, UR20 ;  /* 0x0000001400447c82 */ /* 0x010fe20008000000 */
[----:B------:R-:W-:Y:S01]  /*3820*/  UMOV UR69, UR17 ;  /* 0x0000001100457c82 */ /* 0x000fe20008000000 */
[----:B------:R-:W-:Y:S01]  /*3830*/  UMOV UR70, UR16 ;  /* 0x0000001000467c82 */ /* 0x000fe20008000000 */
[----:B------:R-:W-:Y:S01]  /*3840*/  UMOV UR13, UR69 ;  /* 0x00000045000d7c82 */ /* 0x000fe20008000000 */
[----:B------:R-:W-:Y:S01]  /*3850*/  UMOV UR14, UR70 ;  /* 0x00000046000e7c82 */ /* 0x000fe20008000000 */
[----:B------:R-:W-:Y:S01]  /*3860*/  UMOV UR9, UR68 ;  /* 0x0000004400097c82 */ /* 0x000fe20008000000 */
[----:B------:R-:W-:Y:S01]  /*3870*/  UMOV UR61, UR69 ;  /* 0x00000045003d7c82 */ /* 0x000fe20008000000 */
[----:B------:R2:W-:Y:S01]  /*3880*/  UTMALDG.5D.2CTA [UR8], [UR4], desc[UR72] ;  /* 0x00004808040075b4 */ /* 0x0005e20008221000 */
[----:B------:R-:W-:Y:S01]  /*3890*/  UMOV UR62, UR70 ;  /* 0x00000046003e7c82 */ /* 0x000fe20008000000 */
[----:B------:R-:W-:Y:S01]  /*38a0*/  UMOV UR57, UR68 ;  /* 0x0000004400397c82 */ /* 0x000fe20008000000 */
[----:B------:R-:W-:Y:S01]  /*38b0*/  UMOV UR53, UR69 ;  /* 0x0000004500357c82 */ /* 0x000fe20008000000 */
[----:B------:R-:W-:Y:S01]  /*38c0*/  UMOV UR54, UR70 ;  /* 0x0000004600367c82 */ /* 0x000fe20008000000 */
[----:B------:R-:W-:Y:S01]  /*38d0*/  UMOV UR49, UR68 ;  /* 0x0000004400317c82 */ /* 0x000fe20008000000 */
[----:B------:R-:W-:Y:S01]  /*38e0*/  UMOV UR45, UR69 ;  /* 0x00000045002d7c82 */ /* 0x000fe20008000000 */
[----:B------:R-:W-:Y:S01]  /*38f0*/  UMOV UR46, UR70 ;  /* 0x00000046002e7c82 */ /* 0x000fe20008000000 */
[----:B------:R-:W-:Y:S01]  /*3900*/  UTMALDG.5D.2CTA [UR56], [UR4], desc[UR72] ;  /* 0x00004838040075b4 */ /* 0x000fe20008221000 */
        /* <DEDUP_REMOVED lines=8> */
[----:B------:R-:W-:Y:S01]  /*3990*/  UMOV UR20, UR6 ;  /* 0x0000000600147c82 */ /* 0x000fe20008000000 */
[----:B------:R-:W-:Y:S01]  /*39a0*/  UMOV UR21, UR69 ;  /* 0x0000004500157c82 */ /* 0x000fe20008000000 */
[----:B------:R-:W-:Y:S01]  /*39b0*/  UMOV UR22, UR70 ;  /* 0x0000004600167c82 */ /* 0x000fe20008000000 */
[----:B------:R-:W-:Y:S01]  /*39c0*/  UMOV UR17, UR68 ;  /* 0x0000004400117c82 */ /* 0x000fe20008000000 */
[----:B------:R-:W-:Y:S02]  /*39d0*/  UIADD3 UR6, UPT, UPT, UR6, 0x1, URZ ;  /* 0x0000000106067890 */ /* 0x000fe4000fffe0ff */
[----:B--2---:R-:W-:Y:S01]  /*39e0*/  UIADD3 UR8, UPT, UPT, UR7, 0x21800, URZ ;  /* 0x0002180007087890 */ /* 0x004fe2000fffe0ff */
[----:B------:R-:W-:Y:S08]  /*39f0*/  UMOV UR11, UR59 ;  /* 0x0000003b000b7c82 */ /* 0x000ff00008000000 */
[----:B------:R2:W-:Y:S01]  /*3a00*/  UTMALDG.5D.2CTA [UR8], [UR4], desc[UR72] ;  /* 0x00004808040075b4 */ /* 0x0005e20008221000 */
[----:B------:R-:W-:Y:S01]  /*3a10*/  UTMALDG.5D.2CTA [UR48], [UR4], desc[UR72] ;  /* 0x00004830040075b4 */ /* 0x000fe20008221000 */
        /* <DEDUP_REMOVED lines=16> */
[----:B--2---:R-:W-:Y:S02]  /*3b20*/  UIADD3 UR8, UPT, UPT, UR7, 0x24000, URZ ;  /* 0x0002400007087890 */ /* 0x004fe4000fffe0ff */
[----:B------:R-:W-:Y:S01]  /*3b30*/  UIADD3 UR7, UPT, UPT, UR15, 0x1, URZ ;  /* 0x000000010f077890 */ /* 0x000fe2000fffe0ff */
[----:B------:R-:W-:Y:S06]  /*3b40*/  UMOV UR11, UR19 ;  /* 0x00000013000b7c82 */ /* 0x000fec0008000000 */
[----:B------:R2:W-:Y:S02]  /*3b50*/  UTMALDG.5D.2CTA [UR8], [UR4], desc[UR72] ;  /* 0x00004808040075b4 */ /* 0x0005e40008221000 */
[----:B--2---:R-:W2:Y:S01]  /*3b60*/  LDCU UR4, c[0x0][0x38c] ;  /* 0x00007180ff0477ac */ /* 0x004ea20008000800 */
[----:B------:R-:W-:Y:S01]  /*3b70*/  UIADD3 UR5, UPT, UPT, UR69, 0x1, URZ ;  /* 0x0000000145057890 */ /* 0x000fe2000fffe0ff */
[----:B------:R-:W-:Y:S01]  /*3b80*/  UMOV UR11, UR39 ;  /* 0x00000027000b7c82 */ /* 0x000fe20008000000 */
[----:B--2---:R-:W-:Y:S02]  /*3b90*/  UISETP.NE.AND UP2, UPT, UR6, UR4, UPT ;  /* 0x000000040600728c */ /* 0x004fe4000bf45270 */
[----:B------:R-:W-:Y:S02]  /*3ba0*/  UIADD3 UR4, UPT, UPT, UR70, 0x1, URZ ;  /* 0x0000000146047890 */ /* 0x000fe4000fffe0ff */
[----:B------:R-:W-:Y:S06]  /*3bb0*/  USEL UR6, UR6, URZ, UP2 ;  /* 0x000000ff06067287 */ /* 0x000fec0009000000 */
[----:B------:R-:W-:Y:S01]  /*3bc0*/  IMAD.U32 R0, RZ, RZ, UR6 ;  /* 0x00000006ff007e24 */ /* 0x000fe2000f8e00ff */
[----:B------:R-:W-:Y:S04]  /*3bd0*/  @UP2 UIADD3 UR5, UPT, UPT, UR69, URZ, URZ ;  /* 0x000000ff45052290 */ /* 0x000fe8000fffe0ff */
[----:B------:R-:W-:Y:S04]  /*3be0*/  UISETP.NE.AND UP1, UPT, UR5, UR74, UPT ;  /* 0x0000004a0500728c */ /* 0x000fe8000bf25270 */
[----:B------:R-:W-:Y:S06]  /*3bf0*/  USEL UR5, UR5, URZ, UP1 ;  /* 0x000000ff05057287 */ /* 0x000fec0008800000 */
[----:B------:R-:W-:Y:S01]  /*3c00*/  IMAD.U32 R51, RZ, RZ, UR5 ;  /* 0x00000005ff337e24 */ /* 0x000fe2000f8e00ff */
[----:B------:R-:W-:Y:S04]  /*3c10*/  @UP1 UIADD3 UR4, UPT, UPT, UR70, URZ, URZ ;  /* 0x000000ff46041290 */ /* 0x000fe8000fffe0ff */
[----:B------:R-:W-:Y:S04]  /*3c20*/  UISETP.NE.AND UP0, UPT, UR4, UR75, UPT ;  /* 0x0000004b0400728c */ /* 0x000fe8000bf05270 */
[----:B------:R-:W-:Y:S06]  /*3c30*/  USEL UR4, UR4, URZ, UP0 ;  /* 0x000000ff04047287 */ /* 0x000fec0008000000 */
[----:B------:R-:W-:Y:S01]  /*3c40*/  IMAD.U32 R52, RZ, RZ, UR4 ;  /* 0x00000004ff347e24 */ /* 0x000fe2000f8e00ff */
[----:B------:R-:W-:Y:S02]  /*3c50*/  @UP0 UIADD3 UR7, UPT, UPT, UR15, URZ, URZ ;  /* 0x000000ff0f070290 */ /* 0x000fe4000fffe0ff */
[----:B------:R-:W-:Y:S05]  /*3c60*/  UISETP.NE.AND UP0, UPT, UR31, UR76, UPT ;  /* 0x0000004c1f00728c */ /* 0x000fea000bf05270 */
[----:B------:R-:W-:Y:S04]  /*3c70*/  UMOV UR15, UR7 ;  /* 0x00000007000f7c82 */ /* 0x000fe80008000000 */
[----:B-1----:R-:W-:Y:S05]  /*3c80*/  BRA.U UP0, `(.L_x_28) ;  /* 0xffffffe900f87547 */ /* 0x002fea000b83ffff */
.L_x_22:
[----:B------:R-:W-:Y:S01]  /*3c90*/  ULEA UR4, UR39, UR55, 0x3 ;  /* 0x0000003727047291 */ /* 0x000fe2000f8e18ff */
[----:B------:R-:W-:Y:S01]  /*3ca0*/  IMAD.U32 R3, RZ, RZ, UR23 ;  /* 0x00000017ff037e24 */ /* 0x000fe2000f8e00ff */
[----:B------:R-:W-:Y:S01]  /*3cb0*/  @!P1 SYNCS.ARRIVE.TRANS64.A1T0 RZ, [UR55+0xa8], RZ ;  /* 0x0000a8ffffff99a7 */ /* 0x000fe20008100037 */
[----:B------:R-:W-:-:S03]  /*3cc0*/  R2UR UR5, R40 ;  /* 0x00000000280572ca */ /* 0x000fc600000e0000 */
[----:B------:R-:W-:-:S04]  /*3cd0*/  SHF.L.U32 R3, R3, 0x1f, RZ ;  /* 0x0000001f03037819 */ /* 0x000fc800000006ff */
[----:B---3--:R2:W3:Y:S06]  /*3ce0*/  SYNCS.PHASECHK.TRANS64.TRYWAIT P0, [UR4+0x30], R3 ;  /* 0x00003003ff0075a7 */ /* 0x0084ec0008001104 */
[----:B------:R-:W-:-:S09]  /*3cf0*/  UISETP.GE.AND UP0, UPT, UR5, 0x1, UPT ;  /* 0x000000010500788c */ /* 0x000fd2000bf06270 */
[----:B------:R-:W-:Y:S05]  /*3d00*/  BRA.U !UP0, `(.L_x_29) ;  /* 0x0000002108887547 */ /* 0x000fea000b800000 */
[----:B------:R-:W4:Y:S01]  /*3d10*/  LDCU.128 UR4, c[0x0][0x480] ;  /* 0x00009000ff0477ac */ /* 0x000f220008000c00 */
[----:B------:R-:W-:Y:S02]  /*3d20*/  R2UR UR61, R35 ;  /* 0x00000000233d72ca */ /* 0x000fe400000e0000 */
[----:B------:R-:W-:Y:S01]  /*3d30*/  R2UR UR60, R40 ;  /* 0x00000000283c72ca */ /* 0x000fe200000e0000 */
[----:B------:R-:W-:Y:S02]  /*3d40*/  UIADD3 UR50, UPT, UPT, UR63, 0x8, URZ ;  /* 0x000000083f327890 */ /* 0x000fe4000fffe0ff */
[----:B------:R-:W-:Y:S02]  /*3d50*/  UIADD3 UR49, UPT, UPT, UR63, 0x10, URZ ;  /* 0x000000103f317890 */ /* 0x000fe4000fffe0ff */
[----:B-1----:R-:W-:Y:S02]  /*3d60*/  UIADD3 UR48, UPT, UPT, UR63, 0x18, URZ ;  /* 0x000000183f307890 */ /* 0x002fe4000fffe0ff */
[----:B------:R-:W-:-:S02]  /*3d70*/  UIADD3 UR46, UPT, UPT, UR63, 0x20, URZ ;  /* 0x000000203f2e7890 */ /* 0x000fc4000fffe0ff */
[----:B------:R-:W-:Y:S02]  /*3d80*/  UIADD3 UR45, UPT, UPT, UR63, 0x28, URZ ;  /* 0x000000283f2d7890 */ /* 0x000fe4000fffe0ff */
[----:B------:R-:W-:Y:S02]  /*3d90*/  UIADD3 UR44, UPT, UPT, UR63, 0x30, URZ ;  /* 0x000000303f2c7890 */ /* 0x000fe4000fffe0ff */
[----:B------:R-:W-:Y:S02]  /*3da0*/  UIADD3 UR38, UPT, UPT, UR63, 0x38, URZ ;  /* 0x000000383f267890 */ /* 0x000fe4000fffe0ff */
[----:B----4-:R-:W-:Y:S02]  /*3db0*/  UIMAD.WIDE.U32 UR12, UR50, UR5, URZ ;  /* 0x00000005320c72a5 */ /* 0x010fe4000f8e00ff */
        /* <DEDUP_REMOVED lines=14> */
[----:B------:R-:W-:Y:S01]  /*3ea0*/  USHF.R.U32.HI UR16, URZ, UR6, UR5 ;  /* 0x00000006ff107299 */ /* 0x000fe20008011605 */
[----:B------:R-:W4:Y:S02]  /*3eb0*/  LDCU UR51, c[0x0][0x4a0] ;  /* 0x00009400ff3377ac */ /* 0x000f240008000800 */
[----:B------:R-:W-:Y:S01]  /*3ec0*/  UMOV UR5, UR19 ;  /* 0x0000001300057c82 */ /* 0x000fe20008000000 */
[----:B------:R-:W-:-:S02]  /*3ed0*/  USEL UR16, UR49, UR16, !UP0 ;  /* 0x0000001031107287 */ /* 0x000fc4000c000000 */
[----:B------:R-:W-:Y:S02]  /*3ee0*/  USHF.R.U32.HI UR14, URZ, UR6, UR5 ;  /* 0x00000006ff0e7299 */ /* 0x000fe40008011605 */
[----:B-1----:R-:W-:Y:S01]  /*3ef0*/  UIMAD.WIDE.U32 UR32, UR16, UR8, URZ ;  /* 0x00000008102072a5 */ /* 0x002fe2000f8e00ff */
[----:B------:R-:W-:Y:S01]  /*3f00*/  UMOV UR5, UR21 ;  /* 0x0000001500057c82 */ /* 0x000fe20008000000 */
[----:B------:R-:W-:Y:S02]  /*3f10*/  USEL UR14, UR48, UR14, !UP0 ;  /* 0x0000000e300e7287 */ /* 0x000fe4000c000000 */
[----:B------:R-:W-:Y:S02]  /*3f20*/  USHF.R.U32.HI UR13, URZ, UR6, UR5 ;  /* 0x00000006ff0d7299 */ /* 0x000fe40008011605 */
[----:B------:R-:W-:Y:S01]  /*3f30*/  UIMAD.WIDE.U32 UR34, UR14, UR8, URZ ;  /* 0x000000080e2272a5 */ /* 0x000fe2000f8e00ff */
        /* <DEDUP_REMOVED lines=11> */
[----:B------:R-:W-:Y:S01]  /*3ff0*/  UIADD3 UR29, UPT, UPT, -UR17, URZ, URZ ;  /* 0x000000ff111d7290 */ /* 0x000fe2000fffe1ff */
[----:B------:R-:W-:Y:S01]  /*4000*/  UMOV UR5, UR31 ;  /* 0x0000001f00057c82 */ /* 0x000fe20008000000 */
[----:B------:R-:W-:Y:S02]  /*4010*/  USEL UR18, UR63, UR18, !UP0 ;  /* 0x000000123f127287 */ /* 0x000fe4000c000000 */
[----:B------:R-:W-:Y:S02]  /*4020*/  USHF.R.U32.HI UR5, URZ, UR6, UR5 ;  /* 0x00000006ff057299 */ /* 0x000fe40008011605 */
[----:B------:R-:W-:Y:S02]  /*4030*/  USEL UR6, UR44, UR19, !UP0 ;  /* 0x000000132c067287 */ /* 0x000fe4000c000000 */
[----:B------:R-:W-:-:S02]  /*4040*/  USEL UR5, UR38, UR5, !UP0 ;  /* 0x0000000526057287 */ /* 0x000fc4000c000000 */
[----:B------:R-:W-:Y:S02]  /*4050*/  UIMAD.WIDE.U32 UR20, UR18, UR8, URZ ;  /* 0x00000008121472a5 */ /* 0x000fe4000f8e00ff */
[----:B------:R-:W-:Y:S02]  /*4060*/  UIMAD.WIDE.U32 UR42, UR6, UR8, URZ ;  /* 0x00000008062a72a5 */ /* 0x000fe4000f8e00ff */
[----:B------:R-:W-:Y:S02]  /*4070*/  UIMAD.WIDE.U32 UR52, UR5, UR8, URZ ;  /* 0x00000008053472a5 */ /* 0x000fe4000f8e00ff */
[----:B------:R-:W-:Y:S02]  /*4080*/  UIADD3 UR28, UPT, UPT, -UR16, URZ, URZ ;  /* 0x000000ff101c7290 */ /* 0x000fe4000fffe1ff */
        /* <DEDUP_REMOVED lines=12> */
[----:B------:R-:W-:Y:S02]  /*4150*/  UIMAD UR63, UR4, UR30, UR63 ;  /* 0x0000001e043f72a4 */ /* 0x000fe4000f8e023f */
[----:B------:R-:W-:-:S02]  /*4160*/  UIMAD UR48, UR4, UR8, UR38 ;  /* 0x00000008043072a4 */ /* 0x000fc4000f8e0226 */
[----:B------:R-:W-:Y:S01]  /*4170*/  UISETP.NE.AND UP0, UPT, UR10, 0x1, UPT ;  /* 0x000000010a00788c */ /* 0x000fe2000bf05270 */
[----:B------:R-:W-:Y:S01]  /*4180*/  UMOV UR4, UR21 ;  /* 0x0000001500047c82 */ /* 0x000fe20008000000 */
[----:B------:R-:W1:Y:S01]  /*4190*/  LDCU UR52, c[0x0][0x4ec] ;  /* 0x00009d80ff3477ac */ /* 0x000e620008000800 */
        /* <DEDUP_REMOVED lines=27> */
[----:B------:R-:W-:Y:S02]  /*4350*/  UIMAD UR46, UR7, UR32, UR18 ;  /* 0x00000020072e72a4 */ /* 0x000fe4000f8e0212 */
[----:B------:R-:W-:Y:S02]  /*4360*/  USHF.R.U32.HI UR4, URZ, UR9, UR4 ;  /* 0x00000009ff047299 */ /* 0x000fe40008011604 */
[----:B------:R-:W-:Y:S02]  /*4370*/  USEL UR9, UR6, UR8, !UP1 ;  /* 0x0000000806097287 */ /* 0x000fe4000c800000 */
[----:B------:R-:W-:-:S02]  /*4380*/  USEL UR8, UR5, UR4, !UP1 ;  /* 0x0000000405087287 */ /* 0x000fc4000c800000 */
[----:B------:R-:W-:Y:S02]  /*4390*/  UIADD3 UR26, UPT, UPT, -UR9, URZ, URZ ;  /* 0x000000ff091a7290 */ /* 0x000fe4000fffe1ff */
[----:B------:R-:W-:Y:S02]  /*43a0*/  UIADD3 UR4, UPT, UPT, -UR8, URZ, URZ ;  /* 0x000000ff08047290 */ /* 0x000fe4000fffe1ff */
[----:B------:R-:W-:Y:S02]  /*43b0*/  UIMAD UR45, UR7, UR31, UR17 ;  /* 0x0000001f072d72a4 */ /* 0x000fe4000f8e0211 */
[----:B------:R-:W-:Y:S02]  /*43c0*/  UIMAD UR44, UR7, UR30, UR16 ;  /* 0x0000001e072c72a4 */ /* 0x000fe4000f8e0210 */
[----:B------:R-:W-:Y:S02]  /*43d0*/  UIMAD UR42, UR7, UR29, UR14 ;  /* 0x0000001d072a72a4 */ /* 0x000fe4000f8e020e */
[----:B------:R-:W-:-:S02]  /*43e0*/  UIMAD UR41, UR7, UR28, UR13 ;  /* 0x0000001c072972a4 */ /* 0x000fc4000f8e020d */
[----:B------:R-:W-:Y:S02]  /*43f0*/  UIMAD UR40, UR7, UR27, UR12 ;  /* 0x0000001b072872a4 */ /* 0x000fe4000f8e020c */
[----:B------:R-:W-:Y:S02]  /*4400*/  UIMAD UR38, UR7, UR26, UR6 ;  /* 0x0000001a072672a4 */ /* 0x000fe4000f8e0206 */
[----:B------:R-:W-:Y:S02]  /*4410*/  UIMAD UR37, UR7, UR4, UR5 ;  /* 0x00000004072572a4 */ /* 0x000fe4000f8e0205 */
[----:B------:R-:W-:Y:S02]  /*4420*/  UIMAD.WIDE.U32 UR6, UR25, UR11, URZ ;  /* 0x0000000b190672a5 */ /* 0x000fe4000f8e00ff */
[----:B------:R-:W-:Y:S02]  /*4430*/  UIMAD.WIDE.U32 UR12, UR24, UR11, URZ ;  /* 0x0000000b180c72a5 */ /* 0x000fe4000f8e00ff */
[----:B------:R-:W-:-:S02]  /*4440*/  UIMAD.WIDE.U32 UR16, UR22, UR11, URZ ;  /* 0x0000000b161072a5 */ /* 0x000fc4000f8e00ff */
[----:B------:R-:W-:Y:S01]  /*4450*/  UIMAD.WIDE.U32 UR26, UR21, UR11, URZ ;  /* 0x0000000b151a72a5 */ /* 0x000fe2000f8e00ff */
[----:B------:R-:W-:Y:S01]  /*4460*/  UMOV UR6, UR7 ;  /* 0x0000000700067c82 */ /* 0x000fe20008000000 */
[----:B------:R-:W-:Y:S02]  /*4470*/  UIMAD.WIDE.U32 UR28, UR20, UR11, URZ ;  /* 0x0000000b141c72a5 */ /* 0x000fe4000f8e00ff */
[----:B----4-:R-:W-:Y:S02]  /*4480*/  USHF.R.U32.HI UR36, URZ, UR51, UR6 ;  /* 0x00000033ff247299 */ /* 0x010fe40008011606 */
[----:B------:R-:W-:Y:S01]  /*4490*/  UIMAD.WIDE.U32 UR30, UR19, UR11, URZ ;  /* 0x0000000b131e72a5 */ /* 0x000fe2000f8e00ff */
[----:B------:R-:W-:Y:S01]  /*44a0*/  UMOV UR6, UR13 ;  /* 0x0000000d00067c82 */ /* 0x000fe20008000000 */
[----:B------:R-:W-:Y:S02]  /*44b0*/  UIMAD.WIDE.U32 UR32, UR9, UR11, URZ ;  /* 0x0000000b092072a5 */ /* 0x000fe4000f8e00ff */
[----:B------:R-:W-:-:S02]  /*44c0*/  USHF.R.U32.HI UR18, URZ, UR51, UR6 ;  /* 0x00000033ff127299 */ /* 0x000fc40008011606 */
[----:B------:R-:W-:Y:S01]  /*44d0*/  UIMAD.WIDE.U32 UR34, UR8, UR11, URZ ;  /* 0x0000000b082272a5 */ /* 0x000fe2000f8e00ff */
[----:B------:R-:W-:Y:S01]  /*44e0*/  UMOV UR6, UR17 ;  /* 0x0000001100067c82 */ /* 0x000fe20008000000 */
[----:B------:R-:W1:Y:S01]  /*44f0*/  LDCU.64 UR4, c[0x0][0x4c0] ;  /* 0x00009800ff0477ac */ /* 0x000e620008000a00 */
[----:B------:R-:W-:Y:S02]  /*4500*/  USHF.R.U32.HI UR14, URZ, UR51, UR6 ;  /* 0x00000033ff0e7299 */ /* 0x000fe40008011606 */
[----:B------:R-:W-:Y:S01]  /*4510*/  USEL UR68, UR24, UR18, !UP0 ;  /* 0x0000001218447287 */ /* 0x000fe2000c000000 */
[----:B------:R-:W-:Y:S01]  /*4520*/  UMOV UR6, UR27 ;  /* 0x0000001b00067c82 */ /* 0x000fe20008000000 */
[----:B------:R-:W-:Y:S02]  /*4530*/  USEL UR69, UR25, UR36, !UP0 ;  /* 0x0000002419457287 */ /* 0x000fe4000c000000 */
[----:B------:R-:W-:Y:S02]  /*4540*/  USHF.R.U32.HI UR13, URZ, UR51, UR6 ;  /* 0x00000033ff0d7299 */ /* 0x000fe40008011606 */
[----:B------:R-:W-:Y:S01]  /*4550*/  IMAD.U32 R23, RZ, RZ, UR68 ;  /* 0x00000044ff177e24 */ /* 0x000fe2000f8e00ff */
[----:B------:R-:W-:Y:S01]  /*4560*/  USEL UR67, UR22, UR14, !UP0 ;  /* 0x0000000e16437287 */ /* 0x000fe2000c000000 */
[----:B------:R-:W-:Y:S01]  /*4570*/  UMOV UR6, UR29 ;  /* 0x0000001d00067c82 */ /* 0x000fe20008000000 */
[----:B------:R-:W-:Y:S01]  /*4580*/  USEL UR66, UR21, UR13, !UP0 ;  /* 0x0000000d15427287 */ /* 0x000fe2000c000000 */
[----:B------:R-:W-:Y:S01]  /*4590*/  IMAD.U32 R26, RZ, RZ, UR69 ;  /* 0x00000045ff1a7e24 */ /* 0x000fe2000f8e00ff */
[----:B------:R-:W-:-:S02]  /*45a0*/  USHF.R.U32.HI UR12, URZ, UR51, UR6 ;  /* 0x00000033ff0c7299 */ /* 0x000fc40008011606 */
[----:B------:R-:W-:Y:S01]  /*45b0*/  MOV R20, UR67 ;  /* 0x0000004300147c02 */ /* 0x000fe20008000f00 */
[----:B------:R-:W-:Y:S01]  /*45c0*/  UIADD3 UR13, UPT, UPT, -UR66, URZ, URZ ;  /* 0x000000ff420d7290 */ /* 0x000fe2000fffe1ff */
[----:B------:R-:W-:Y:S01]  /*45d0*/  UMOV UR6, UR31 ;  /* 0x0000001f00067c82 */ /* 0x000fe20008000000 */
[----:B------:R-:W-:Y:S01]  /*45e0*/  USEL UR65, UR20, UR12, !UP0 ;  /* 0x0000000c14417287 */ /* 0x000fe2000c000000 */
[----:B------:R-:W-:Y:S01]  /*45f0*/  IMAD.U32 R17, RZ, RZ, UR66 ;  /* 0x00000042ff117e24 */ /* 0x000fe2000f8e00ff */
[----:B------:R-:W-:Y:S02]  /*4600*/  USHF.R.U32.HI UR11, URZ, UR51, UR6 ;  /* 0x00000033ff0b7299 */ /* 0x000fe40008011606 */
[----:B------:R-:W-:Y:S01]  /*4610*/  UIADD3 UR12, UPT, UPT, -UR65, URZ, URZ ;  /* 0x000000ff410c7290 */ /* 0x000fe2000fffe1ff */
[----:B------:R-:W-:Y:S01]  /*4620*/  UMOV UR6, UR33 ;  /* 0x0000002100067c82 */ /* 0x000fe20008000000 */
[----:B------:R-:W-:Y:S01]  /*4630*/  UIMAD UR13, UR10, UR13, UR21 ;  /* 0x0000000d0a0d72a4 */ /* 0x000fe2000f8e0215 */
[----:B------:R-:W-:Y:S01]  /*4640*/  MOV R14, UR65 ;  /* 0x00000041000e7c02 */ /* 0x000fe20008000f00 */
[----:B------:R-:W-:-:S02]  /*4650*/  USHF.R.U32.HI UR7, URZ, UR51, UR6 ;  /* 0x00000033ff077299 */ /* 0x000fc40008011606 */
[----:B------:R-:W-:Y:S01]  /*4660*/  UIMAD UR12, UR10, UR12, UR20 ;  /* 0x0000000c0a0c72a4 */ /* 0x000fe2000f8e0214 */
[----:B------:R-:W-:Y:S01]  /*4670*/  UMOV UR6, UR35 ;  /* 0x0000002300067c82 */ /* 0x000fe20008000000 */
[----:B------:R-:W-:Y:S02]  /*4680*/  USEL UR62, UR9, UR7, !UP0 ;  /* 0x00000007093e7287 */ /* 0x000fe4000c000000 */
[----:B------:R-:W-:Y:S02]  /*4690*/  USHF.R.U32.HI UR6, URZ, UR51, UR6 ;  /* 0x00000033ff067299 */ /* 0x000fe40008011606 */
[----:B------:R-:W-:Y:S02]  /*46a0*/  UIADD3 UR7, UPT, UPT, -UR62, URZ, URZ ;  /* 0x000000ff3e077290 */ /* 0x000fe4000fffe1ff */
[----:B------:R-:W-:Y:S01]  /*46b0*/  USEL UR59, UR8, UR6, !UP0 ;  /* 0x00000006083b7287 */ /* 0x000fe2000c000000 */
[----:B------:R-:W-:Y:S01]  /*46c0*/  MOV R8, UR62 ;  /* 0x0000003e00087c02 */ /* 0x000fe20008000f00 */
[----:B------:R-:W-:-:S02]  /*46d0*/  UIMAD UR9, UR10, UR7, UR9 ;  /* 0x000000070a0972a4 */ /* 0x000fc4000f8e0209 */
[----:B------:R-:W-:Y:S02]  /*46e0*/  UIADD3 UR6, UPT, UPT, -UR59, URZ, URZ ;  /* 0x000000ff3b067290 */ /* 0x000fe4000fffe1ff */
[----:B-1----:R-:W-:Y:S01]  /*46f0*/  UIMAD UR21, UR63, UR4, UR52 ;  /* 0x000000043f1572a4 */ /* 0x002fe2000f8e0234 */
[----:B------:R-:W-:Y:S01]  /*4700*/  IMAD.U32 R5, RZ, RZ, UR59 ;  /* 0x0000003bff057e24 */ /* 0x000fe2000f8e00ff */
[----:B------:R-:W-:Y:S02]  /*4710*/  UIMAD UR8, UR10, UR6, UR8 ;  /* 0x000000060a0872a4 */ /* 0x000fe4000f8e0208 */
[----:B------:R-:W-:Y:S02]  /*4720*/  UIMAD UR20, UR58, UR4, UR52 ;  /* 0x000000043a1472a4 */ /* 0x000fe4000f8e0234 */
[----:B------:R-:W-:Y:S01]  /*4730*/  MOV R25, UR21 ;  /* 0x0000001500197c02 */ /* 0x000fe20008000f00 */
[----:B------:R-:W-:Y:S02]  /*4740*/  UIMAD UR18, UR57, UR4, UR52 ;  /* 0x00000004391272a4 */ /* 0x000fe4000f8e0234 */
[----:B------:R-:W1:Y:S01]  /*4750*/  LDCU.64 UR6, c[0x0][0x4f0] ;  /* 0x00009e00ff0677ac */ /* 0x000e620008000a00 */
[----:B------:R-:W-:Y:S01]  /*4760*/  IMAD.U32 R22, RZ, RZ, UR20 ;  /* 0x00000014ff167e24 */ /* 0x000fe2000f8e00ff */
[----:B------:R-:W-:-:S02]  /*4770*/  UIMAD UR21, UR56, UR4, UR52 ;  /* 0x00000004381572a4 */ /* 0x000fc4000f8e0234 */
[----:B------:R-:W-:Y:S01]  /*4780*/  MOV R19, UR18 ;  /* 0x0000001200137c02 */ /* 0x000fe20008000f00 */
[----:B------:R-:W-:Y:S02]  /*4790*/  UIMAD UR20, UR54, UR4, UR52 ;  /* 0x00000004361472a4 */ /* 0x000fe4000f8e0234 */
[----:B------:R-:W-:Y:S02]  /*47a0*/  USEL UR64, UR19, UR11, !UP0 ;  /* 0x0000000b13407287 */ /* 0x000fe4000c000000 */
[----:B------:R-:W-:Y:S01]  /*47b0*/  UIADD3 UR17, UPT, UPT, -UR69, URZ, URZ ;  /* 0x000000ff45117290 */ /* 0x000fe2000fffe1ff */
[----:B------:R-:W-:Y:S01]  /*47c0*/  IMAD.U32 R16, RZ, RZ, UR21 ;  /* 0x00000015ff107e24 */ /* 0x000fe2000f8e00ff */
[----:B------:R-:W-:Y:S01]  /*47d0*/  UIADD3 UR16, UPT, UPT, -UR68, URZ, URZ ;  /* 0x000000ff44107290 */ /* 0x000fe2000fffe1ff */
[----:B------:R-:W-:Y:S01]  /*47e0*/  MOV R13, UR20 ;  /* 0x00000014000d7c02 */ /* 0x000fe20008000f00 */
[----:B------:R-:W-:Y:S01]  /*47f0*/  UIADD3 UR14, UPT, UPT, -UR67, URZ, URZ ;  /* 0x000000ff430e7290 */ /* 0x000fe2000fffe1ff */
[----:B------:R-:W-:Y:S01]  /*4800*/  IMAD.U32 R11, RZ, RZ, UR64 ;  /* 0x00000040ff0b7e24 */ /* 0x000fe2000f8e00ff */
[----:B------:R-:W-:-:S02]  /*4810*/  UIADD3 UR11, UPT, UPT, -UR64, URZ, URZ ;  /* 0x000000ff400b7290 */ /* 0x000fc4000fffe1ff */
[----:B------:R-:W-:Y:S02]  /*4820*/  UIMAD UR18, UR50, UR4, UR52 ;  /* 0x00000004321272a4 */ /* 0x000fe4000f8e0234 */
[----:B------:R-:W-:Y:S02]  /*4830*/  UIMAD UR21, UR49, UR4, UR52 ;  /* 0x00000004311572a4 */ /* 0x000fe4000f8e0234 */
[----:B------:R-:W-:Y:S02]  /*4840*/  UIMAD UR20, UR48, UR4, UR52 ;  /* 0x00000004301472a4 */ /* 0x000fe4000f8e0234 */
[----:B-1----:R-:W-:Y:S01]  /*4850*/  UIMAD UR4, UR45, UR5, UR6 ;  /* 0x000000052d0472a4 */ /* 0x002fe2000f8e0206 */
[----:B------:R-:W-:Y:S01]  /*4860*/  IMAD.U32 R10, RZ, RZ, UR18 ;  /* 0x00000012ff0a7e24 */ /* 0x000fe2000f8e00ff */
[----:B------:R-:W-:Y:S01]  /*4870*/  UIMAD UR17, UR10, UR17, UR25 ;  /* 0x000000110a1172a4 */ /* 0x000fe2000f8e0219 */
[----:B------:R-:W-:Y:S01]  /*4880*/  MOV R7, UR21 ;  /* 0x0000001500077c02 */ /* 0x000fe20008000f00 */
[----:B------:R-:W-:Y:S01]  /*4890*/  UIMAD UR16, UR10, UR16, UR24 ;  /* 0x000000100a1072a4 */ /* 0x000fe2000f8e0218 */
[----:B------:R-:W-:Y:S01]  /*48a0*/  IMAD.U32 R4, RZ, RZ, UR20 ;  /* 0x00000014ff047e24 */ /* 0x000fe2000f8e00ff */
[----:B------:R-:W-:Y:S01]  /*48b0*/  UIMAD UR14, UR10, UR14, UR22 ;  /* 0x0000000e0a0e72a4 */ /* 0x000fe2000f8e0216 */
[----:B------:R-:W-:Y:S01]  /*48c0*/  IMAD.U32 R21, RZ, RZ, UR4 ;  /* 0x00000004ff157e24 */ /* 0x000fe2000f8e00ff */
[----:B------:R-:W-:Y:S01]  /*48d0*/  UIMAD UR11, UR10, UR11, UR19 ;  /* 0x0000000b0a0b72a4 */ /* 0x000fe2000f8e0213 */
[----:B------:R-:W1:Y:S01]  /*48e0*/  LDCU UR10, c[0x0][0x4c8] ;  /* 0x00009900ff0a77ac */ /* 0x000e620008000800 */
[----:B------:R-:W-:-:S02]  /*48f0*/  UIMAD UR18, UR46, UR5, UR6 ;  /* 0x000000052e1272a4 */ /* 0x000fc4000f8e0206 */
[----:B------:R-:W-:Y:S02]  /*4900*/  UIMAD UR4, UR41, UR5, UR6 ;  /* 0x00000005290472a4 */ /* 0x000fe4000f8e0206 */
[----:B------:R-:W-:Y:S02]  /*4910*/  UIMAD UR20, UR44, UR5, UR6 ;  /* 0x000000052c1472a4 */ /* 0x000fe4000f8e0206 */
[----:B-----5:R-:W-:Y:S01]  /*4920*/  MOV R24, UR18 ;  /* 0x0000001200187c02 */ /* 0x020fe20008000f00 */
[----:B------:R-:W-:Y:S01]  /*4930*/  UIMAD UR18, UR42, UR5, UR6 ;  /* 0x000000052a1272a4 */ /* 0x000fe2000f8e0206 */
[----:B------:R-:W-:Y:S01]  /*4940*/  MOV R12, UR4 ;  /* 0x00000004000c7c02 */ /* 0x000fe20008000f00 */
[----:B------:R-:W-:Y:S01]  /*4950*/  UIMAD UR4, UR37, UR5, UR6 ;  /* 0x00000005250472a4 */ /* 0x000fe2000f8e0206 */
[----:B------:R-:W-:Y:S01]  /*4960*/  MOV R18, UR20 ;  /* 0x0000001400127c02 */ /* 0x000fe20008000f00 */
[----:B------:R-:W-:Y:S02]  /*4970*/  UIMAD UR20, UR40, UR5, UR6 ;  /* 0x00000005281472a4 */ /* 0x000fe4000f8e0206 */
[----:B------:R-:W-:Y:S01]  /*4980*/  IMAD.U32 R15, RZ, RZ, UR18 ;  /* 0x00000012ff0f7e24 */ /* 0x000fe2000f8e00ff */
[----:B------:R-:W-:Y:S01]  /*4990*/  UIMAD UR18, UR38, UR5, UR6 ;  /* 0x00000005261272a4 */ /* 0x000fe2000f8e0206 */
[----:B--2---:R-:W-:Y:S01]  /*49a0*/  IMAD.U32 R3, RZ, RZ, UR4 ;  /* 0x00000004ff037e24 */ /* 0x004fe2000f8e00ff */
[----:B-1----:R-:W-:Y:S01]  /*49b0*/  UIMAD UR5, UR17, UR10, UR7 ;  /* 0x0000000a110572a4 */ /* 0x002fe2000f8e0207 */
[----:B------:R-:W-:Y:S01]  /*49c0*/  IMAD.U32 R9, RZ, RZ, UR20 ;  /* 0x00000014ff097e24 */ /* 0x000fe2000f8e00ff */
[----:B------:R-:W-:-:S02]  /*49d0*/  UIMAD UR4, UR14, UR10, UR7 ;  /* 0x0000000a0e0472a4 */ /* 0x000fc4000f8e0207 */
[----:B------:R-:W-:Y:S01]  /*49e0*/  UIMAD UR6, UR16, UR10, UR7 ;  /* 0x0000000a100672a4 */ /* 0x000fe2000f8e0207 */
[----:B------:R-:W-:Y:S01]  /*49f0*/  MOV R6, UR18 ;  /* 0x0000001200067c02 */ /* 0x000fe20008000f00 */
[----:B------:R-:W1:Y:S01]  /*4a00*/  LDCU.64 UR74, c[0x0][0x390] ;  /* 0x00007200ff4a77ac */ /* 0x000e620008000a00 */
[----:B------:R-:W-:Y:S02]  /*4a10*/  MOV R34, UR5 ;  /* 0x0000000500227c02 */ /* 0x000fe40008000f00 */
[----:B------:R-:W-:Y:S01]  /*4a20*/  MOV R32, UR4 ;  /* 0x0000000400207c02 */ /* 0x000fe20008000f00 */
[----:B------:R-:W-:Y:S01]  /*4a30*/  UIMAD UR5, UR13, UR10, UR7 ;  /* 0x0000000a0d0572a4 */ /* 0x000fe2000f8e0207 */
[----:B------:R-:W-:Y:S01]  /*4a40*/  IMAD.U32 R33, RZ, RZ, UR6 ;  /* 0x00000006ff217e24 */ /* 0x000fe2000f8e00ff */
[----:B------:R-:W-:Y:S02]  /*4a50*/  UIMAD UR4, UR11, UR10, UR7 ;  /* 0x0000000a0b0472a4 */ /* 0x000fe4000f8e0207 */
[----:B------:R-:W-:-:S02]  /*4a60*/  UIMAD UR6, UR12, UR10, UR7 ;  /* 0x0000000a0c0672a4 */ /* 0x000fc4000f8e0207 */
[----:B------:R-:W-:Y:S01]  /*4a70*/  IMAD.U32 R31, RZ, RZ, UR5 ;  /* 0x00000005ff1f7e24 */ /* 0x000fe2000f8e00ff */
[----:B------:R-:W-:Y:S01]  /*4a80*/  UIMAD UR5, UR9, UR10, UR7 ;  /* 0x0000000a090572a4 */ /* 0x000fe2000f8e0207 */
[----:B------:R-:W-:Y:S01]  /*4a90*/  IMAD.U32 R29, RZ, RZ, UR4 ;  /* 0x00000004ff1d7e24 */ /* 0x000fe2000f8e00ff */
[----:B------:R-:W-:Y:S01]  /*4aa0*/  UIMAD UR4, UR8, UR10, UR7 ;  /* 0x0000000a080472a4 */ /* 0x000fe2000f8e0207 */
[----:B------:R-:W-:Y:S01]  /*4ab0*/  MOV R30, UR6 ;  /* 0x00000006001e7c02 */ /* 0x000fe20008000f00 */
[----:B------:R-:W-:Y:S02]  /*4ac0*/  UIADD3 UR67, UPT, UPT, UR61, 0x8, URZ ;  /* 0x000000083d437890 */ /* 0x000fe4000fffe0ff */
[----:B------:R-:W-:Y:S01]  /*4ad0*/  MOV R28, UR5 ;  /* 0x00000005001c7c02 */ /* 0x000fe20008000f00 */
[----:B------:R-:W-:Y:S01]  /*4ae0*/  UIADD3 UR59, UPT, UPT, UR61, 0x10, URZ ;  /* 0x000000103d3b7890 */ /* 0x000fe2000fffe0ff */
[----:B------:R-:W-:Y:S01]  /*4af0*/  IMAD.U32 R27, RZ, RZ, UR4 ;  /* 0x00000004ff1b7e24 */ /* 0x000fe2000f8e00ff */
[----:B------:R-:W-:-:S02]  /*4b00*/  UIADD3 UR51, UPT, UPT, UR61, 0x18, URZ ;  /* 0x000000183d337890 */ /* 0x000fc4000fffe0ff */
[----:B------:R-:W-:Y:S02]  /*4b10*/  UIADD3 UR43, UPT, UPT, UR61, 0x20, URZ ;  /* 0x000000203d2b7890 */ /* 0x000fe4000fffe0ff */
[----:B------:R-:W-:Y:S02]  /*4b20*/  UIADD3 UR35, UPT, UPT, UR61, 0x28, URZ ;  /* 0x000000283d237890 */ /* 0x000fe4000fffe0ff */
[----:B------:R-:W-:Y:S02]  /*4b30*/  UIADD3 UR27, UPT, UPT, UR61, 0x30, URZ ;  /* 0x000000303d1b7890 */ /* 0x000fe4000fffe0ff */
[----:B------:R-:W-:Y:S01]  /*4b40*/  UIADD3 UR19, UPT, UPT, UR61, 0x38, URZ ;  /* 0x000000383d137890 */ /* 0x000fe2000fffe0ff */
[----:B------:R-:W-:Y:S01]  /*4b50*/  UMOV UR11, UR39 ;  /* 0x00000027000b7c82 */ /* 0x000fe20008000000 */
[----:B-1----:R-:W-:-:S10]  /*4b60*/  UMOV UR31, UR60 ;  /* 0x0000003c001f7c82 */ /* 0x002fd40008000000 */
.L_x_35:
[----:B------:R-:W-:Y:S01]  /*4b70*/  @!P3 MOV R44, 0x10000 ;  /* 0x00010000002cb802 */ /* 0x000fe20000000f00 */
[----:B------:R-:W-:Y:S01]  /*4b80*/  ULEA UR10, UR11, UR55, 0x3 ;  /* 0x000000370b0a7291 */ /* 0x000fe2000f8e18ff */
[----:B---3--:R-:W-:Y:S11]  /*4b90*/  @P0 BRA `(.L_x_30) ;  /* 0x0000000000100947 */ /* 0x008ff60003800000 */
[----:B------:R-:W-:Y:S04]  /*4ba0*/  MOV R43, UR23 ;  /* 0x00000017002b7c02 */ /* 0x000fe80008000f00 */
[----:B------:R-:W-:Y:S04]  /*4bb0*/  SHF.L.U32 R46, R43, 0x1f, RZ ;  /* 0x0000001f2b2e7819 */ /* 0x000fe800000006ff */
[----:B------:R-:W1:Y:S02]  /*4bc0*/  SYNCS.PHASECHK.TRANS64.TRYWAIT P0, [UR10+0x30], R46 ;  /* 0x0000302eff0075a7 */ /* 0x000e64000800110a */
[----:B-1----:R-:W-:Y:S05]  /*4bd0*/  @!P0 BRA `(.L_x_31) ;  /* 0x0000008800248947 */ /* 0x002fea0003800000 */
.L_x_30:
[----:B------:R2:W-:Y:S01]  /*4be0*/  @!P3 SYNCS.ARRIVE.TRANS64 RZ, [UR10], R44 ;  /* 0x0000002cffffb9a7 */ /* 0x0005e2000800000a */
[----:B------:R-:W-:Y:S04]  /*4bf0*/  ULOP3.LUT UR4, UR71, 0x2, URZ, 0xfc, !UPT ;  /* 0x0000000247047892 */ /* 0x000fe8000f8efcff */
[----:B------:R-:W-:Y:S09]  /*4c00*/  UISETP.NE.AND UP0, UPT, UR4, 0x2, UPT ;  /* 0x000000020400788c */ /* 0x000ff2000bf05270 */
[----:B------:R-:W-:Y:S05]  /*4c10*/  BRA.U UP0, `(.L_x_32) ;  /* 0x0000000100047547 */ /* 0x000fea000b800000 */
[----:B------:R-:W-:Y:S05]  /*4c20*/  BPT.TRAP 0x1 ;  /* 0x000000040000795c */ /* 0x000fea0000300000 */
.L_x_32:
[----:B------:R-:W-:Y:S04]  /*4c30*/  BSSY.RECONVERGENT B0, `(.L_x_33) ;  /* 0x0000003000007945 */ /* 0x000fe80003800200 */
[----:B------:R-:W-:Y:S05]  /*4c40*/  @P2 BRA `(.L_x_34) ;  /* 0x0000000000042947 */ /* 0x000fea0003800000 */
[----:B------:R-:W-:Y:S05]  /*4c50*/  BPT.TRAP 0x1 ;  /* 0x000000040000795c */ /* 0x000fea0000300000 */
.L_x_34:
[----:B------:R-:W-:Y:S05]  /*4c60*/  BSYNC.RECONVERGENT B0 ;  /* 0x0000000000007941 */ /* 0x000fea0003800200 */
.L_x_33:
        /* <DEDUP_REMOVED lines=12> */
[----:B------:R-:W-:Y:S01]  /*4d30*/  UIADD3 UR12, UPT, UPT, UR11, 0x1, URZ ;  /* 0x000000010b0c7890 */ /* 0x000fe2000fffe0ff */
[----:B------:R-:W-:Y:S01]  /*4d40*/  R2UR UR70, R26 ;  /* 0x000000001a4672ca */ /* 0x000fe200000e0000 */
[----:B------:R-:W-:Y:S01]  /*4d50*/  ULOP3.LUT UR65, UR10, 0xfefffff8, URZ, 0xc0, !UPT ;  /* 0xfefffff80a417892 */ /* 0x000fe2000f8ec0ff */
[----:B------:R-:W-:Y:S01]  /*4d60*/  R2UR UR46, R23 ;  /* 0x00000000172e72ca */ /* 0x000fe200000e0000 */
[----:B------:R-:W-:Y:S01]  /*4d70*/  UISETP.NE.AND UP0, UPT, UR12, 0x6, UPT ;  /* 0x000000060c00788c */ /* 0x000fe2000bf05270 */
[----:B------:R-:W-:Y:S01]  /*4d80*/  R2UR UR62, R20 ;  /* 0x00000000143e72ca */ /* 0x000fe200000e0000 */
[----:B---3--:R-:W-:Y:S01]  /*4d90*/  UIMAD UR4, UR24, UR7, UR4 ;  /* 0x00000007180472a4 */ /* 0x008fe2000f8e0204 */
[----:B--2---:R-:W-:Y:S01]  /*4da0*/  MOV.SPILL R44, UR67 ;  /* 0x00000043002c7c02 */ /* 0x004fe20009000f00 */
[----:B------:R-:W-:Y:S01]  /*4db0*/  ULEA UR7, UR11, UR55, 0xe ;  /* 0x000000370b077291 */ /* 0x000fe2000f8e70ff */
[----:B------:R-:W-:Y:S01]  /*4dc0*/  R2UR UR67, R25 ;  /* 0x00000000194372ca */ /* 0x000fe200000e0000 */
[----:B----4-:R-:W-:Y:S01]  /*4dd0*/  UIMAD UR5, UR20, UR8, UR5 ;  /* 0x00000008140572a4 */ /* 0x010fe2000f8e0205 */
[----:B------:R-:W-:Y:S01]  /*4de0*/  MOV.SPILL R0, UR43 ;  /* 0x0000002b00007c02 */ /* 0x000fe20009000f00 */
[----:B------:R-:W-:Y:S01]  /*4df0*/  USEL UR8, URZ, 0x1, UP0 ;  /* 0x00000001ff087887 */ /* 0x000fe20008000000 */
[----:B------:R-:W-:Y:S01]  /*4e00*/  R2UR UR43, R22 ;  /* 0x00000000162b72ca */ /* 0x000fe200000e0000 */
[----:B------:R-:W-:Y:S01]  /*4e10*/  ULEA UR4, UR5, UR4, 0x5 ;  /* 0x0000000405047291 */ /* 0x000fe2000f8e28ff */
[----:B------:R-:W-:Y:S01]  /*4e20*/  MOV.SPILL R47, UR59 ;  /* 0x0000003b002f7c02 */ /* 0x000fe20009000f00 */
[----:B------:R-:W-:Y:S01]  /*4e30*/  ULOP3.LUT UR23, UR23, UR8, URZ, 0x3c, !UPT ;  /* 0x0000000817177292 */ /* 0x000fe2000f8e3cff */
[----:B------:R-:W-:Y:S01]  /*4e40*/  R2UR UR59, R19 ;  /* 0x00000000133b72ca */ /* 0x000fe200000e0000 */
[----:B------:R-:W-:Y:S01]  /*4e50*/  USEL UR39, UR12, URZ, UP0 ;  /* 0x000000ff0c277287 */ /* 0x000fe20008000000 */
[----:B------:R-:W-:Y:S01]  /*4e60*/  R2UR UR63, R52 ;  /* 0x00000000343f72ca */ /* 0x000fe200000e0000 */
[----:B------:R-:W-:Y:S01]  /*4e70*/  USHF.L.U32 UR66, UR15, 0x6, URZ ;  /* 0x000000060f427899 */ /* 0x000fe200080006ff */
[----:B------:R-:W-:Y:S01]  /*4e80*/  MOV.SPILL R45, UR71 ;  /* 0x00000047002d7c02 */ /* 0x000fe20009000f00 */
[----:B------:R-:W2:Y:S01]  /*4e90*/  LDCU.64 UR28, c[0x0][0x348] ;  /* 0x00006900ff1c77ac */ /* 0x000ea20008000a00 */
[----:B-1----:R-:W-:Y:S01]  /*4ea0*/  IMAD.U32 R46, RZ, RZ, UR23 ;  /* 0x00000017ff2e7e24 */ /* 0x002fe2000f8e00ff */
[----:B------:R-:W-:Y:S01]  /*4eb0*/  MOV.SPILL R43, UR47 ;  /* 0x0000002f002b7c02 */ /* 0x000fe20009000f00 */
[----:B------:R-:W-:Y:S01]  /*4ec0*/  ULEA UR5, UR39, UR55, 0x3 ;  /* 0x0000003727057291 */ /* 0x000fe2000f8e18ff */
[----:B------:R-:W-:Y:S01]  /*4ed0*/  R2UR.FILL UR71, R45 ;  /* 0x000000002d4772ca */ /* 0x000fe200004e0000 */
[----:B------:R-:W-:Y:S01]  /*4ee0*/  UIADD3 UR64, UPT, UPT, UR7, 0x8400, URZ ;  /* 0x0000840007407890 */ /* 0x000fe2000fffe0ff */
[----:B------:R-:W-:Y:S01]  /*4ef0*/  SHF.L.U32 R49, R46, 0x1f, RZ ;  /* 0x0000001f2e317819 */ /* 0x000fe200000006ff */
[----:B------:R-:W-:Y:S01]  /*4f00*/  UMOV UR72, 0x0 ;  /* 0x0000000000487882 */ /* 0x000fe20000000000 */
[----:B------:R-:W-:Y:S02]  /*4f10*/  UMOV UR73, 0x10000000 ;  /* 0x1000000000497882 */ /* 0x000fe40000000000 */
[----:B-----5:R-:W-:Y:S01]  /*4f20*/  UIMAD UR6, UR63, UR9, UR6 ;  /* 0x000000093f0672a4 */ /* 0x020fe2000f8e0206 */
[----:B------:R-:W-:Y:S01]  /*4f30*/  MOV.SPILL R48, UR63 ;  /* 0x0000003f00307c02 */ /* 0x000fe20009000f00 */
[----:B------:R-:W-:Y:S01]  /*4f40*/  UMOV UR18, UR66 ;  /* 0x0000004200127c82 */ /* 0x000fe20008000000 */
[----:B------:R4:W1:Y:S01]  /*4f50*/  SYNCS.PHASECHK.TRANS64.TRYWAIT P0, [UR5+0x30], R49 ;  /* 0x00003031ff0075a7 */ /* 0x0008620008001105 */
[----:B------:R-:W-:Y:S01]  /*4f60*/  ULEA UR4, UR6, UR4, 0xa ;  /* 0x0000000406047291 */ /* 0x000fe2000f8e50ff */
[----:B------:R-:W-:Y:S01]  /*4f70*/  R2UR.FILL UR63, R48 ;  /* 0x00000000303f72ca */ /* 0x000fe200004e0000 */
[----:B------:R-:W-:Y:S01]  /*4f80*/  UMOV UR9, UR67 ;  /* 0x0000004300097c82 */ /* 0x000fe20008000000 */
[----:B------:R-:W-:Y:S01]  /*4f90*/  UMOV UR8, UR68 ;  /* 0x0000004400087c82 */ /* 0x000fe20008000000 */
[----:B--2---:R-:W-:Y:S01]  /*4fa0*/  UIADD3 UR16, UP1, UPT, UR28, 0x80, URZ ;  /* 0x000000801c107890 */ /* 0x004fe2000ff3e0ff */
[----:B------:R-:W-:Y:S01]  /*4fb0*/  R2UR.FILL UR47, R43 ;  /* 0x000000002b2f72ca */ /* 0x000fe200004e0000 */
[----:B------:R-:W-:Y:S02]  /*4fc0*/  UPRMT UR4, UR4, 0x5410, URZ ;  /* 0x0000541004047896 */ /* 0x000fe400080000ff */
[----:B------:R-:W-:Y:S02]  /*4fd0*/  UIADD3.X UR17, UPT, UPT, URZ, UR29, URZ, UP1, !UPT ;  /* 0x0000001dff117290 */ /* 0x000fe40008ffe4ff */
[----:B------:R-:W-:Y:S01]  /*4fe0*/  UIADD3 UR40, UPT, UPT, UR7, 0x8c00, URZ ;  /* 0x00008c0007287890 */ /* 0x000fe2000fffe0ff */
[----:B------:R-:W-:Y:S01]  /*4ff0*/  UMOV UR42, UR18 ;  /* 0x00000012002a7c82 */ /* 0x000fe20008000000 */
[----:B------:R-:W-:Y:S01]  /*5000*/  UIADD3 UR56, UPT, UPT, UR7, 0x9400, URZ ;  /* 0x0000940007387890 */ /* 0x000fe2000fffe0ff */
[----:B------:R-:W-:Y:S01]  /*5010*/  UMOV UR58, UR18 ;  /* 0x00000012003a7c82 */ /* 0x000fe20008000000 */
[----:B------:R-:W-:Y:S03]  /*5020*/  UIADD3 UR48, UPT, UPT, UR7, 0x21c00, URZ ;  /* 0x00021c0007307890 */ /* 0x000fe6000fffe0ff */
        /* <DEDUP_REMOVED lines=15> */
[----:B--2---:R-:W-:Y:S02]  /*5120*/  UIADD3 UR66, UPT, UPT, UR18, 0x20, URZ ;  /* 0x0000002012427890 */ /* 0x004fe4000fffe0ff */
[----:B------:R-:W-:Y:S01]  /*5130*/  UIADD3 UR64, UPT, UPT, UR7, 0x8800, URZ ;  /* 0x0000880007407890 */ /* 0x000fe2000fffe0ff */
[----:B------:R-:W-:Y:S01]  /*5140*/  UMOV UR67, UR9 ;  /* 0x0000000900437c82 */ /* 0x000fe20008000000 */
[----:B------:R-:W-:Y:S01]  /*5150*/  UMOV UR68, UR8 ;  /* 0x0000000800447c82 */ /* 0x000fe20008000000 */
[----:B------:R-:W-:Y:S01]  /*5160*/  UMOV UR69, UR6 ;  /* 0x0000000600457c82 */ /* 0x000fe20008000000 */
[----:B------:R-:W-:Y:S01]  /*5170*/  UMOV UR70, UR5 ;  /* 0x0000000500467c82 */ /* 0x000fe20008000000 */
        /* <DEDUP_REMOVED lines=10> */
[----:B------:R3:W-:Y:S01]  /*5220*/  UTMALDG.5D.IM2COL.2CTA [UR40], [UR16], UR4, desc[UR72] ;  /* 0x00004828100073b4 */ /* 0x0007e20008261004 */
[----:B------:R-:W-:Y:S01]  /*5230*/  UMOV UR13, UR6 ;  /* 0x00000006000d7c82 */ /* 0x000fe20008000000 */
[----:B------:R-:W-:Y:S01]  /*5240*/  UMOV UR14, UR5 ;  /* 0x00000005000e7c82 */ /* 0x000fe20008000000 */
[----:B------:R-:W-:Y:S01]  /*5250*/  UMOV UR6, UR61 ;  /* 0x0000003d00067c82 */ /* 0x000fe20008000000 */
[----:B------:R-:W-:Y:S01]  /*5260*/  UMOV UR5, UR62 ;  /* 0x0000003e00057c82 */ /* 0x000fe20008000000 */
[----:B------:R5:W-:Y:S01]  /*5270*/  UTMALDG.5D.IM2COL.2CTA [UR8], [UR16], UR4, desc[UR72] ;  /* 0x00004808100073b4 */ /* 0x000be20008261004 */
[----:B------:R4:W-:Y:S01]  /*5280*/  UTMALDG.5D.IM2COL.2CTA [UR56], [UR16], UR4, desc[UR72] ;  /* 0x00004838100073b4 */ /* 0x0009e20008261004 */
[----:B--2---:R-:W-:Y:S01]  /*5290*/  R2UR UR67, R16 ;  /* 0x00000000104372ca */ /* 0x004fe200000e0000 */
[----:B------:R-:W-:Y:S01]  /*52a0*/  UIADD3 UR64, UPT, UPT, UR7, 0x9c00, URZ ;  /* 0x00009c0007407890 */ /* 0x000fe2000fffe0ff */
[----:B------:R-:W-:Y:S01]  /*52b0*/  R2UR UR68, R15 ;  /* 0x000000000f4472ca */ /* 0x000fe200000e0000 */
[----:B------:R-:W-:Y:S01]  /*52c0*/  UMOV UR66, UR18 ;  /* 0x0000001200427c82 */ /* 0x000fe20008000000 */
[----:B------:R-:W-:Y:S02]  /*52d0*/  R2UR UR69, R31 ;  /* 0x000000001f4572ca */ /* 0x000fe400000e0000 */
[----:B------:R-:W-:Y:S02]  /*52e0*/  R2UR UR70, R17 ;  /* 0x00000000114672ca */ /* 0x000fe400000e0000 */
[----:B---3--:R-:W-:Y:S01]  /*52f0*/  R2UR UR43, R13 ;  /* 0x000000000d2b72ca */ /* 0x008fe200000e0000 */
[----:B------:R-:W-:Y:S01]  /*5300*/  UIADD3 UR40, UPT, UPT, UR7, 0xa400, URZ ;  /* 0x0000a40007287890 */ /* 0x000fe2000fffe0ff */
[----:B------:R-:W-:Y:S02]  /*5310*/  R2UR UR44, R12 ;  /* 0x000000000c2c72ca */ /* 0x000fe400000e0000 */
[----:B------:R-:W-:Y:S02]  /*5320*/  R2UR UR45, R30 ;  /* 0x000000001e2d72ca */ /* 0x000fe400000e0000 */
[----:B------:R-:W-:Y:S01]  /*5330*/  R2UR UR46, R14 ;  /* 0x000000000e2e72ca */ /* 0x000fe200000e0000 */
[----:B-----5:R-:W-:Y:S01]  /*5340*/  UIADD3 UR8, UPT, UPT, UR7, 0x9800, URZ ;  /* 0x0000980007087890 */ /* 0x020fe2000fffe0ff */
        /* <DEDUP_REMOVED lines=8> */
[----:B----4-:R-:W-:Y:S01]  /*53d0*/  R2UR UR59, R10 ;  /* 0x000000000a3b72ca */ /* 0x010fe200000e0000 */
        /* <DEDUP_REMOVED lines=17> */
[----:B---3--:R-:W-:Y:S01]  /*54f0*/  R2UR UR68, R6 ;  /* 0x00000000064472ca */ /* 0x008fe200000e0000 */
        /* <DEDUP_REMOVED lines=35> */
[----:B---3--:R-:W-:Y:S01]  /*5730*/  R2UR.FILL UR59, R47 ;  /* 0x000000002f3b72ca */ /* 0x008fe200004e0000 */
[----:B------:R2:W-:Y:S01]  /*5740*/  UTMALDG.5D.IM2COL.2CTA [UR8], [UR16], UR4, desc[UR72] ;  /* 0x00004808100073b4 */ /* 0x0005e20008261004 */
[----:B------:R-:W-:Y:S01]  /*5750*/  UIADD3 UR56, UPT, UPT, UR7, 0x21400, URZ ;  /* 0x0002140007387890 */ /* 0x000fe2000fffe0ff */
[----:B------:R-:W-:Y:S01]  /*5760*/  UMOV UR62, UR63 ;  /* 0x0000003f003e7c82 */ /* 0x000fe20008000000 */
[----:B------:R-:W-:Y:S01]  /*5770*/  UMOV UR5, UR70 ;  /* 0x0000004600057c82 */ /* 0x000fe20008000000 */
[----:B------:R-:W-:Y:S01]  /*5780*/  UMOV UR6, UR24 ;  /* 0x0000001800067c82 */ /* 0x000fe20008000000 */
[----:B------:R-:W-:Y:S01]  /*5790*/  R2UR UR24, R35 ;  /* 0x00000000231872ca */ /* 0x000fe200000e0000 */
[----:B------:R-:W-:Y:S01]  /*57a0*/  UMOV UR60, UR6 ;  /* 0x00000006003c7c82 */ /* 0x000fe20008000000 */
[----:B------:R3:W-:Y:S01]  /*57b0*/  UTMALDG.5D.IM2COL.2CTA [UR64], [UR16], UR4, desc[UR72] ;  /* 0x00004840100073b4 */ /* 0x0007e20008261004 */
[----:B------:R-:W-:Y:S01]  /*57c0*/  UMOV UR52, UR6 ;  /* 0x0000000600347c82 */ /* 0x000fe20008000000 */
[----:B------:R-:W-:Y:S01]  /*57d0*/  UMOV UR36, UR6 ;  /* 0x0000000600247c82 */ /* 0x000fe20008000000 */
        /* <DEDUP_REMOVED lines=9> */
[----:B---3--:R-:W-:Y:S01]  /*5870*/  UMOV UR69, UR20 ;  /* 0x0000001400457c82 */ /* 0x008fe20008000000 */
[----:B------:R2:W-:Y:S01]  /*5880*/  UTMALDG.5D.IM2COL.2CTA [UR8], [UR16], UR4, desc[UR72] ;  /* 0x00004808100073b4 */ /* 0x0005e20008261004 */
[----:B------:R-:W-:Y:S01]  /*5890*/  R2UR.FILL UR67, R44 ;  /* 0x000000002c4372ca */ /* 0x000fe200004e0000 */
[----:B------:R-:W-:Y:S01]  /*58a0*/  UIADD3 UR64, UPT, UPT, UR7, 0x20c00, URZ ;  /* 0x00020c0007407890 */ /* 0x000fe2000fffe0ff */
[----:B------:R-:W-:Y:S01]  /*58b0*/  UMOV UR68, UR6 ;  /* 0x0000000600447c82 */ /* 0x000fe20008000000 */
        /* <DEDUP_REMOVED lines=17> */
[----:B--2---:R-:W-:Y:S02]  /*59d0*/  UIADD3 UR4, UP0, UPT, UR28, 0x200, URZ ;  /* 0x000002001c047890 */ /* 0x004fe4000ff1e0ff */
[----:B------:R-:W-:Y:S02]  /*59e0*/  UIADD3 UR8, UPT, UPT, UR7, 0x20400, URZ ;  /* 0x0002040007087890 */ /* 0x000fe4000fffe0ff */
[----:B------:R-:W-:Y:S01]  /*59f0*/  UIADD3.X UR5, UPT, UPT, URZ, UR29, URZ, UP0, !UPT ;  /* 0x0000001dff057290 */ /* 0x000fe200087fe4ff */
[----:B------:R-:W-:Y:S01]  /*5a00*/  UMOV UR10, UR18 ;  /* 0x00000012000a7c82 */ /* 0x000fe20008000000 */
[----:B------:R-:W-:Y:S01]  /*5a10*/  UMOV UR11, UR24 ;  /* 0x00000018000b7c82 */ /* 0x000fe20008000000 */
[----:B------:R-:W-:Y:S01]  /*5a20*/  UMOV UR12, UR6 ;  /* 0x00000006000c7c82 */ /* 0x000fe20008000000 */
[----:B------:R-:W-:Y:S01]  /*5a30*/  UMOV UR13, UR20 ;  /* 0x00000014000d7c82 */ /* 0x000fe20008000000 */
[----:B------:R-:W-:Y:S01]  /*5a40*/  UMOV UR14, UR63 ;  /* 0x0000003f000e7c82 */ /* 0x000fe20008000000 */
[----:B------:R-:W-:Y:S03]  /*5a50*/  UIADD3 UR24, UPT, UPT, UR7, 0x23400, URZ ;  /* 0x0002340007187890 */ /* 0x000fe6000fffe0ff */
[----:B------:R2:W-:Y:S01]  /*5a60*/  UTMALDG.5D.2CTA [UR8], [UR4], desc[UR72] ;  /* 0x00004808040075b4 */ /* 0x0005e20008221000 */
[----:B------:R-:W-:Y:S01]  /*5a70*/  UMOV UR28, UR6 ;  /* 0x00000006001c7c82 */ /* 0x000fe20008000000 */
[----:B------:R-:W-:Y:S02]  /*5a80*/  UIADD3 UR16, UPT, UPT, UR7, 0x23c00, URZ ;  /* 0x00023c0007107890 */ /* 0x000fe4000fffe0ff */
[----:B--2---:R-:W-:Y:S01]  /*5a90*/  UIADD3 UR8, UPT, UPT, UR7, 0x20800, URZ ;  /* 0x0002080007087890 */ /* 0x004fe2000fffe0ff */
[----:B------:R-:W-:Y:S08]  /*5aa0*/  UMOV UR10, UR21 ;  /* 0x00000015000a7c82 */ /* 0x000ff00008000000 */
[----:B------:R2:W-:Y:S01]  /*5ab0*/  UTMALDG.5D.2CTA [UR8], [UR4], desc[UR72] ;  /* 0x00004808040075b4 */ /* 0x0005e20008221000 */
[----:B------:R3:W-:Y:S01]  /*5ac0*/  UTMALDG.5D.2CTA [UR64], [UR4], desc[UR72] ;  /* 0x00004840040075b4 */ /* 0x0007e20008221000 */
[----:B--2---:R-:W-:Y:S01]  /*5ad0*/  UIADD3 UR8, UPT, UPT, UR7, 0x21000, URZ ;  /* 0x0002100007087890 */ /* 0x004fe2000fffe0ff */
[----:B------:R-:W-:Y:S01]  /*5ae0*/  UMOV UR11, UR67 ;  /* 0x00000043000b7c82 */ /* 0x000fe20008000000 */
[----:B---3--:R-:W-:Y:S01]  /*5af0*/  UMOV UR69, UR21 ;  /* 0x0000001500457c82 */ /* 0x008fe20008000000 */
[----:B------:R-:W-:Y:S01]  /*5b00*/  UMOV UR68, UR22 ;  /* 0x0000001600447c82 */ /* 0x000fe20008000000 */
[----:B------:R-:W-:Y:S01]  /*5b10*/  UMOV UR70, UR20 ;  /* 0x0000001400467c82 */ /* 0x000fe20008000000 */
[----:B------:R-:W-:Y:S01]  /*5b20*/  UMOV UR10, UR69 ;  /* 0x00000045000a7c82 */ /* 0x000fe20008000000 */
[----:B------:R-:W-:Y:S01]  /*5b30*/  UMOV UR13, UR70 ;  /* 0x00000046000d7c82 */ /* 0x000fe20008000000 */
[----:B------:R-:W-:Y:S01]  /*5b40*/  UMOV UR9, UR68 ;  /* 0x0000004400097c82 */ /* 0x000fe20008000000 */
[----:B------:R-:W2:Y:S01]  /*5b50*/  LDCU UR69, c[0x0][0x38c] ;  /* 0x00007180ff4577ac */ /* 0x000ea20008000800 */
[----:B------:R3:W-:Y:S01]  /*5b60*/  UTMALDG.5D.2CTA [UR8], [UR4], desc[UR72] ;  /* 0x00004808040075b4 */ /* 0x0007e20008221000 */
        /* <DEDUP_REMOVED lines=15> */
[----:B------:R-:W-:Y:S04]  /*5c60*/  UIADD3 UR6, UPT, UPT, UR6, 0x1, URZ ;  /* 0x0000000106067890 */ /* 0x000fe8000fffe0ff */
[----:B--2---:R-:W-:Y:S04]  /*5c70*/  UISETP.NE.AND UP2, UPT, UR6, UR69, UPT ;  /* 0x000000450600728c */ /* 0x004fe8000bf45270 */
[----:B------:R-:W-:Y:S06]  /*5c80*/  USEL UR6, UR6, URZ, UP2 ;  /* 0x000000ff06067287 */ /* 0x000fec0009000000 */
[----:B------:R-:W-:Y:S01]  /*5c90*/  IMAD.U32 R0, RZ, RZ, UR6 ;  /* 0x00000006ff007e24 */ /* 0x000fe2000f8e00ff */
[----:B---3--:R-:W-:Y:S01]  /*5ca0*/  UIADD3 UR8, UPT, UPT, UR7, 0x21800, URZ ;  /* 0x0002180007087890 */ /* 0x008fe2000fffe0ff */
        /* <DEDUP_REMOVED lines=23> */
[----:B--2---:R-:W-:Y:S02]  /*5e20*/  UIADD3 UR5, UPT, UPT, UR70, 0x1, URZ ;  /* 0x0000000146057890 */ /* 0x004fe4000fffe0ff */
[----:B------:R-:W-:Y:S02]  /*5e30*/  @UP2 UIADD3 UR5, UPT, UPT, UR70, URZ, URZ ;  /* 0x000000ff46052290 */ /* 0x000fe4000fffe0ff */
[----:B------:R-:W-:Y:S02]  /*5e40*/  UIADD3 UR4, UPT, UPT, UR63, 0x1, URZ ;  /* 0x000000013f047890 */ /* 0x000fe4000fffe0ff */
[----:B------:R-:W-:Y:S02]  /*5e50*/  UISETP.NE.AND UP1, UPT, UR5, UR74, UPT ;  /* 0x0000004a0500728c */ /* 0x000fe4000bf25270 */
[----:B------:R-:W-:Y:S02]  /*5e60*/  UIADD3 UR8, UPT, UPT, UR31, -0x1, URZ ;  /* 0xffffffff1f087890 */ /* 0x000fe4000fffe0ff */
[----:B------:R-:W-:Y:S01]  /*5e70*/  USEL UR5, UR5, URZ, UP1 ;  /* 0x000000ff05057287 */ /* 0x000fe20008800000 */
[----:B------:R-:W-:Y:S05]  /*5e80*/  UMOV UR11, UR39 ;  /* 0x00000027000b7c82 */ /* 0x000fea0008000000 */
[----:B------:R-:W-:Y:S01]  /*5e90*/  IMAD.U32 R51, RZ, RZ, UR5 ;  /* 0x00000005ff337e24 */ /* 0x000fe2000f8e00ff */
[----:B------:R-:W-:Y:S04]  /*5ea0*/  @UP1 UIADD3 UR4, UPT, UPT, UR63, URZ, URZ ;  /* 0x000000ff3f041290 */ /* 0x000fe8000fffe0ff */
[----:B------:R-:W-:Y:S04]  /*5eb0*/  UISETP.NE.AND UP0, UPT, UR4, UR75, UPT ;  /* 0x0000004b0400728c */ /* 0x000fe8000bf05270 */
[----:B------:R-:W-:Y:S06]  /*5ec0*/  USEL UR4, UR4, URZ, UP0 ;  /* 0x000000ff04047287 */ /* 0x000fec0008000000 */
[----:B------:R-:W-:Y:S01]  /*5ed0*/  IMAD.U32 R52, RZ, RZ, UR4 ;  /* 0x00000004ff347e24 */ /* 0x000fe2000f8e00ff */
[----:B------:R-:W-:Y:S02]  /*5ee0*/  @UP0 UIADD3 UR7, UPT, UPT, UR15, URZ, URZ ;  /* 0x000000ff0f070290 */ /* 0x000fe4000fffe0ff */
[----:B------:R-:W-:Y:S03]  /*5ef0*/  UISETP.GT.U32.AND UP0, UPT, UR31, 0x1, UPT ;  /* 0x000000011f00788c */ /* 0x000fe6000bf04070 */
[----:B------:R-:W-:Y:S02]  /*5f00*/  UMOV UR31, UR8 ;  /* 0x00000008001f7c82 */ /* 0x000fe40008000000 */
[----:B------:R-:W-:Y:S04]  /*5f10*/  UMOV UR15, UR7 ;  /* 0x00000007000f7c82 */ /* 0x000fe80008000000 */
[----:B-1----:R-:W-:Y:S05]  /*5f20*/  BRA.U UP0, `(.L_x_35) ;  /* 0xffffffed00107547 */ /* 0x002fea000b83ffff */
.L_x_29:
[----:B--2---:R-:W-:Y:S01]  /*5f30*/  SHF.L.U32 R3, R2, 0x1f, RZ ;  /* 0x0000001f02037819 */ /* 0x004fe200000006ff */
[----:B------:R-:W-:-:S03]  /*5f40*/  NOP ;  /* 0x0000000000007918 */ /* 0x000fc60000000000 */
[----:B---3--:R-:W2:Y:S02]  /*5f50*/  SYNCS.PHASECHK.TRANS64.TRYWAIT P0, [UR55+0xb0], R3 ;  /* 0x0000b003ff0075a7 */ /* 0x008ea40008001137 */
[----:B--2---:R-:W-:Y:S05]  /*5f60*/  @!P0 BRA `(.L_x_36) ;  /* 0x0000007400588947 */ /* 0x004fea0003800000 */
.L_x_147:
[----:B------:R-:W3:Y:S01]  /*5f70*/  LDS.128 R4, [UR55+0xf0] ;  /* 0x0000f037ff047984 */ /* 0x000ee20008000c00 */
[----:B------:R-:W-:Y:S01]  /*5f80*/  UIADD3 UR4, UPT, UPT, UR55, 0xb8, URZ ;  /* 0x000000b837047890 */ /* 0x000fe2000fffe0ff */
[----:B------:R-:W-:Y:S01]  /*5f90*/  R2UR UR7, R39 ;  /* 0x00000000270772ca */ /* 0x000fe200000e0000 */
[----:B------:R-:W-:Y:S01]  /*5fa0*/  UISETP.GE.AND UP0, UPT, UR47, 0x1, UPT ;  /* 0x000000012f00788c */ /* 0x000fe2000bf06270 */
[----:B------:R-:W-:Y:S01]  /*5fb0*/  @!PT LDS RZ, [RZ] ;  /* 0x00000000fffff984 */ /* 0x000fe20000000800 */
[----:B------:R-:W-:Y:S01]  /*5fc0*/  @!PT LDS RZ, [RZ] ;  /* 0x00000000fffff984 */ /* 0x000fe20000000800 */
[----:B------:R-:W-:Y:S01]  /*5fd0*/  @!PT LDS RZ, [RZ] ;  /* 0x00000000fffff984 */ /* 0x000fe20000000800 */
[----:B------:R-:W-:Y:S01]  /*5fe0*/  @!PT LDS RZ, [RZ] ;  /* 0x00000000fffff984 */ /* 0x000fe20000000800 */
[----:B------:R4:W-:Y:S06]  /*5ff0*/  MEMBAR.ALL.CTA ;  /* 0x0000000000007992 */ /* 0x0009ec0000008000 */
[----:B----4-:R-:W4:Y:S01]  /*6000*/  FENCE.VIEW.ASYNC.S ;  /* 0x00000000000073c6 */ /* 0x010f220000000000 */
[----:B------:R-:W-:-:S09]  /*6010*/  UPRMT UR4, URZ, 0x654, UR4 ;  /* 0x00000654ff047896 */ /* 0x000fd20008000004 */
[----:B----4-:R-:W-:Y:S01]  /*6020*/  SYNCS.ARRIVE.TRANS64.RED.A1T0 RZ, [UR4], RZ ;  /* 0x000000ffffff79a7 */ /* 0x010fe20008100404 */
[----:B---3--:R-:W-:-:S13]  /*6030*/  LOP3.LUT P0, RZ, R6, 0x1, RZ, 0xc0, !PT ;  /* 0x0000000106ff7812 */ /* 0x008fda000780c0ff */
[----:B------:R-:W-:Y:S01]  /*6040*/  VOTEU.ANY UP1, P0 ;  /* 0x0000000000ff7886 */ /* 0x000fe20000020100 */
[----:B------:R-:W-:-:S13]  /*6050*/  PLOP3.LUT P0, PT, PT, PT, UP1, 0x80, 0x8 ;  /* 0x000000000008781c */ /* 0x000fda0003f0f018 */
[----:B--2---:R-:W-:Y:S02]  /*6060*/  @P0 MOV R0, R4 ;  /* 0x0000000400000202 */ /* 0x004fe40000000f00 */
[----:B------:R-:W-:Y:S02]  /*6070*/  @P0 LOP3.LUT R4, R5, 0xffff, RZ, 0xc0, !PT ;  /* 0x0000ffff05040812 */ /* 0x000fe400078ec0ff */
[----:B------:R-:W-:Y:S02]  /*6080*/  @P0 R2UR UR6, R0 ;  /* 0x00000000000602ca */ /* 0x000fe400000e0000 */
[----:B------:R-:W-:-:S11]  /*6090*/  @P0 R2UR UR5, R4 ;  /* 0x00000000040502ca */ /* 0x000fd600000e0000 */
[----:B------:R-:W-:Y:S02]  /*60a0*/  @UP1 UMOV UR7, UR6 ;  /* 0x0000000600071c82 */ /* 0x000fe40008000000 */
[----:B------:R-:W-:Y:S01]  /*60b0*/  IMAD.U32 R39, RZ, RZ, UR7 ;  /* 0x00000007ff277e24 */ /* 0x000fe2000f8e00ff */
[----:B------:R-:W-:Y:S01]  /*60c0*/  @UP1 UMOV UR77, UR5 ;  /* 0x00000005004d1c82 */ /* 0x000fe20008000000 */
[----:B------:R-:W-:Y:S05]  /*60d0*/  BRA.U !UP0, `(.L_x_37) ;  /* 0x0000000108e47547 */ /* 0x000fea000b800000 */
[----:B------:R-:W2:Y:S01]  /*60e0*/  LDCU.128 UR16, c[0x0][0xc10] ;  /* 0x00018200ff1077ac */ /* 0x000ea20008000c00 */
[----:B------:R-:W-:Y:S02]  /*60f0*/  R2UR UR8, R37 ;  /* 0x00000000250872ca */ /* 0x000fe400000e0000 */
[----:B------:R-:W-:Y:S01]  /*6100*/  R2UR UR9, R38 ;  /* 0x00000000260972ca */ /* 0x000fe200000e0000 */
[----:B------:R-:W3:Y:S01]  /*6110*/  LDCU UR20, c[0x0][0xc20] ;  /* 0x00018400ff1477ac */ /* 0x000ee20008000800 */
[----:B------:R-:W-:Y:S01]  /*6120*/  R2UR UR21, R39 ;  /* 0x00000000271572ca */ /* 0x000fe200000e0000 */
[----:B------:R-:W4:Y:S01]  /*6130*/  LDCU UR13, c[0x0][0xc0c] ;  /* 0x00018180ff0d77ac */ /* 0x000f220008000800 */
[----:B------:R-:W1:Y:S01]  /*6140*/  LDCU.64 UR14, c[0x0][0xc28] ;  /* 0x00018500ff0e77ac */ /* 0x000e620008000a00 */
[----:B------:R-:W-:-:S06]  /*6150*/  UISETP.NE.AND UP3, UPT, UR47, 0x1, UPT ;  /* 0x000000012f00788c */ /* 0x000fcc000bf65270 */
[----:B--2---:R-:W-:Y:S02]  /*6160*/  UIMAD.WIDE.U32 UR4, UR8, UR19, URZ ;  /* 0x00000013080472a5 */ /* 0x004fe4000f8e00ff */
[----:B------:R-:W-:Y:S02]  /*6170*/  UIMAD.WIDE.U32 UR6, UR9, UR16, URZ ;  /* 0x00000010090672a5 */ /* 0x000fe4000f8e00ff */
[----:B------:R-:W-:Y:S02]  /*6180*/  UISETP.NE.AND UP0, UPT, UR18, 0x1, UPT ;  /* 0x000000011200788c */ /* 0x000fe4000bf05270 */
[----:B------:R-:W-:Y:S01]  /*6190*/  UIMAD.WIDE.U32 UR10, UR77, UR19, URZ ;  /* 0x000000134d0a72a5 */ /* 0x000fe2000f8e00ff */
[----:B------:R-:W-:Y:S01]  /*61a0*/  UMOV UR4, UR5 ;  /* 0x0000000500047c82 */ /* 0x000fe20008000000 */
[----:B----4-:R-:W-:Y:S02]  /*61b0*/  UISETP.NE.AND UP2, UPT, UR13, 0x1, UPT ;  /* 0x000000010d00788c */ /* 0x010fe4000bf45270 */
[----:B---3--:R-:W-:-:S03]  /*61c0*/  USHF.R.U32.HI UR5, URZ, UR20, UR4 ;  /* 0x00000014ff057299 */ /* 0x008fc60008011604 */
[----:B------:R-:W-:Y:S01]  /*61d0*/  UMOV UR4, UR7 ;  /* 0x0000000700047c82 */ /* 0x000fe20008000000 */
[----:B------:R-:W-:Y:S02]  /*61e0*/  USEL UR8, UR8, UR5, !UP0 ;  /* 0x0000000508087287 */ /* 0x000fe4000c000000 */
[----:B------:R-:W-:Y:S02]  /*61f0*/  USHF.R.U32.HI UR4, URZ, UR17, UR4 ;  /* 0x00000011ff047299 */ /* 0x000fe40008011604 */
[----:B------:R-:W-:Y:S02]  /*6200*/  UIMAD.WIDE.U32 UR6, UR21, UR16, URZ ;  /* 0x00000010150672a5 */ /* 0x000fe4000f8e00ff */
[----:B------:R-:W-:Y:S02]  /*6210*/  USEL UR12, UR9, UR4, !UP2 ;  /* 0x00000004090c7287 */ /* 0x000fe4000d000000 */
[----:B-1----:R-:W-:Y:S01]  /*6220*/  UIMAD.WIDE.U32 UR4, UR8, UR14, URZ ;  /* 0x0000000e080472a5 */ /* 0x002fe2000f8e00ff */
[----:B------:R-:W-:Y:S01]  /*6230*/  UMOV UR9, UR11 ;  /* 0x0000000b00097c82 */ /* 0x000fe20008000000 */
[----:B------:R-:W-:-:S02]  /*6240*/  UIMAD.WIDE.U32 UR10, UR12, UR14, URZ ;  /* 0x0000000e0c0a72a5 */ /* 0x000fc4000f8e00ff */
[----:B------:R-:W-:-:S03]  /*6250*/  USHF.R.U32.HI UR9, URZ, UR20, UR9 ;  /* 0x00000014ff097299 */ /* 0x000fc60008011609 */
[----:B------:R-:W-:Y:S01]  /*6260*/  UMOV UR4, UR5 ;  /* 0x0000000500047c82 */ /* 0x000fe20008000000 */
[----:B------:R-:W-:Y:S01]  /*6270*/  UMOV UR6, UR7 ;  /* 0x0000000700067c82 */ /* 0x000fe20008000000 */
[----:B------:R-:W-:Y:S01]  /*6280*/  @UP3 USHF.R.U32.HI UR8, URZ, UR15, UR4 ;  /* 0x0000000fff083299 */ /* 0x000fe20008011604 */
[----:B------:R-:W-:Y:S01]  /*6290*/  UMOV UR5, UR11 ;  /* 0x0000000b00057c82 */ /* 0x000fe20008000000 */
[----:B------:R-:W-:Y:S02]  /*62a0*/  USHF.R.U32.HI UR17, URZ, UR17, UR6 ;  /* 0x00000011ff117299 */ /* 0x000fe40008011606 */
[----:B------:R-:W-:Y:S02]  /*62b0*/  USEL UR4, UR77, UR9, !UP0 ;  /* 0x000000094d047287 */ /* 0x000fe4000c000000 */
[----:B------:R-:W-:Y:S02]  /*62c0*/  @UP3 USHF.R.U32.HI UR12, URZ, UR15, UR5 ;  /* 0x0000000fff0c3299 */ /* 0x000fe40008011605 */
[----:B------:R-:W-:-:S02]  /*62d0*/  UIMAD UR6, UR47, UR8, URZ ;  /* 0x000000082f0672a4 */ /* 0x000fc4000f8e02ff */
[----:B------:R-:W-:Y:S02]  /*62e0*/  USEL UR5, UR21, UR17, !UP2 ;  /* 0x0000001115057287 */ /* 0x000fe4000d000000 */
[----:B------:R-:W-:Y:S02]  /*62f0*/  UIMAD UR8, UR47, UR12, URZ ;  /* 0x0000000c2f0872a4 */ /* 0x000fe4000f8e02ff */
[----:B------:R-:W-:Y:S02]  /*6300*/  UISETP.GE.AND UP0, UPT, UR4, UR6, UPT ;  /* 0x000000060400728c */ /* 0x000fe4000bf06270 */
[----:B------:R-:W-:Y:S02]  /*6310*/  UIMAD.WIDE.U32 UR6, UR4, UR14, URZ ;  /* 0x0000000e040672a5 */ /* 0x000fe4000f8e00ff */
[----:B------:R-:W-:Y:S02]  /*6320*/  UISETP.GE.OR UP0, UPT, UR5, UR8, UP0 ;  /* 0x000000080500728c */ /* 0x000fe40008706670 */
[----:B------:R-:W-:-:S02]  /*6330*/  UIMAD.WIDE.U32 UR8, UR5, UR14, URZ ;  /* 0x0000000e050872a5 */ /* 0x000fc4000f8e00ff */
[----:B------:R-:W-:Y:S01]  /*6340*/  UIADD3 UR10, UPT, UPT, -UR4, URZ, URZ ;  /* 0x000000ff040a7290 */ /* 0x000fe2000fffe1ff */
[----:B------:R-:W-:Y:S02]  /*6350*/  UMOV UR6, UR7 ;  /* 0x0000000700067c82 */ /* 0x000fe40008000000 */
[----:B------:R-:W-:Y:S02]  /*6360*/  USHF.R.U32.HI UR6, URZ, UR15, UR6 ;  /* 0x0000000fff067299 */ /* 0x000fe40008011606 */
[----:B------:R-:W-:Y:S02]  /*6370*/  UIMAD UR10, UR18, UR10, UR77 ;  /* 0x0000000a120a72a4 */ /* 0x000fe4000f8e024d */
[----:B------:R-:W-:Y:S01]  /*6380*/  USEL UR6, UR4, UR6, !UP3 ;  /* 0x0000000604067287 */ /* 0x000fe2000d800000 */
[----:B------:R-:W-:Y:S01]  /*6390*/  @!UP0 UMOV UR7, UR9 ;  /* 0x0000000900078c82 */ /* 0x000fe20008000000 */
[----:B------:R-:W-:Y:S02]  /*63a0*/  UIADD3 UR9, UPT, UPT, -UR5, URZ, URZ ;  /* 0x000000ff05097290 */ /* 0x000fe4000fffe1ff */
[----:B------:R-:W-:-:S02]  /*63b0*/  @!UP0 USHF.R.U32.HI UR7, URZ, UR15, UR7 ;  /* 0x0000000fff078299 */ /* 0x000fc40008011607 */
[----:B------:R-:W-:Y:S02]  /*63c0*/  UIADD3 UR8, UPT, UPT, -UR6, URZ, URZ ;  /* 0x000000ff06087290 */ /* 0x000fe4000fffe1ff */
[----:B------:R-:W-:Y:S02]  /*63d0*/  @!UP0 USEL UR7, UR5, UR7, !UP3 ;  /* 0x0000000705078287 */ /* 0x000fe4000d800000 */
[----:B------:R-:W-:Y:S02]  /*63e0*/  UIMAD UR8, UR47, UR8, UR4 ;  /* 0x000000082f0872a4 */ /* 0x000fe4000f8e0204 */
[----:B------:R-:W-:Y:S02]  /*63f0*/  @!UP0 UIADD3 UR6, UPT, UPT, UR6, -UR7, URZ ;  /* 0x8000000706068290 */ /* 0x000fe4000fffe0ff */
[----:B------:R-:W-:Y:S02]  /*6400*/  @!UP0 UIMAD UR7, UR8, UR12, UR7 ;  /* 0x0000000c080782a4 */ /* 0x000fe4000f8e0207 */
[----:B------:R-:W-:-:S02]  /*6410*/  @!UP0 UIMAD UR4, UR47, UR6, UR5 ;  /* 0x000000062f0482a4 */ /* 0x000fc4000f8e0205 */
[----:B------:R-:W-:Y:S02]  /*6420*/  UIMAD UR6, UR13, UR9, UR21 ;  /* 0x000000090d0672a4 */ /* 0x000fe4000f8e0215 */
[----:B------:R-:W-:Y:S01]  /*6430*/  UIMAD UR77, UR4, UR18, UR10 ;  /* 0x00000012044d72a4 */ /* 0x000fe2000f8e020a */
[----:B------:R-:W-:Y:S02]  /*6440*/  @!UP0 UMOV UR5, UR7 ;  /* 0x0000000700058c82 */ /* 0x000fe40008000000 */
[----:B------:R-:W-:-:S06]  /*6450*/  UIMAD UR4, UR5, UR13, UR6 ;  /* 0x0000000d050472a4 */ /* 0x000fcc000f8e0206 */
[----:B------:R-:W-:-:S07]  /*6460*/  IMAD.U32 R39, RZ, RZ, UR4 ;  /* 0x00000004ff277e24 */ /* 0x000fce000f8e00ff */
.L_x_37:
[----:B------:R-:W2:Y:S02]  /*6470*/  LDCU UR4, c[0x0][0xc30] ;  /* 0x00018600ff0477ac */ /* 0x000ea40008000800 */
[----:B--2---:R-:W-:-:S09]  /*6480*/  UISETP.NE.AND UP0, UPT, UR4, 0x1, UPT ;  /* 0x000000010400788c */ /* 0x004fd2000bf05270 */
[----:B------:R-:W-:Y:S05]  /*6490*/  BRA.U UP0, `(.L_x_38) ;  /* 0x00000001004c7547 */ /* 0x000fea000b800000 */
[----:B------:R-:W2:Y:S01]  /*64a0*/  LDCU.128 UR8, c[0x0][0xc10] ;  /* 0x00018200ff0877ac */ /* 0x000ea20008000c00 */
[----:B------:R-:W-:Y:S01]  /*64b0*/  R2UR UR14, R39 ;  /* 0x00000000270e72ca */ /* 0x000fe200000e0000 */
[----:B------:R-:W3:Y:S01]  /*64c0*/  LDCU UR12, c[0x0][0xc0c] ;  /* 0x00018180ff0c77ac */ /* 0x000ee20008000800 */
[----:B------:R-:W4:Y:S11]  /*64d0*/  LDCU UR13, c[0x0][0xc20] ;  /* 0x00018400ff0d77ac */ /* 0x000f360008000800 */
[----:B--2---:R-:W-:-:S02]  /*64e0*/  UIMAD.WIDE.U32 UR6, UR14, UR8, URZ ;  /* 0x000000080e0672a5 */ /* 0x004fc4000f8e00ff */
[----:B------:R-:W-:Y:S02]  /*64f0*/  UIMAD.WIDE.U32 UR4, UR77, UR11, URZ ;  /* 0x0000000b4d0472a5 */ /* 0x000fe4000f8e00ff */
[----:B---3--:R-:W-:Y:S02]  /*6500*/  UISETP.NE.AND UP2, UPT, UR12, 0x1, UPT ;  /* 0x000000010c00788c */ /* 0x008fe4000bf45270 */
[----:B------:R-:W-:Y:S01]  /*6510*/  UISETP.NE.AND UP0, UPT, UR10, 0x1, UPT ;  /* 0x000000010a00788c */ /* 0x000fe2000bf05270 */
[----:B------:R-:W-:Y:S02]  /*6520*/  UMOV UR6, UR7 ;  /* 0x0000000700067c82 */ /* 0x000fe40008000000 */
[----:B------:R-:W-:Y:S01]  /*6530*/  UMOV UR4, UR5 ;  /* 0x0000000500047c82 */ /* 0x000fe20008000000 */
[----:B------:R-:W-:Y:S02]  /*6540*/  USHF.R.U32.HI UR6, URZ, UR9, UR6 ;  /* 0x00000009ff067299 */ /* 0x000fe40008011606 */
[----:B----4-:R-:W-:-:S02]  /*6550*/  USHF.R.U32.HI UR4, URZ, UR13, UR4 ;  /* 0x0000000dff047299 */ /* 0x010fc40008011604 */
[----:B------:R-:W-:Y:S02]  /*6560*/  USEL UR5, UR14, UR6, !UP2 ;  /* 0x000000060e057287 */ /* 0x000fe4000d000000 */
[----:B------:R-:W-:-:S04]  /*6570*/  USEL UR4, UR77, UR4, !UP0 ;  /* 0x000000044d047287 */ /* 0x000fc8000c000000 */
[----:B------:R-:W-:Y:S02]  /*6580*/  UIADD3 UR6, UPT, UPT, UR5, -UR4, URZ ;  /* 0x8000000405067290 */ /* 0x000fe4000fffe0ff */
[----:B------:R-:W-:Y:S02]  /*6590*/  UIADD3 UR4, UPT, UPT, -UR5, UR4, URZ ;  /* 0x0000000405047290 */ /* 0x000fe4000fffe1ff */
[----:B------:R-:W-:Y:S02]  /*65a0*/  UIMAD UR77, UR6, UR10, UR77 ;  /* 0x0000000a064d72a4 */ /* 0x000fe4000f8e024d */
[----:B------:R-:W-:-:S06]  /*65b0*/  UIMAD UR14, UR4, UR12, UR14 ;  /* 0x0000000c040e72a4 */ /* 0x000fcc000f8e020e */
[----:B------:R-:W-:-:S07]  /*65c0*/  MOV R39, UR14 ;  /* 0x0000000e00277c02 */ /* 0x000fce0008000f00 */
.L_x_38:
[----:B------:R-:W-:Y:S01]  /*65d0*/  R2UR UR6, R65 ;  /* 0x00000000410672ca */ /* 0x000fe200000e0000 */
[----:B------:R-:W-:Y:S01]  /*65e0*/  UMOV UR31, UR76 ;  /* 0x0000004c001f7c82 */ /* 0x000fe20008000000 */
[----:B------:R-:W-:Y:S02]  /*65f0*/  R2UR UR5, R39 ;  /* 0x00000000270572ca */ /* 0x000fe400000e0000 */
[----:B------:R-:W-:Y:S02]  /*6600*/  R2UR UR4, R64 ;  /* 0x00000000400472ca */ /* 0x000fe400000e0000 */
[----:B------:R-:W-:Y:S02]  /*6610*/  PLOP3.LUT P1, PT, PT, PT, PT, 0x80, 0x8 ;  /* 0x000000000008781c */ /* 0x000fe40003f2f070 */
[----:B------:R-:W-:-:S07]  /*6620*/  LOP3.LUT R2, R2, 0x1, RZ, 0x3c, !PT ;  /* 0x0000000102027812 */ /* 0x000fce00078e3cff */
[----:B------:R-:W-:Y:S02]  /*6630*/  UIADD3 UR44, UPT, UPT, UR5, UR6, URZ ;  /* 0x00000006052c7290 */ /* 0x000fe4000fffe0ff */
[----:B------:R-:W-:Y:S01]  /*6640*/  UIADD3 UR19, UPT, UPT, UR77, UR4, URZ ;  /* 0x000000044d137290 */ /* 0x000fe2000fffe0ff */
[----:B------:R-:W-:Y:S11]  /*6650*/  BRA.U UP1, `(.L_x_39) ;  /* 0xffffffb101787547 */ /* 0x000ff6000b83ffff */
[----:B------:R-:W-:Y:S01]  /*6660*/  UIADD3 UR55, UPT, UPT, UR55, 0x30, URZ ;  /* 0x0000003037377890 */ /* 0x000fe2000fffe0ff */
[----:B------:R-:W-:-:S03]  /*6670*/  MOV R3, UR23 ;  /* 0x0000001700037c02 */ /* 0x000fc60008000f00 */
[----:B------:R-:W-:Y:S01]  /*6680*/  ULEA UR4, UR39, UR55, 0x3 ;  /* 0x0000003727047291 */ /* 0x000fe2000f8e18ff */
[----:B------:R-:W-:-:S08]  /*6690*/  SHF.L.U32 R3, R3, 0x1f, RZ ;  /* 0x0000001f03037819 */ /* 0x000fd000000006ff */
[----:B------:R-:W2:Y:S02]  /*66a0*/  SYNCS.PHASECHK.TRANS64.TRYWAIT P0, [UR4], R3 ;  /* 0x00000003ff0075a7 */ /* 0x000ea40008001104 */
[----:B--2---:R-:W-:Y:S05]  /*66b0*/  @!P0 BRA `(.L_x_40) ;  /* 0x0000006c009c8947 */ /* 0x004fea0003800000 */
.L_x_149:
[----:B------:R-:W-:-:S04]  /*66c0*/  UIADD3 UR4, UPT, UPT, UR39, 0x1, URZ ;  /* 0x0000000127047890 */ /* 0x000fc8000fffe0ff */
[----:B------:R-:W-:-:S04]  /*66d0*/  UISETP.NE.AND UP0, UPT, UR4, 0x6, UPT ;  /* 0x000000060400788c */ /* 0x000fc8000bf05270 */
[----:B------:R-:W-:Y:S02]  /*66e0*/  USEL UR5, URZ, 0x1, UP0 ;  /* 0x00000001ff057887 */ /* 0x000fe40008000000 */
[----:B------:R-:W-:Y:S02]  /*66f0*/  USEL UR4, UR4, URZ, UP0 ;  /* 0x000000ff04047287 */ /* 0x000fe40008000000 */
[----:B------:R-:W-:Y:S02]  /*6700*/  ULOP3.LUT UR6, UR23, UR5, URZ, 0x3c, !UPT ;  /* 0x0000000517067292 */ /* 0x000fe4000f8e3cff */
[----:B------:R-:W-:-:S04]  /*6710*/  ULEA UR5, UR4, UR55, 0x3 ;  /* 0x0000003704057291 */ /* 0x000fc8000f8e18ff */
[----:B--2---:R-:W-:-:S04]  /*6720*/  MOV R3, UR6 ;  /* 0x0000000600037c02 */ /* 0x004fc80008000f00 */
[----:B------:R-:W-:-:S04]  /*6730*/  SHF.L.U32 R3, R3, 0x1f, RZ ;  /* 0x0000001f03037819 */ /* 0x000fc800000006ff */
[----:B------:R-:W2:Y:S02]  /*6740*/  SYNCS.PHASECHK.TRANS64.TRYWAIT P0, [UR5], R3 ;  /* 0x00000003ff0075a7 */ /* 0x000ea40008001105 */
[----:B--2---:R-:W-:Y:S05]  /*6750*/  @!P0 BRA `(.L_x_41) ;  /* 0x0000006c008c8947 */ /* 0x004fea0003800000 */
.L_x_151:
        /* <DEDUP_REMOVED lines=10> */
.L_x_153:
        /* <DEDUP_REMOVED lines=10> */
.L_x_155:
        /* <DEDUP_REMOVED lines=10> */
.L_x_157:
[----:B------:R-:W-:-:S04]  /*6940*/  UIADD3 UR4, UPT, UPT, UR4, 0x1, URZ ;  /* 0x0000000104047890 */ /* 0x000fc8000fffe0ff */
[----:B------:R-:W-:-:S04]  /*6950*/  UISETP.NE.AND UP0, UPT, UR4, 0x6, UPT ;  /* 0x000000060400788c */ /* 0x000fc8000bf05270 */
[----:B------:R-:W-:Y:S02]  /*6960*/  USEL UR5, URZ, 0x1, UP0 ;  /* 0x00000001ff057887 */ /* 0x000fe40008000000 */
[----:B------:R-:W-:Y:S02]  /*6970*/  USEL UR4, UR4, URZ, UP0 ;  /* 0x000000ff04047287 */ /* 0x000fe40008000000 */
[----:B------:R-:W-:Y:S02]  /*6980*/  ULOP3.LUT UR5, UR6, UR5, URZ, 0x3c, !UPT ;  /* 0x0000000506057292 */ /* 0x000fe4000f8e3cff */
[----:B------:R-:W-:-:S04]  /*6990*/  ULEA UR4, UR4, UR55, 0x3 ;  /* 0x0000003704047291 */ /* 0x000fc8000f8e18ff */
[----:B------:R-:W-:Y:S02]  /*69a0*/  IMAD.U32 R2, RZ, RZ, UR5 ;  /* 0x00000005ff027e24 */ /* 0x000fe4000f8e00ff */
[----:B--2---:R-:W-:-:S03]  /*69b0*/  MOV R0, UR4 ;  /* 0x0000000400007c02 */ /* 0x004fc60008000f00 */
[----:B------:R-:W-:-:S07]  /*69c0*/  SHF.L.U32 R3, R2, 0x1f, RZ ;  /* 0x0000001f02037819 */ /* 0x000fce00000006ff */
.L_x_45:
[----:B--2---:R2:W3:Y:S02]  /*69d0*/  SYNCS.PHASECHK.TRANS64.TRYWAIT P0, [R0+URZ], R3 ;  /* 0x00000003000075a7 */ /* 0x0044e400080011ff */
[----:B---3--:R-:W-:Y:S05]  /*69e0*/  @!P0 NANOSLEEP.SYNCS 0x989680 ;  /* 0x009896800000895d */ /* 0x008fea0003900000 */
[----:B------:R-:W3:Y:S02]  /*69f0*/  @!P0 SYNCS.PHASECHK.TRANS64 P0, [R0+URZ], R3 ;  /* 0x00000003000085a7 */ /* 0x000ee400080010ff */
[----:B-1-3--:R-:W-:Y:S05]  /*6a00*/  @P0 EXIT ;  /* 0x000000000000094d */ /* 0x00afea0003800000 */
[----:B------:R-:W-:Y:S05]  /*6a10*/  BRA `(.L_x_45) ;  /* 0xfffffffc00ec7947 */ /* 0x000fea000383ffff */
.L_x_21:
[----:B------:R-:W2:Y:S02]  /*6a20*/  S2UR UR4, SR_CgaCtaId ;  /* 0x00000000000479c3 */ /* 0x000ea40000008800 */
[----:B--2---:R-:W-:-:S04]  /*6a30*/  UISETP.NE.AND UP0, UPT, UR4, URZ, UPT ;  /* 0x000000ff0400728c */ /* 0x004fc8000bf05270 */
[----:B------:R-:W-:-:S09]  /*6a40*/  UISETP.NE.OR UP0, UPT, UR18, 0x1, UP0 ;  /* 0x000000011200788c */ /* 0x000fd20008705670 */
[----:B------:R-:W-:Y:S05]  /*6a50*/  BRA.U UP0, `(.L_x_46) ;  /* 0x0000000100b47547 */ /* 0x000fea000b800000 */
[----:B------:R-:W2:Y:S01]  /*6a60*/  S2UR UR5, SR_CgaCtaId ;  /* 0x00000000000579c3 */ /* 0x000ea20000008800 */
[----:B------:R-:W-:Y:S01]  /*6a70*/  UMOV UR4, 0x400 ;  /* 0x0000040000047882 */ /* 0x000fe20000000000 */
[----:B------:R-:W-:Y:S01]  /*6a80*/  HFMA2 R3, -RZ, RZ, 0, 5.9604644775390625e-08 ;  /* 0x00000001ff037431 */ /* 0x000fe200000001ff */
[----:B------:R-:W-:Y:S01]  /*6a90*/  ISETP.GE.U32.AND P0, PT, R0, 0x2, PT ;  /* 0x000000020000780c */ /* 0x000fe20003f06070 */
[----:B------:R-:W-:Y:S01]  /*6aa0*/  IMAD.MOV.U32 R8, RZ, RZ, RZ ;  /* 0x000000ffff087224 */ /* 0x000fe200078e00ff */
[----:B--2---:R-:W-:-:S04]  /*6ab0*/  ULEA UR4, UR5, UR4, 0x18 ;  /* 0x0000000405047291 */ /* 0x004fc8000f8ec0ff */
[----:B------:R-:W-:Y:S02]  /*6ac0*/  UIADD3 UR5, UPT, UPT, UR4, 0xb8, URZ ;  /* 0x000000b804057890 */ /* 0x000fe4000fffe0ff */
[----:B------:R-:W-:Y:S02]  /*6ad0*/  UIADD3 UR8, UPT, UPT, UR4, 0xb0, URZ ;  /* 0x000000b004087890 */ /* 0x000fe4000fffe0ff */
[----:B------:R-:W-:-:S12]  /*6ae0*/  UPRMT UR5, URZ, 0x654, UR5 ;  /* 0x00000654ff057896 */ /* 0x000fd80008000005 */
.L_x_49:
[----:B------:R-:W-:Y:S01]  /*6af0*/  SHF.L.U32 R7, R3, 0x1f, RZ ;  /* 0x0000001f03077819 */ /* 0x000fe200000006ff */
[----:B------:R-:W-:Y:S02]  /*6b00*/  IMAD.U32 R9, RZ, RZ, UR8 ;  /* 0x00000008ff097e24 */ /* 0x000fe4000f8e00ff */
[----:B------:R-:W-:Y:S01]  /*6b10*/  @!P0 IMAD.MOV.U32 R5, RZ, RZ, 0x10 ;  /* 0x00000010ff058424 */ /* 0x000fe200078e00ff */
[----:B------:R-:W2:Y:S02]  /*6b20*/  SYNCS.PHASECHK.TRANS64.TRYWAIT P1, [UR4+0xb8], R7 ;  /* 0x0000b807ff0075a7 */ /* 0x000ea40008021104 */
[----:B------:R-:W-:-:S04]  /*6b30*/  PRMT R9, R0, 0x654, R9 ;  /* 0x0000065400097816 */ /* 0x000fc80000000009 */
[----:B------:R-:W-:Y:S01]  /*6b40*/  SEL R2, R9, R2, !P0 ;  /* 0x0000000209027207 */ /* 0x000fe20004000000 */
[----:B--2---:R-:W-:Y:S06]  /*6b50*/  @!P1 BRA `(.L_x_47) ;  /* 0x0000006800ec9947 */ /* 0x004fec0003800000 */
.L_x_159:
[----:B------:R-:W-:Y:S01]  /*6b60*/  UIADD3 UR6, UPT, UPT, UR4, 0xf0, URZ ;  /* 0x000000f004067890 */ /* 0x000fe2000fffe0ff */
[----:B------:R3:W-:Y:S01]  /*6b70*/  @!P0 SYNCS.ARRIVE.TRANS64.RED RZ, [R2+URZ], R5 ;  /* 0x0000000502ff89a7 */ /* 0x0007e200080004ff */
[----:B------:R-:W-:Y:S01]  /*6b80*/  UIADD3 UR7, UPT, UPT, UR4, 0xb0, URZ ;  /* 0x000000b004077890 */ /* 0x000fe2000fffe0ff */
[----:B------:R-:W-:-:S08]  /*6b90*/  LOP3.LUT R3, R3, 0x1, RZ, 0x3c, !PT ;  /* 0x0000000103037812 */ /* 0x000fd000078e3cff */
[----:B------:R-:W-:Y:S06]  /*6ba0*/  UGETNEXTWORKID.BROADCAST [UR6], [UR7] ;  /* 0x00000000060073ca */ /* 0x000fec0008000100 */
[----:B---3--:R-:W-:-:S04]  /*6bb0*/  SHF.L.U32 R5, R8, 0x1f, RZ ;  /* 0x0000001f08057819 */ /* 0x008fc800000006ff */
[----:B------:R-:W3:Y:S02]  /*6bc0*/  SYNCS.PHASECHK.TRANS64.TRYWAIT P1, [UR4+0xb0], R5 ;  /* 0x0000b005ff0075a7 */ /* 0x000ee40008021104 */
[----:B---3--:R-:W-:Y:S05]  /*6bd0*/  @!P1 BRA `(.L_x_48) ;  /* 0x0000006800e49947 */ /* 0x008fea0003800000 */
.L_x_161:
[----:B--2---:R-:W2:Y:S01]  /*6be0*/  LDS.128 R4, [UR4+0xf0] ;  /* 0x0000f004ff047984 */ /* 0x004ea20008000c00 */
[----:B------:R-:W-:Y:S01]  /*6bf0*/  LOP3.LUT R8, R8, 0x1, RZ, 0x3c, !PT ;  /* 0x0000000108087812 */ /* 0x000fe200078e3cff */
[----:B------:R-:W-:Y:S01]  /*6c00*/  @!PT LDS RZ, [RZ] ;  /* 0x00000000fffff984 */ /* 0x000fe20000000800 */
[----:B------:R-:W-:Y:S01]  /*6c10*/  @!PT LDS RZ, [RZ] ;  /* 0x00000000fffff984 */ /* 0x000fe20000000800 */
[----:B------:R-:W-:Y:S01]  /*6c20*/  @!PT LDS RZ, [RZ] ;  /* 0x00000000fffff984 */ /* 0x000fe20000000800 */
[----:B------:R-:W-:Y:S01]  /*6c30*/  @!PT LDS RZ, [RZ] ;  /* 0x00000000fffff984 */ /* 0x000fe20000000800 */
[----:B------:R3:W-:Y:S06]  /*6c40*/  MEMBAR.ALL.CTA ;  /* 0x0000000000007992 */ /* 0x0007ec0000008000 */
[----:B---3--:R-:W3:Y:S02]  /*6c50*/  FENCE.VIEW.ASYNC.S ;  /* 0x00000000000073c6 */ /* 0x008ee40000000000 */
[----:B---3--:R-:W-:Y:S01]  /*6c60*/  SYNCS.ARRIVE.TRANS64.RED.A1T0 RZ, [UR5], RZ ;  /* 0x000000ffffff79a7 */ /* 0x008fe20008100405 */
[----:B--2---:R-:W-:-:S13]  /*6c70*/  LOP3.LUT P1, RZ, R6, 0x1, RZ, 0xc0, !PT ;  /* 0x0000000106ff7812 */ /* 0x004fda000782c0ff */
[----:B------:R-:W-:Y:S05]  /*6c80*/  @P1 BRA `(.L_x_49) ;  /* 0xfffffffc00981947 */ /* 0x000fea000383ffff */
[----:B------:R-:W-:-:S04]  /*6c90*/  SHF.L.U32 R0, R3, 0x1f, RZ ;  /* 0x0000001f03007819 */ /* 0x000fc800000006ff */
[----:B------:R-:W2:Y:S02]  /*6ca0*/  SYNCS.PHASECHK.TRANS64 P0, [UR4+0xb8], R0 ;  /* 0x0000b800ff0075a7 */ /* 0x000ea40008001004 */
[----:B-12---:R-:W-:Y:S05]  /*6cb0*/  @P0 EXIT ;  /* 0x000000000000094d */ /* 0x006fea0003800000 */
[----:B------:R-:W-:-:S07]  /*6cc0*/  MOV R0, UR4 ;  /* 0x0000000400007c02 */ /* 0x000fce0008000f00 */
.L_x_50:
[----:B-1----:R-:W-:-:S04]  /*6cd0*/  SHF.L.U32 R5, R3, 0x1f, RZ ;  /* 0x0000001f03057819 */ /* 0x002fc800000006ff */
[----:B------:R1:W2:Y:S03]  /*6ce0*/  SYNCS.PHASECHK.TRANS64.TRYWAIT P0, [R0+URZ+0xb8], R5 ;  /* 0x0000b805000075a7 */ /* 0x0002a600080011ff */
[----:B--2---:R-:W-:Y:S05]  /*6cf0*/  @!P0 NANOSLEEP.SYNCS 0x989680 ;  /* 0x009896800000895d */ /* 0x004fea0003900000 */
[----:B------:R-:W2:Y:S02]  /*6d00*/  @!P0 SYNCS.PHASECHK.TRANS64 P0, [R0+URZ+0xb8], R5 ;  /* 0x0000b805000085a7 */ /* 0x000ea400080010ff */
[----:B--2---:R-:W-:Y:S05]  /*6d10*/  @P0 EXIT ;  /* 0x000000000000094d */ /* 0x004fea0003800000 */
[----:B------:R-:W-:Y:S05]  /*6d20*/  BRA `(.L_x_50) ;  /* 0xfffffffc00e87947 */ /* 0x000fea000383ffff */
.L_x_46:
[----:B------:R-:W-:Y:S05]  /*6d30*/  BRA.U UP4, `(.L_x_51) ;  /* 0x0000001504247547 */ /* 0x000fea000b800000 */
[----:B------:R-:W2:Y:S01]  /*6d40*/  S2UR UR4, SR_CgaCtaId ;  /* 0x00000000000479c3 */ /* 0x000ea20000008800 */
[----:B------:R-:W-:Y:S01]  /*6d50*/  UMOV UR5, 0x40 ;  /* 0x0000004000057882 */ /* 0x000fe20000000000 */
[----:B------:R-:W-:Y:S01]  /*6d60*/  NOP ;  /* 0x0000000000007918 */ /* 0x000fe20000000000 */
[----:B------:R-:W-:Y:S01]  /*6d70*/  UMOV UR6, 0x400 ;  /* 0x0000040000067882 */ /* 0x000fe20000000000 */
[----:B--2---:R-:W-:Y:S02]  /*6d80*/  ULEA UR5, UR4, UR5, 0x18 ;  /* 0x0000000504057291 */ /* 0x004fe4000f8ec0ff */
[----:B------:R-:W-:-:S07]  /*6d90*/  ULEA UR6, UR4, UR6, 0x18 ;  /* 0x0000000604067291 */ /* 0x000fce000f8ec0ff */
[----:B------:R-:W2:Y:S02]  /*6da0*/  LDS.U8 R0, [UR5+0x1c] ;  /* 0x00001c05ff007984 */ /* 0x000ea40008000000 */
[----:B--2---:R-:W-:-:S13]  /*6db0*/  ISETP.NE.AND P0, PT, R0, RZ, PT ;  /* 0x000000ff0000720c */ /* 0x004fda0003f05270 */
[----:B------:R-:W-:Y:S05]  /*6dc0*/  @P0 BRA `(.L_x_52) ;  /* 0x0000000400080947 */ /* 0x000fea0003800000 */
[----:B------:R-:W-:Y:S02]  /*6dd0*/  UISETP.NE.U32.AND UP1, UPT, UR50, 0x1, UPT ;  /* 0x000000013200788c */ /* 0x000fe4000bf25070 */
[----:B------:R-:W-:-:S07]  /*6de0*/  UIADD3 UR7, UPT, UPT, UR5, 0x8, URZ ;  /* 0x0000000805077890 */ /* 0x000fce000fffe0ff */
[----:B------:R-:W-:Y:S05]  /*6df0*/  BRA.U !UP1, `(.L_x_53) ;  /* 0x00000001099c7547 */ /* 0x000fea000b800000 */
[----:B------:R-:W-:Y:S01]  /*6e00*/  ELECT P0, URZ, PT ;  /* 0x0000000000ff782f */ /* 0x000fe20003800000 */
[----:B------:R-:W-:-:S12]  /*6e10*/  BSSY B0, `(.L_x_53) ;  /* 0x0000025000007945 */ /* 0x000fd80003800000 */
[----:B------:R-:W-:Y:S05]  /*6e20*/  @!P0 BRA `(.L_x_54) ;  /* 0x00000000008c8947 */ /* 0x000fea0003800000 */
[----:B------:R-:W-:-:S05]  /*6e30*/  UMOV UR4, 0x10 ;  /* 0x0000001000047882 */ /* 0x000fca0000000000 */
[----:B------:R-:W-:Y:S04]  /*6e40*/  DEPBAR.LE SB2, 0x36 ;  /* 0x0000ad800000791a */ /* 0x000fe80000000000 */
[----:B------:R-:W2:Y:S02]  /*6e50*/  UTCATOMSWS.2CTA.FIND_AND_SET.ALIGN UP0, UR4, UR4 ;  /* 0x00000004000475e3 */ /* 0x000ea40008200800 */
[----:B--2---:R-:W-:Y:S01]  /*6e60*/  MOV R11, UR4 ;  /* 0x00000004000b7c02 */ /* 0x004fe20008000f00 */
[----:B------:R-:W-:Y:S06]  /*6e70*/  BRA.U UP0, `(.L_x_55) ;  /* 0x0000000100187547 */ /* 0x000fec000b800000 */
.L_x_56:
[----:B------:R-:W-:Y:S05]  /*6e80*/  NANOSLEEP 0x64 ;  /* 0x000000640000795d */ /* 0x000fea0003800000 */
[----:B------:R-:W-:-:S05]  /*6e90*/  UMOV UR4, 0x10 ;  /* 0x0000001000047882 */ /* 0x000fca0000000000 */
[----:B------:R-:W-:Y:S04]  /*6ea0*/  DEPBAR.LE SB2, 0x36 ;  /* 0x0000ad800000791a */ /* 0x000fe80000000000 */
[----:B------:R-:W2:Y:S02]  /*6eb0*/  UTCATOMSWS.2CTA.FIND_AND_SET.ALIGN UP0, UR4, UR4 ;  /* 0x00000004000475e3 */ /* 0x000ea40008200800 */
[----:B--2---:R-:W-:Y:S01]  /*6ec0*/  MOV R11, UR4 ;  /* 0x00000004000b7c02 */ /* 0x004fe20008000f00 */
[----:B------:R-:W-:Y:S05]  /*6ed0*/  BRA.U !UP0, `(.L_x_56) ;  /* 0xfffffffd08e87547 */ /* 0x000fea000b83ffff */
.L_x_55:
[----:B------:R-:W2:Y:S01]  /*6ee0*/  LDS R7, [UR5+0x10] ;  /* 0x00001005ff077984 */ /* 0x000ea20008000800 */
[----:B------:R-:W-:Y:S01]  /*6ef0*/  IMAD.U32 R5, RZ, RZ, UR6 ;  /* 0x00000006ff057e24 */ /* 0x000fe2000f8e00ff */
[----:B------:R-:W-:-:S03]  /*6f00*/  MOV R4, UR49 ;  /* 0x0000003100047c02 */ /* 0x000fc60008000f00 */
[----:B------:R-:W-:Y:S01]  /*6f10*/  VIADD R5, R5, 0x100 ;  /* 0x0000010005057836 */ /* 0x000fe20000000000 */
[----:B--2---:R-:W-:-:S04]  /*6f20*/  SHF.L.U32 R7, R7, 0x1f, RZ ;  /* 0x0000001f07077819 */ /* 0x004fc800000006ff */
[----:B------:R-:W2:Y:S02]  /*6f30*/  SYNCS.PHASECHK.TRANS64.TRYWAIT P0, [UR5+0x8], R7 ;  /* 0x00000807ff0075a7 */ /* 0x000ea40008001105 */
[----:B--2---:R-:W-:Y:S05]  /*6f40*/  @P0 BRA `(.L_x_57) ;  /* 0x0000000000080947 */ /* 0x004fea0003800000 */
[----:B------:R-:W2:Y:S02]  /*6f50*/  SYNCS.PHASECHK.TRANS64.TRYWAIT P0, [UR5+0x8], R7 ;  /* 0x00000807ff0075a7 */ /* 0x000ea40008001105 */
[----:B--2---:R-:W-:Y:S05]  /*6f60*/  @!P0 BRA `(.L_x_58) ;  /* 0x0000006800188947 */ /* 0x004fea0003800000 */
.L_x_57:
[----:B--2---:R-:W-:Y:S01]  /*6f70*/  HFMA2 R0, -RZ, RZ, 0, 5.9604644775390625e-08 ;  /* 0x00000001ff007431 */ /* 0x004fe200000001ff */
[----:B------:R-:W-:Y:S01]  /*6f80*/  UPRMT UR4, UR49, 0x654, UR7 ;  /* 0x0000065431047896 */ /* 0x000fe20008000007 */
[----:B------:R-:W-:Y:S01]  /*6f90*/  IMAD.MOV.U32 R8, RZ, RZ, 0xffff ;  /* 0x0000ffffff087424 */ /* 0x000fe200078e00ff */
[----:B------:R-:W-:Y:S01]  /*6fa0*/  PRMT R4, R4, 0x654, R5 ;  /* 0x0000065404047816 */ /* 0x000fe20000000005 */
[----:B------:R-:W-:Y:S02]  /*6fb0*/  IMAD.MOV.U32 R6, RZ, RZ, 0x4 ;  /* 0x00000004ff067424 */ /* 0x000fe400078e00ff */
[----:B------:R-:W-:Y:S01]  /*6fc0*/  IMAD.SHL.U32 R9, R11, 0x20, RZ ;  /* 0x000000200b097824 */ /* 0x000fe200078e00ff */
[----:B------:R-:W-:Y:S02]  /*6fd0*/  MOV R5, UR4 ;  /* 0x0000000400057c02 */ /* 0x000fe40008000f00 */
[-C--:B------:R-:W-:Y:S01]  /*6fe0*/  SHF.L.U32 R8, R8, R11.reuse, RZ ;  /* 0x0000000b08087219 */ /* 0x080fe200000006ff */
[----:B------:R2:W-:Y:S01]  /*6ff0*/  SYNCS.ARRIVE.TRANS64.RED RZ, [UR4], R6 ;  /* 0x00000006ffff79a7 */ /* 0x0005e20008000404 */
[----:B------:R-:W-:Y:S01]  /*7000*/  SHF.L.U32 R7, R0, R11, RZ ;  /* 0x0000000b00077219 */ /* 0x000fe200000006ff */
[----:B------:R2:W-:Y:S04]  /*7010*/  STS [UR6+0x100], R9 ;  /* 0x00010009ff007988 */ /* 0x0005e80008000806 */
[----:B------:R2:W-:Y:S04]  /*7020*/  STAS [R4.64], R11 ;  /* 0x0000000b04007dbd */ /* 0x0005e8000c0008ff */
[----:B------:R2:W-:Y:S04]  /*7030*/  ATOMS.OR RZ, [UR5+0x14], R8 ;  /* 0x00001408ffff798c */ /* 0x0005e8000b000005 */
[----:B------:R2:W-:Y:S04]  /*7040*/  ATOMS.OR RZ, [UR5+0x18], R7 ;  /* 0x00001807ffff798c */ /* 0x0005e8000b000005 */
[----:B------:R2:W-:Y:S02]  /*7050*/  ATOMS.XOR RZ, [UR5+0x10], R0 ;  /* 0x00001000ffff798c */ /* 0x0005e4000b800005 */
.L_x_54:
[----:B-1----:R-:W-:Y:S05]  /*7060*/  BSYNC B0 ;  /* 0x0000000000007941 */ /* 0x002fea0003800000 */
.L_x_53:
[----:B------:R-:W-:Y:S05]  /*7070*/  BRA.U UP1, `(.L_x_59) ;  /* 0x00000001016c7547 */ /* 0x000fea000b800000 */
[----:B------:R-:W-:-:S03]  /*7080*/  UMOV UR4, 0xffffffff ;  /* 0xffffffff00047882 */ /* 0x000fc60000000000 */
[----:B------:R-:W-:Y:S05]  /*7090*/  BRA.DIV UR4, `(.L_x_60) ;  /* 0x0000006604e47947 */ /* 0x000fea000b800000 */
[----:B------:R-:W-:-:S13]  /*70a0*/  ELECT P0, URZ, PT ;  /* 0x0000000000ff782f */ /* 0x000fda0003800000 */
.L_x_164:
[----:B------:R-:W-:Y:S05]  /*70b0*/  @!P0 BRA `(.L_x_59) ;  /* 0x00000000005c8947 */ /* 0x000fea0003800000 */
[----:B--2---:R-:W2:Y:S02]  /*70c0*/  LDS R5, [UR5+0x10] ;  /* 0x00001005ff057984 */ /* 0x004ea40008000800 */
[----:B--2---:R-:W-:-:S04]  /*70d0*/  SHF.L.U32 R5, R5, 0x1f, RZ ;  /* 0x0000001f05057819 */ /* 0x004fc800000006ff */
[----:B------:R-:W2:Y:S02]  /*70e0*/  SYNCS.PHASECHK.TRANS64.TRYWAIT P0, [UR5+0x8], R5 ;  /* 0x00000805ff0075a7 */ /* 0x000ea40008001105 */
[----:B--2---:R-:W-:Y:S05]  /*70f0*/  @P0 BRA `(.L_x_61) ;  /* 0x0000000000080947 */ /* 0x004fea0003800000 */
[----:B------:R-:W2:Y:S02]  /*7100*/  SYNCS.PHASECHK.TRANS64.TRYWAIT P0, [UR5+0x8], R5 ;  /* 0x00000805ff0075a7 */ /* 0x000ea40008001105 */
[----:B--2---:R-:W-:Y:S05]  /*7110*/  @!P0 BRA `(.L_x_62) ;  /* 0x0000006400e88947 */ /* 0x004fea0003800000 */
.L_x_61:
[----:B------:R-:W3:Y:S01]  /*7120*/  LDS R7, [UR6+0x100] ;  /* 0x00010006ff077984 */ /* 0x000ee20008000800 */
[----:B--2---:R-:W-:Y:S02]  /*7130*/  HFMA2 R0, -RZ, RZ, 0, 5.9604644775390625e-08 ;  /* 0x00000001ff007431 */ /* 0x004fe400000001ff */
[----:B------:R-:W-:Y:S01]  /*7140*/  IMAD.MOV.U32 R4, RZ, RZ, 0xffff ;  /* 0x0000ffffff047424 */ /* 0x000fe200078e00ff */
[----:B------:R-:W-:Y:S01]  /*7150*/  UPRMT UR4, UR49, 0x654, UR7 ;  /* 0x0000065431047896 */ /* 0x000fe20008000007 */
[----:B---3--:R-:W-:-:S03]  /*7160*/  IMAD.SHL.U32 R5, R7, 0x20, RZ ;  /* 0x0000002007057824 */ /* 0x008fc600078e00ff */
[-C--:B------:R-:W-:Y:S02]  /*7170*/  SHF.L.U32 R4, R4, R7.reuse, RZ ;  /* 0x0000000704047219 */ /* 0x080fe400000006ff */
[----:B------:R-:W-:Y:S01]  /*7180*/  SHF.L.U32 R7, R0, R7, RZ ;  /* 0x0000000700077219 */ /* 0x000fe200000006ff */
[----:B------:R3:W-:Y:S04]  /*7190*/  STS [UR6+0x100], R5 ;  /* 0x00010005ff007988 */ /* 0x0007e80008000806 */
[----:B------:R3:W-:Y:S04]  /*71a0*/  ATOMS.OR RZ, [UR5+0x14], R4 ;  /* 0x00001404ffff798c */ /* 0x0007e8000b000005 */
[----:B------:R3:W-:Y:S01]  /*71b0*/  ATOMS.OR RZ, [UR5+0x18], R7 ;  /* 0x00001807ffff798c */ /* 0x0007e2000b000005 */
[----:B------:R-:W-:Y:S03]  /*71c0*/  SYNCS.ARRIVE.TRANS64.RED.A1T0 RZ, [UR4], RZ ;  /* 0x000000ffffff79a7 */ /* 0x000fe60008100404 */
[----:B------:R3:W-:Y:S01]  /*71d0*/  ATOMS.XOR RZ, [UR5+0x10], R0 ;  /* 0x00001000ffff798c */ /* 0x0007e2000b800005 */
[----:B------:R-:W-:Y:S05]  /*71e0*/  BRA `(.L_x_59) ;  /* 0x0000000000107947 */ /* 0x000fea0003800000 */
.L_x_52:
[----:B------:R-:W-:Y:S02]  /*71f0*/  MOV R0, 0xffffffff ;  /* 0xffffffff00007802 */ /* 0x000fe40000000f00 */
[----:B------:R-:W-:-:S03]  /*7200*/  MOV R4, 0x7230 ;  /* 0x0000723000047802 */ /* 0x000fc60000000f00 */
[----:B------:R2:W-:Y:S04]  /*7210*/  STS [UR6+0x100], R0 ;  /* 0x00010000ff007988 */ /* 0x0005e80008000806 */
[----:B-12--5:R-:W-:Y:S05]  /*7220*/  CALL.REL.NOINC `($__internal_1_$__cuda_sm10x_tcgen05_guardrail_trap_phase_invalid_during_alloc) ;  /* 0x0000006c00987944 */ /* 0x026fea0003c00000 */
.L_x_59:
[----:B------:R-:W-:Y:S05]  /*7230*/  WARPSYNC.ALL ;  /* 0x0000000000007948 */ /* 0x000fea0003800000 */
[----:B------:R-:W4:Y:S01]  /*7240*/  S2UR UR22, SR_CgaCtaId ;  /* 0x00000000001679c3 */ /* 0x000f220000008800 */
[----:B------:R-:W-:Y:S01]  /*7250*/  UMOV UR4, 0x400 ;  /* 0x0000040000047882 */ /* 0x000fe20000000000 */
[----:B------:R-:W-:-:S06]  /*7260*/  NOP ;  /* 0x0000000000007918 */ /* 0x000fcc0000000000 */
[----:B------:R-:W-:Y:S06]  /*7270*/  BAR.ARV 0x6, 0xa0 ;  /* 0x0182800000007b1d */ /* 0x000fec0000002000 */
[----:B------:R-:W1:Y:S01]  /*7280*/  LDCU.64 UR6, c[0x0][0x388] ;  /* 0x00007100ff0677ac */ /* 0x000e620008000a00 */
[----:B------:R-:W-:Y:S01]  /*7290*/  LOP3.LUT R3, R3, 0xffff, RZ, 0xc0, !PT ;  /* 0x0000ffff03037812 */ /* 0x000fe200078ec0ff */
[----:B--2---:R-:W-:Y:S01]  /*72a0*/  IMAD.MOV.U32 R8, RZ, RZ, 0x1 ;  /* 0x00000001ff087424 */ /* 0x004fe200078e00ff */
[----:B------:R-:W-:Y:S01]  /*72b0*/  LOP3.LUT R2, R2, 0xffff, RZ, 0xc0, !PT ;  /* 0x0000ffff02027812 */ /* 0x000fe200078ec0ff */
[----:B------:R-:W2:Y:S01]  /*72c0*/  LDCU.64 UR8, c[0x0][0x390] ;  /* 0x00007200ff0877ac */ /* 0x000ea20008000a00 */
[----:B------:R-:W-:-:S02]  /*72d0*/  R2UR UR23, R3 ;  /* 0x00000000031772ca */ /* 0x000fc400000e0000 */
[----:B------:R-:W-:Y:S02]  /*72e0*/  R2UR UR46, R2 ;  /* 0x00000000022e72ca */ /* 0x000fe400000e0000 */
[----:B------:R-:W-:Y:S01]  /*72f0*/  CS2R R2, SRZ ;  /* 0x0000000000027805 */ /* 0x000fe2000001ff00 */
[----:B------:R-:W-:Y:S01]  /*7300*/  UMOV UR26, URZ ;  /* 0x000000ff001a7c82 */ /* 0x000fe20008000000 */
[----:B----4-:R-:W-:Y:S01]  /*7310*/  ULEA UR22, UR22, UR4, 0x18 ;  /* 0x0000000416167291 */ /* 0x010fe2000f8ec0ff */
[----:B------:R-:W-:Y:S01]  /*7320*/  UMOV UR21, URZ ;  /* 0x000000ff00157c82 */ /* 0x000fe20008000000 */
[----:B------:R-:W-:Y:S02]  /*7330*/  UISETP.NE.AND UP3, UPT, UR50, URZ, UPT ;  /* 0x000000ff3200728c */ /* 0x000fe4000bf65270 */
[----:B------:R-:W-:Y:S01]  /*7340*/  UIADD3 UR43, UPT, UPT, UR22, 0xb8, URZ ;  /* 0x000000b8162b7890 */ /* 0x000fe2000fffe0ff */
[----:B------:R-:W-:Y:S01]  /*7350*/  UMOV UR44, 0x0 ;  /* 0x00000000002c7882 */ /* 0x000fe20000000000 */
[----:B-1----:R-:W-:-:S03]  /*7360*/  UIADD3 UR4, UPT, UPT, UR6, 0x3f, URZ ;  /* 0x0000003f06047890 */ /* 0x002fc6000fffe0ff */
[----:B---3--:R-:W1:Y:S01]  /*7370*/  LDS R0, [UR22+0x100] ;  /* 0x00010016ff007984 */ /* 0x008e620008000800 */
[----:B------:R-:W-:Y:S02]  /*7380*/  UIADD3 UR6, UPT, UPT, UR22, 0x8400, URZ ;  /* 0x0000840016067890 */ /* 0x000fe4000fffe0ff */
[----:B------:R-:W-:Y:S02]  /*7390*/  USHF.R.S32.HI UR5, URZ, 0x1f, UR4 ;  /* 0x0000001fff057899 */ /* 0x000fe40008011404 */
[----:B------:R-:W-:Y:S02]  /*73a0*/  USHF.R.U32.HI UR6, URZ, 0x4, UR6 ;  /* 0x00000004ff067899 */ /* 0x000fe40008011606 */
[----:B------:R-:W-:Y:S02]  /*73b0*/  ULEA.HI UR4, UR5, UR4, URZ, 0x6 ;  /* 0x0000000405047291 */ /* 0x000fe4000f8f30ff */
[----:B------:R-:W-:Y:S02]  /*73c0*/  UIADD3 UR5, UPT, UPT, UR22, 0x20400, URZ ;  /* 0x0002040016057890 */ /* 0x000fe4000fffe0ff */
[----:B------:R-:W-:-:S02]  /*73d0*/  USHF.R.S32.HI UR4, URZ, 0x6, UR4 ;  /* 0x00000006ff047899 */ /* 0x000fc40008011404 */
[----:B------:R-:W-:Y:S02]  /*73e0*/  USHF.R.U32.HI UR5, URZ, 0x4, UR5 ;  /* 0x00000004ff057899 */ /* 0x000fe40008011605 */
[----:B------:R-:W-:Y:S02]  /*73f0*/  UIMAD UR4, UR4, UR7, URZ ;  /* 0x00000007040472a4 */ /* 0x000fe4000f8e02ff */
[----:B------:R-:W-:Y:S02]  /*7400*/  ULOP3.LUT UR6, UR6, 0x3fff, URZ, 0xc0, !UPT ;  /* 0x00003fff06067892 */ /* 0x000fe4000f8ec0ff */
[----:B--2---:R-:W-:Y:S02]  /*7410*/  UIMAD UR4, UR4, UR8, URZ ;  /* 0x00000008040472a4 */ /* 0x004fe4000f8e02ff */
[----:B------:R-:W-:Y:S02]  /*7420*/  ULOP3.LUT UR5, UR5, 0x3fff, URZ, 0xc0, !UPT ;  /* 0x00003fff05057892 */ /* 0x000fe4000f8ec0ff */
[----:B------:R-:W-:Y:S01]  /*7430*/  UIMAD UR4, UR4, UR9, URZ ;  /* 0x00000009040472a4 */ /* 0x000fe2000f8e02ff */
[----:B------:R-:W-:Y:S01]  /*7440*/  UMOV UR45, 0x8200910 ;  /* 0x08200910002d7882 */ /* 0x000fe20000000000 */
        /* <DEDUP_REMOVED lines=8> */
[----:B------:R-:W-:-:S02]  /*74d0*/  UPRMT UR43, URZ, 0x654, UR43 ;  /* 0x00000654ff2b7896 */ /* 0x000fc4000800002b */
[----:B------:R-:W-:Y:S02]  /*74e0*/  ULOP3.LUT UR24, UR6, 0x10000, URZ, 0xfc, !UPT ;  /* 0x0001000006187892 */ /* 0x000fe4000f8efcff */
[----:B------:R-:W-:Y:S01]  /*74f0*/  ULOP3.LUT UR25, UR5, 0x10000, URZ, 0xfc, !UPT ;  /* 0x0001000005197892 */ /* 0x000fe2000f8efcff */
[C---:B-1----:R-:W-:Y:S01]  /*7500*/  VIADD R5, R0.reuse, 0x40 ;  /* 0x0000004000057836 */ /* 0x042fe20000000000 */
[----:B------:R-:W-:Y:S01]  /*7510*/  LOP3.LUT R4, R0, 0xffff, RZ, 0xc0, !PT ;  /* 0x0000ffff00047812 */ /* 0x000fe200078ec0ff */
[----:B------:R-:W-:Y:S02]  /*7520*/  UIADD3 UR47, UPT, UPT, UR4, -0x1, URZ ;  /* 0xffffffff042f7890 */ /* 0x000fe4000fffe0ff */
[----:B------:R-:W-:Y:S01]  /*7530*/  UISETP.GE.AND UP4, UPT, UR4, 0x1, UPT ;  /* 0x000000010400788c */ /* 0x000fe2000bf86270 */
[----:B------:R-:W-:Y:S01]  /*7540*/  LOP3.LUT R5, R5, 0xffff, RZ, 0xc0, !PT ;  /* 0x0000ffff05057812 */ /* 0x000fe200078ec0ff */
[----:B------:R-:W-:Y:S01]  /*7550*/  UMOV UR32, 0x0 ;  /* 0x0000000000207882 */ /* 0x000fe20000000000 */
[----:B------:R-:W-:Y:S01]  /*7560*/  UMOV UR33, 0x8200910 ;  /* 0x0820091000217882 */ /* 0x000fe20000000000 */
[----:B------:R-:W-:Y:S01]  /*7570*/  UMOV UR30, 0x0 ;  /* 0x00000000001e7882 */ /* 0x000fe20000000000 */
[----:B------:R-:W-:Y:S01]  /*7580*/  UMOV UR31, 0x8200910 ;  /* 0x08200910001f7882 */ /* 0x000fe20000000000 */
[----:B------:R1:W-:Y:S01]  /*7590*/  STL.64 [R1], R4 ;  /* 0x0000000401007387 */ /* 0x0003e20000100a00 */
[----:B------:R-:W-:Y:S01]  /*75a0*/  UMOV UR28, 0x0 ;  /* 0x00000000001c7882 */ /* 0x000fe20000000000 */
[----:B------:R-:W-:-:S05]  /*75b0*/  UMOV UR29, 0x8200910 ;  /* 0x08200910001d7882 */ /* 0x000fca0000000000 */
.L_x_71:
[----:B-1----:R-:W-:-:S04]  /*75c0*/  SHF.L.U32 R5, R3, 0x1f, RZ ;  /* 0x0000001f03057819 */ /* 0x002fc800000006ff */
[----:B------:R-:W1:Y:S02]  /*75d0*/  SYNCS.PHASECHK.TRANS64.TRYWAIT P0, [UR22+0xb0], R5 ;  /* 0x0000b005ff0075a7 */ /* 0x000e640008001116 */
[----:B-1-3--:R-:W-:Y:S05]  /*75e0*/  @!P0 BRA `(.L_x_63) ;  /* 0x0000006000cc8947 */ /* 0x00afea0003800000 */
.L_x_166:
[----:B-1----:R-:W1:Y:S01]  /*75f0*/  LDS.128 R4, [UR22+0xf0] ;  /* 0x0000f016ff047984 */ /* 0x002e620008000c00 */
[----:B------:R-:W-:Y:S01]  /*7600*/  ULEA UR27, UR26, UR22, 0x3 ;  /* 0x000000161a1b7291 */ /* 0x000fe2000f8e18ff */
[----:B------:R-:W-:Y:S01]  /*7610*/  @!PT LDS RZ, [RZ] ;  /* 0x00000000fffff984 */ /* 0x000fe20000000800 */
[----:B------:R-:W-:Y:S01]  /*7620*/  @!PT LDS RZ, [RZ] ;  /* 0x00000000fffff984 */ /* 0x000fe20000000800 */
[----:B------:R-:W-:Y:S01]  /*7630*/  @!PT LDS RZ, [RZ] ;  /* 0x00000000fffff984 */ /* 0x000fe20000000800 */
[----:B------:R-:W-:Y:S01]  /*7640*/  @!PT LDS RZ, [RZ] ;  /* 0x00000000fffff984 */ /* 0x000fe20000000800 */
[----:B------:R2:W-:Y:S06]  /*7650*/  MEMBAR.ALL.CTA ;  /* 0x0000000000007992 */ /* 0x0005ec0000008000 */
[----:B--2---:R-:W2:Y:S02]  /*7660*/  FENCE.VIEW.ASYNC.S ;  /* 0x00000000000073c6 */ /* 0x004ea40000000000 */
[----:B--2---:R-:W-:Y:S01]  /*7670*/  SYNCS.ARRIVE.TRANS64.RED.A1T0 RZ, [UR43], RZ ;  /* 0x000000ffffff79a7 */ /* 0x004fe2000810042b */
[----:B-1----:R-:W-:Y:S01]  /*7680*/  LOP3.LUT P3, RZ, R6, 0x1, RZ, 0xc0, !PT ;  /* 0x0000000106ff7812 */ /* 0x002fe2000786c0ff */
[----:B------:R-:W-:-:S12]  /*7690*/  BRA.U UP3, `(.L_x_64) ;  /* 0x00000001030c7547 */ /* 0x000fd8000b800000 */
[----:B------:R-:W-:-:S04]  /*76a0*/  SHF.L.U32 R5, R8, 0x1f, RZ ;  /* 0x0000001f08057819 */ /* 0x000fc800000006ff */
[----:B------:R-:W1:Y:S02]  /*76b0*/  SYNCS.PHASECHK.TRANS64.TRYWAIT P0, [UR27+0xd0], R5 ;  /* 0x0000d005ff0075a7 */ /* 0x000e64000800111b */
[----:B-1----:R-:W-:Y:S05]  /*76c0*/  @!P0 BRA `(.L_x_65) ;  /* 0x0000006000ac8947 */ /* 0x002fea0003800000 */
.L_x_64:
[----:B------:R-:W-:Y:S05]  /*76d0*/  BRA.U UP3, `(.L_x_66) ;  /* 0x0000000503647547 */ /* 0x000fea000b800000 */
[----:B------:R-:W-:Y:S05]  /*76e0*/  BRA.U !UP4, `(.L_x_67) ;  /* 0x000000050c547547 */ /* 0x000fea000b800000 */
[----:B------:R-:W-:Y:S01]  /*76f0*/  ULEA UR4, UR26, UR42, 0x2 ;  /* 0x0000002a1a047291 */ /* 0x000fe2000f8e10ff */
[----:B-1----:R-:W-:-:S08]  /*7700*/  SHF.L.U32 R4, R2, 0x1f, RZ ;  /* 0x0000001f02047819 */ /* 0x002fd000000006ff */
[----:B------:R-:W5:Y:S01]  /*7710*/  LDL R5, [UR4] ;  /* 0x00000004ff057983 */ /* 0x000f620008100800 */
[----:B------:R-:W-:Y:S02]  /*7720*/  ULEA UR4, UR21, UR22, 0x3 ;  /* 0x0000001615047291 */ /* 0x000fe4000f8e18ff */
[----:B------:R-:W-:Y:S01]  /*7730*/  UPLOP3.LUT UP2, UPT, UPT, UPT, UPT, 0x40, 0x4 ;  /* 0x000000000004789c */ /* 0x000fe20003f4e870 */
[----:B------:R-:W-:-:S06]  /*7740*/  UMOV UR19, UR47 ;  /* 0x0000002f00137c82 */ /* 0x000fcc0008000000 */
[----:B------:R1:W2:Y:S01]  /*7750*/  SYNCS.PHASECHK.TRANS64.TRYWAIT P2, [UR4], R4 ;  /* 0x00000004ff0075a7 */ /* 0x0002a20008041104 */
[----:B------:R-:W-:-:S05]  /*7760*/  UMOV UR4, UR21 ;  /* 0x0000001500047c82 */ /* 0x000fca0008000000 */
.L_x_70:
[----:B------:R-:W-:Y:S01]  /*7770*/  ULEA UR20, UR4, UR22, 0x3 ;  /* 0x0000001604147291 */ /* 0x000fe2000f8e18ff */
[----:B--23--:R-:W-:Y:S11]  /*7780*/  @P2 BRA `(.L_x_68) ;  /* 0x00000000000c2947 */ /* 0x00cff60003800000 */
[----:B------:R-:W-:Y:S04]  /*7790*/  SHF.L.U32 R7, R2, 0x1f, RZ ;  /* 0x0000001f02077819 */ /* 0x000fe800000006ff */
[----:B------:R-:W2:Y:S02]  /*77a0*/  SYNCS.PHASECHK.TRANS64.TRYWAIT P0, [UR20], R7 ;  /* 0x00000007ff0075a7 */ /* 0x000ea40008001114 */
[----:B--2---:R-:W-:Y:S05]  /*77b0*/  @!P0 BRA `(.L_x_69) ;  /* 0x0000006000888947 */ /* 0x004fea0003800000 */
.L_x_68:
[----:B------:R-:W-:Y:S01]  /*77c0*/  UISETP.NE.AND UP0, UPT, UR19, URZ, UPT ;  /* 0x000000ff1300728c */ /* 0x000fe2000bf05270 */
[----:B------:R-:W-:Y:S01]  /*77d0*/  PLOP3.LUT P2, PT, PT, PT, PT, 0x80, 0x8 ;  /* 0x000000000008781c */ /* 0x000fe20003f4f070 */
[----:B------:R-:W-:Y:S02]  /*77e0*/  UIADD3 UR5, UPT, UPT, UR4, 0x1, URZ ;  /* 0x0000000104057890 */ /* 0x000fe4000fffe0ff */
[----:B------:R-:W-:Y:S02]  /*77f0*/  ULEA UR16, UR4, UR25, 0xa ;  /* 0x0000001904107291 */ /* 0x000fe4000f8e50ff */
[----:B------:R-:W-:Y:S01]  /*7800*/  UISETP.NE.AND UP1, UPT, UR5, 0x6, UPT ;  /* 0x000000060500788c */ /* 0x000fe2000bf25270 */
[----:B------:R-:W-:Y:S01]  /*7810*/  PLOP3.LUT P0, PT, PT, PT, UP0, 0x80, 0x8 ;  /* 0x000000000008781c */ /* 0x000fe20003f0f008 */
[----:B------:R-:W-:Y:S02]  /*7820*/  ULEA UR14, UR4, UR24, 0xa ;  /* 0x00000018040e7291 */ /* 0x000fe4000f8e50ff */
[----:B------:R-:W-:Y:S02]  /*7830*/  USEL UR6, URZ, 0x1, UP1 ;  /* 0x00000001ff067887 */ /* 0x000fe40008800000 */
[----:B------:R-:W-:Y:S01]  /*7840*/  USEL UR21, UR5, URZ, UP1 ;  /* 0x000000ff05157287 */ /* 0x000fe20008800000 */
[----:B------:R-:W-:Y:S11]  /*7850*/  ELECT P1, URZ, PT ;  /* 0x0000000000ff782f */ /* 0x000ff60003820000 */
[----:B------:R-:W-:Y:S02]  /*7860*/  @!UPT UIADD3 URZ, UPT, UPT, URZ, URZ, URZ ;  /* 0x000000fffffff290 */ /* 0x000fe4000fffe0ff */
[C---:B-----5:R-:W-:Y:S01]  /*7870*/  @P1 R2UR.BROADCAST UR4, R5.reuse ;  /* 0x00000000050412ca */ /* 0x060fe200008e0000 */
[----:B------:R-:W-:Y:S01]  /*7880*/  @UP0 ULEA UR5, UR21, UR22, 0x3 ;  /* 0x0000001615050291 */ /* 0x000fe2000f8e18ff */
[----:B------:R-:W-:Y:S01]  /*7890*/  LOP3.LUT R2, R2, UR6, RZ, 0x3c, !PT ;  /* 0x0000000602027c12 */ /* 0x000fe2000f8e3cff */
[----:B------:R-:W-:Y:S02]  /*78a0*/  UIADD3 UR10, UPT, UPT, UR16, 0x2, URZ ;  /* 0x00000002100a7890 */ /* 0x000fe4000fffe0ff */
[----:B------:R-:W-:Y:S01]  /*78b0*/  UIADD3 UR6, UPT, UPT, UR14, 0x2, URZ ;  /* 0x000000020e067890 */ /* 0x000fe2000fffe0ff */
[----:B-1----:R-:W-:Y:S01]  /*78c0*/  @P0 SHF.L.U32 R4, R2, 0x1f, RZ ;  /* 0x0000001f02040819 */ /* 0x002fe200000006ff */
[----:B------:R-:W-:Y:S02]  /*78d0*/  UIADD3 UR8, UPT, UPT, UR16, 0x4, URZ ;  /* 0x0000000410087890 */ /* 0x000fe4000fffe0ff */
[----:B------:R-:W-:Y:S01]  /*78e0*/  UIADD3 UR12, UPT, UPT, UR16, 0x6, URZ ;  /* 0x00000006100c7890 */ /* 0x000fe2000fffe0ff */
[----:B------:R3:W4:Y:S01]  /*78f0*/  @P0 SYNCS.PHASECHK.TRANS64.TRYWAIT P2, [UR5], R4 ;  /* 0x00000004ff0005a7 */ /* 0x0007220008041105 */
[----:B------:R-:W-:Y:S11]  /*7900*/  ELECT P0, URZ, PT ;  /* 0x0000000000ff782f */ /* 0x000ff60003800000 */
[----:B------:R-:W-:Y:S02]  /*7910*/  @!UPT UIADD3 URZ, UPT, UPT, URZ, URZ, URZ ;  /* 0x000000fffffff290 */ /* 0x000fe4000fffe0ff */
[C---:B------:R-:W-:Y:S02]  /*7920*/  @P0 R2UR.BROADCAST UR18, R5.reuse ;  /* 0x00000000051202ca */ /* 0x040fe400008e0000 */
[----:B------:R-:W-:Y:S01]  /*7930*/  ELECT P0, URZ, PT ;  /* 0x0000000000ff782f */ /* 0x000fe20003800000 */
[----:B------:R-:W-:Y:S01]  /*7940*/  UMOV UR17, 0x40004080 ;  /* 0x4000408000117882 */ /* 0x000fe20000000000 */
[----:B------:R-:W-:Y:S01]  /*7950*/  UMOV UR15, 0x40004080 ;  /* 0x40004080000f7882 */ /* 0x000fe20000000000 */
[----:B------:R-:W-:Y:S01]  /*7960*/  UMOV UR11, 0x40004080 ;  /* 0x40004080000b7882 */ /* 0x000fe20000000000 */
[----:B------:R1:W-:Y:S01]  /*7970*/  UTCHMMA.2CTA gdesc[UR14], gdesc[UR16], tmem[UR4], tmem[UR44], idesc[UR45], UP2 ;  /* 0x00ff2c100e0075ea */ /* 0x0003e20009200004 */
[----:B------:R-:W-:Y:S01]  /*7980*/  UPLOP3.LUT UP2, UPT, UPT, UPT, UPT, 0x80, 0x8 ;  /* 0x000000000008789c */ /* 0x000fe20003f4f070 */
[----:B------:R-:W-:Y:S01]  /*7990*/  UMOV UR7, 0x40004080 ;  /* 0x4000408000077882 */ /* 0x000fe20000000000 */
[----:B------:R-:W-:Y:S01]  /*79a0*/  UMOV UR9, 0x40004080 ;  /* 0x4000408000097882 */ /* 0x000fe20000000000 */
[----:B------:R-:W-:Y:S01]  /*79b0*/  UMOV UR5, 0x40004080 ;  /* 0x4000408000057882 */ /* 0x000fe20000000000 */
[----:B------:R-:W-:Y:S02]  /*79c0*/  UMOV UR13, 0x40004080 ;  /* 0x40004080000d7882 */ /* 0x000fe40000000000 */
[----:B------:R2:W-:Y:S01]  /*79d0*/  UTCHMMA.2CTA gdesc[UR6], gdesc[UR10], tmem[UR18], tmem[UR40], idesc[UR41], UPT ;  /* 0x00ff280a060075ea */ /* 0x0005e2000ba00012 */
[----:B-1----:R-:W-:Y:S01]  /*79e0*/  UIADD3 UR4, UPT, UPT, UR14, 0x4, URZ ;  /* 0x000000040e047890 */ /* 0x002fe2000fffe0ff */
[C---:B------:R-:W-:Y:S02]  /*79f0*/  @P0 R2UR.BROADCAST UR15, R5.reuse ;  /* 0x00000000050f02ca */ /* 0x040fe400008e0000 */
[----:B------:R-:W-:Y:S11]  /*7a00*/  ELECT P0, URZ, PT ;  /* 0x0000000000ff782f */ /* 0x000ff60003800000 */
[----:B------:R-:W-:Y:S02]  /*7a10*/  @!UPT UIADD3 URZ, UPT, UPT, URZ, URZ, URZ ;  /* 0x000000fffffff290 */ /* 0x000fe4000fffe0ff */
[C---:B------:R-:W-:Y:S02]  /*7a20*/  @P0 R2UR.BROADCAST UR17, R5.reuse ;  /* 0x00000000051102ca */ /* 0x040fe400008e0000 */
[----:B------:R-:W-:Y:S01]  /*7a30*/  ELECT P0, URZ, PT ;  /* 0x0000000000ff782f */ /* 0x000fe20003800000 */
[----:B--2---:R-:W-:Y:S02]  /*7a40*/  UIADD3 UR6, UPT, UPT, UR14, 0x6, URZ ;  /* 0x000000060e067890 */ /* 0x004fe4000fffe0ff */
[----:B------:R-:W-:Y:S01]  /*7a50*/  UIADD3 UR10, UPT, UPT, UR16, 0x40, URZ ;  /* 0x00000040100a7890 */ /* 0x000fe2000fffe0ff */
[----:B------:R1:W-:Y:S07]  /*7a60*/  UTCHMMA.2CTA gdesc[UR4], gdesc[UR8], tmem[UR15], tmem[UR38], idesc[UR39], UPT ;  /* 0x00ff2608040075ea */ /* 0x0003ee000ba0000f */
[----:B------:R2:W-:Y:S01]  /*7a70*/  UTCHMMA.2CTA gdesc[UR6], gdesc[UR12], tmem[UR17], tmem[UR36], idesc[UR37], UPT ;  /* 0x00ff240c060075ea */ /* 0x0005e2000ba00011 */
[----:B-1----:R-:W-:Y:S01]  /*7a80*/  UIADD3 UR4, UPT, UPT, UR14, 0x40, URZ ;  /* 0x000000400e047890 */ /* 0x002fe2000fffe0ff */
[C---:B------:R-:W-:Y:S02]  /*7a90*/  @P0 R2UR.BROADCAST UR15, R5.reuse ;  /* 0x00000000050f02ca */ /* 0x040fe400008e0000 */
[----:B------:R-:W-:Y:S11]  /*7aa0*/  ELECT P0, URZ, PT ;  /* 0x0000000000ff782f */ /* 0x000ff60003800000 */
[----:B------:R-:W-:Y:S02]  /*7ab0*/  @!UPT UIADD3 URZ, UPT, UPT, URZ, URZ, URZ ;  /* 0x000000fffffff290 */ /* 0x000fe4000fffe0ff */
[C---:B--2---:R-:W-:Y:S01]  /*7ac0*/  @P0 R2UR.BROADCAST UR17, R5.reuse ;  /* 0x00000000051102ca */ /* 0x044fe200008e0000 */
[----:B------:R-:W-:Y:S02]  /*7ad0*/  UIADD3 UR8, UPT, UPT, UR16, 0x42, URZ ;  /* 0x0000004210087890 */ /* 0x000fe4000fffe0ff */
[----:B------:R-:W-:Y:S01]  /*7ae0*/  UIADD3 UR6, UPT, UPT, UR14, 0x42, URZ ;  /* 0x000000420e067890 */ /* 0x000fe2000fffe0ff */
[----:B------:R-:W-:Y:S01]  /*7af0*/  ELECT P0, URZ, PT ;  /* 0x0000000000ff782f */ /* 0x000fe20003800000 */
[----:B------:R-:W-:Y:S01]  /*7b00*/  UIADD3 UR12, UPT, UPT, UR16, 0x44, URZ ;  /* 0x00000044100c7890 */ /* 0x000fe2000fffe0ff */
[----:B------:R1:W-:Y:S07]  /*7b10*/  UTCHMMA.2CTA gdesc[UR4], gdesc[UR10], tmem[UR15], tmem[UR34], idesc[UR35], UPT ;  /* 0x00ff220a040075ea */ /* 0x0003ee000ba0000f */
[----:B------:R2:W-:Y:S01]  /*7b20*/  UTCHMMA.2CTA gdesc[UR6], gdesc[UR8], tmem[UR17], tmem[UR32], idesc[UR33], UPT ;  /* 0x00ff2008060075ea */ /* 0x0005e2000ba00011 */
[----:B-1----:R-:W-:Y:S03]  /*7b30*/  UIADD3 UR4, UPT, UPT, UR14, 0x44, URZ ;  /* 0x000000440e047890 */ /* 0x002fe6000fffe0ff */
[C---:B------:R-:W-:Y:S02]  /*7b40*/  @P0 R2UR.BROADCAST UR15, R5.reuse ;  /* 0x00000000050f02ca */ /* 0x040fe400008e0000 */
[----:B------:R-:W-:Y:S11]  /*7b50*/  ELECT P0, URZ, PT ;  /* 0x0000000000ff782f */ /* 0x000ff60003800000 */
[----:B------:R-:W-:Y:S02]  /*7b60*/  @!UPT UIADD3 URZ, UPT, UPT, URZ, URZ, URZ ;  /* 0x000000fffffff290 */ /* 0x000fe4000fffe0ff */
[----:B--2---:R-:W-:Y:S01]  /*7b70*/  @P0 R2UR.BROADCAST UR9, R5 ;  /* 0x00000000050902ca */ /* 0x004fe200008e0000 */
[----:B------:R-:W-:Y:S02]  /*7b80*/  UIADD3 UR10, UPT, UPT, UR16, 0x46, URZ ;  /* 0x00000046100a7890 */ /* 0x000fe4000fffe0ff */
[----:B------:R-:W-:Y:S02]  /*7b90*/  UIADD3 UR6, UPT, UPT, UR14, 0x46, URZ ;  /* 0x000000460e067890 */ /* 0x000fe4000fffe0ff */
[----:B------:R-:W-:Y:S01]  /*7ba0*/  UIADD3 UR8, UPT, UPT, UR20, 0x30, URZ ;  /* 0x0000003014087890 */ /* 0x000fe2000fffe0ff */
[----:B------:R1:W-:Y:S07]  /*7bb0*/  UTCHMMA.2CTA gdesc[UR4], gdesc[UR12], tmem[UR15], tmem[UR30], idesc[UR31], UPT ;  /* 0x00ff1e0c040075ea */ /* 0x0003ee000ba0000f */
[----:B------:R3:W-:Y:S01]  /*7bc0*/  UTCHMMA.2CTA gdesc[UR6], gdesc[UR10], tmem[UR9], tmem[UR28], idesc[UR29], UPT ;  /* 0x00ff1c0a060075ea */ /* 0x0007e2000ba00009 */
[----:B------:R3:W-:Y:S01]  /*7bd0*/  UTCBAR.2CTA.MULTICAST [UR8], URZ, UR23 ;  /* 0x000000ff080073e9 */ /* 0x0007e20008200817 */
[----:B-1----:R-:W-:Y:S02]  /*7be0*/  UIADD3 UR4, UPT, UPT, UR19, 0x1, URZ ;  /* 0x0000000113047890 */ /* 0x002fe4000fffe0ff */
[----:B------:R-:W-:Y:S02]  /*7bf0*/  UIADD3 UR5, UPT, UPT, UR19, -0x1, URZ ;  /* 0xffffffff13057890 */ /* 0x000fe4000fffe0ff */
[----:B------:R-:W-:Y:S03]  /*7c00*/  UISETP.GT.U32.AND UP0, UPT, UR4, 0x1, UPT ;  /* 0x000000010400788c */ /* 0x000fe6000bf04070 */
[----:B------:R-:W-:Y:S02]  /*7c10*/  UMOV UR4, UR21 ;  /* 0x0000001500047c82 */ /* 0x000fe40008000000 */
[----:B------:R-:W-:Y:S04]  /*7c20*/  UMOV UR19, UR5 ;  /* 0x0000000500137c82 */ /* 0x000fe80008000000 */
[----:B----4-:R-:W-:Y:S05]  /*7c30*/  BRA.U UP0, `(.L_x_70) ;  /* 0xfffffff900cc7547 */ /* 0x010fea000b83ffff */
.L_x_67:
[----:B------:R-:W-:-:S09]  /*7c40*/  UIADD3 UR4, UPT, UPT, UR27, 0xc0, URZ ;  /* 0x000000c01b047890 */ /* 0x000fd2000fffe0ff */
[----:B------:R2:W-:Y:S01]  /*7c50*/  UTCBAR.2CTA.MULTICAST [UR4], URZ, UR46 ;  /* 0x000000ff040073e9 */ /* 0x0005e2000820082e */
[----:B------:R-:W-:Y:S02]  /*7c60*/  NOP ;  /* 0x0000000000007918 */ /* 0x000fe40000000000 */
.L_x_66:
[----:B--2---:R-:W-:Y:S01]  /*7c70*/  UIADD3 UR4, UPT, UPT, UR26, 0x1, URZ ;  /* 0x000000011a047890 */ /* 0x004fe2000fffe0ff */
[----:B------:R-:W-:-:S03]  /*7c80*/  LOP3.LUT R3, R3, 0x1, RZ, 0x3c, !PT ;  /* 0x0000000103037812 */ /* 0x000fc600078e3cff */
[----:B------:R-:W-:-:S04]  /*7c90*/  UISETP.NE.AND UP0, UPT, UR4, 0x2, UPT ;  /* 0x000000020400788c */ /* 0x000fc8000bf05270 */
[----:B------:R-:W-:Y:S02]  /*7ca0*/  USEL UR5, URZ, 0x1, UP0 ;  /* 0x00000001ff057887 */ /* 0x000fe40008000000 */
[----:B------:R-:W-:-:S04]  /*7cb0*/  USEL UR26, UR4, URZ, UP0 ;  /* 0x000000ff041a7287 */ /* 0x000fc80008000000 */
[----:B------:R-:W-:Y:S01]  /*7cc0*/  LOP3.LUT R8, R8, UR5, RZ, 0x3c, !PT ;  /* 0x0000000508087c12 */ /* 0x000fe2000f8e3cff */
[----:B------:R-:W-:Y:S07]  /*7cd0*/  @P3 BRA `(.L_x_71) ;  /* 0xfffffff800383947 */ /* 0x000fee000383ffff */
[----:B---3--:R-:W2:Y:S01]  /*7ce0*/  S2UR UR8, SR_CgaCtaId ;  /* 0x00000000000879c3 */ /* 0x008ea20000008800 */
[----:B------:R-:W-:Y:S01]  /*7cf0*/  ELECT P0, URZ, PT ;  /* 0x0000000000ff782f */ /* 0x000fe20003800000 */
[----:B------:R-:W-:Y:S01]  /*7d00*/  HFMA2 R2, -RZ, RZ, 0, 5.9604644775390625e-08 ;  /* 0x00000001ff027431 */ /* 0x000fe200000001ff */
[----:B------:R-:W-:-:S05]  /*7d10*/  UMOV UR4, 0x40 ;  /* 0x0000004000047882 */ /* 0x000fca0000000000 */
[----:B------:R-:W-:Y:S01]  /*7d20*/  UVIRTCOUNT.DEALLOC.SMPOOL 0x80 ;  /* 0x000000800000784c */ /* 0x000fe20000000000 */
[----:B------:R-:W-:Y:S02]  /*7d30*/  UISETP.NE.AND UP0, UPT, UR50, URZ, UPT ;  /* 0x000000ff3200728c */ /* 0x000fe4000bf05270 */
[----:B--2---:R-:W-:-:S09]  /*7d40*/  ULEA UR8, UR8, UR4, 0x18 ;  /* 0x0000000408087291 */ /* 0x004fd2000f8ec0ff */
[----:B------:R2:W-:Y:S01]  /*7d50*/  @P0 STS.U8 [UR8+0x1c], R2 ;  /* 0x00001c02ff000988 */ /* 0x0005e20008000008 */
[----:B------:R-:W-:Y:S05]  /*7d60*/  BRA.U UP0, `(.L_x_72) ;  /* 0x0000000100587547 */ /* 0x000fea000b800000 */
[----:B------:R-:W-:Y:S01]  /*7d70*/  UIADD3 UR5, UPT, UPT, UR22, 0xd0, URZ ;  /* 0x000000d016057890 */ /* 0x000fe2000fffe0ff */
[----:B------:R-:W-:-:S03]  /*7d80*/  SHF.L.U32 R3, R8, 0x1f, RZ ;  /* 0x0000001f08037819 */ /* 0x000fc600000006ff */
[----:B------:R-:W-:-:S09]  /*7d90*/  ULEA UR4, UR26, UR5, 0x3 ;  /* 0x000000051a047291 */ /* 0x000fd2000f8e18ff */
[----:B------:R-:W3:Y:S02]  /*7da0*/  SYNCS.PHASECHK.TRANS64.TRYWAIT P0, [UR4], R3 ;  /* 0x00000003ff0075a7 */ /* 0x000ee40008001104 */
[----:B---3--:R-:W-:Y:S05]  /*7db0*/  @!P0 BRA `(.L_x_73) ;  /* 0x0000005c00208947 */ /* 0x008fea0003800000 */
.L_x_170:
[----:B------:R-:W-:-:S04]  /*7dc0*/  UIADD3 UR4, UPT, UPT, UR26, 0x1, URZ ;  /* 0x000000011a047890 */ /* 0x000fc8000fffe0ff */
[----:B------:R-:W-:-:S04]  /*7dd0*/  UISETP.NE.AND UP1, UPT, UR4, 0x2, UPT ;  /* 0x000000020400788c */ /* 0x000fc8000bf25270 */
[----:B------:R-:W-:Y:S02]  /*7de0*/  USEL UR6, URZ, 0x1, UP1 ;  /* 0x00000001ff067887 */ /* 0x000fe40008800000 */
[----:B------:R-:W-:-:S04]  /*7df0*/  USEL UR4, UR4, URZ, UP1 ;  /* 0x000000ff04047287 */ /* 0x000fc80008800000 */
[----:B------:R-:W-:Y:S01]  /*7e00*/  ULEA UR4, UR4, UR5, 0x3 ;  /* 0x0000000504047291 */ /* 0x000fe2000f8e18ff */
[----:B--2---:R-:W-:-:S04]  /*7e10*/  LOP3.LUT R3, R8, UR6, RZ, 0x3c, !PT ;  /* 0x0000000608037c12 */ /* 0x004fc8000f8e3cff */
[----:B------:R-:W-:Y:S01]  /*7e20*/  SHF.L.U32 R3, R3, 0x1f, RZ ;  /* 0x0000001f03037819 */ /* 0x000fe200000006ff */
[----:B------:R-:W-:-:S04]  /*7e30*/  IMAD.U32 R2, RZ, RZ, UR4 ;  /* 0x00000004ff027e24 */ /* 0x000fc8000f8e00ff */
[----:B------:R2:W3:Y:S03]  /*7e40*/  SYNCS.PHASECHK.TRANS64.TRYWAIT P0, [R2+URZ], R3 ;  /* 0x00000003020075a7 */ /* 0x0004e600080011ff */
[----:B---3--:R-:W-:Y:S05]  /*7e50*/  @!P0 NANOSLEEP.SYNCS 0x989680 ;  /* 0x009896800000895d */ /* 0x008fea0003900000 */
[----:B------:R-:W3:Y:S02]  /*7e60*/  @!P0 SYNCS.PHASECHK.TRANS64 P0, [R2+URZ], R3 ;  /* 0x00000003020085a7 */ /* 0x000ee400080010ff */
[----:B---3--:R-:W-:Y:S05]  /*7e70*/  @P0 BRA `(.L_x_74) ;  /* 0x0000000000200947 */ /* 0x008fea0003800000 */
.L_x_75:
[----:B---3--:R3:W4:Y:S02]  /*7e80*/  SYNCS.PHASECHK.TRANS64.TRYWAIT P0, [R2+URZ], R3 ;  /* 0x00000003020075a7 */ /* 0x00872400080011ff */
[----:B----4-:R-:W-:Y:S05]  /*7e90*/  @!P0 NANOSLEEP.SYNCS 0x989680 ;  /* 0x009896800000895d */ /* 0x010fea0003900000 */
[----:B------:R-:W4:Y:S02]  /*7ea0*/  @!P0 SYNCS.PHASECHK.TRANS64 P0, [R2+URZ], R3 ;  /* 0x00000003020085a7 */ /* 0x000f2400080010ff */
[----:B----4-:R-:W-:Y:S05]  /*7eb0*/  @!P0 BRA `(.L_x_75) ;  /* 0xfffffffc00f08947 */ /* 0x010fea000383ffff */
[----:B------:R-:W-:Y:S05]  /*7ec0*/  BRA `(.L_x_74) ;  /* 0x00000000000c7947 */ /* 0x000fea0003800000 */
.L_x_72:
[----:B------:R-:W-:-:S04]  /*7ed0*/  UIADD3 UR4, UPT, UPT, UR22, 0xe0, URZ ;  /* 0x000000e016047890 */ /* 0x000fc8000fffe0ff */
[----:B------:R-:W-:-:S09]  /*7ee0*/  UPRMT UR4, UR49, 0x654, UR4 ;  /* 0x0000065431047896 */ /* 0x000fd20008000004 */
[----:B------:R-:W-:Y:S03]  /*7ef0*/  SYNCS.ARRIVE.TRANS64.RED.A1T0 RZ, [UR4], RZ ;  /* 0x000000ffffff79a7 */ /* 0x000fe60008100404 */
.L_x_74:
[----:B--23--:R-:W-:Y:S01]  /*7f00*/  SHF.L.U32 R3, RZ, 0x1f, RZ ;  /* 0x0000001fff037819 */ /* 0x00cfe200000006ff */
[----:B------:R-:W-:Y:S01]  /*7f10*/  UIADD3 UR4, UPT, UPT, UR22, 0xe0, URZ ;  /* 0x000000e016047890 */ /* 0x000fe2000fffe0ff */
[----:B------:R-:W-:Y:S02]  /*7f20*/  PLOP3.LUT P0, PT, PT, PT, UP0, 0x80, 0x8 ;  /* 0x000000000008781c */ /* 0x000fe40003f0f008 */
[----:B------:R-:W2:Y:S02]  /*7f30*/  SYNCS.PHASECHK.TRANS64.TRYWAIT P1, [UR22+0xe0], R3 ;  /* 0x0000e003ff0075a7 */ /* 0x000ea40008021116 */
[----:B--2---:R-:W-:Y:S09]  /*7f40*/  @!P1 BRA `(.L_x_76) ;  /* 0x0000005800d49947 */ /* 0x004ff20003800000 */
.L_x_172:
[----:B------:R-:W-:Y:S01]  /*7f50*/  @!UP0 UPRMT UR4, UR49, 0x654, UR4 ;  /* 0x0000065431048896 */ /* 0x000fe20008000004 */
[----:B------:R-:W-:Y:S01]  /*7f60*/  LOP3.LUT R0, R0, 0xffff, RZ, 0xc0, !PT ;  /* 0x0000ffff00007812 */ /* 0x000fe200078ec0ff */
[----:B--2---:R-:W-:Y:S02]  /*7f70*/  IMAD.MOV.U32 R3, RZ, RZ, 0xffff ;  /* 0x0000ffffff037424 */ /* 0x004fe400078e00ff */
[----:B-1----:R-:W-:Y:S01]  /*7f80*/  IMAD.MOV.U32 R5, RZ, RZ, 0x1 ;  /* 0x00000001ff057424 */ /* 0x002fe200078e00ff */
[----:B------:R-:W-:-:S04]  /*7f90*/  SHF.R.U32.HI R0, RZ, 0x5, R0 ;  /* 0x00000005ff007819 */ /* 0x000fc80000011600 */
[----:B------:R-:W-:Y:S01]  /*7fa0*/  @!P0 SYNCS.ARRIVE.TRANS64.RED.A1T0 RZ, [UR4], RZ ;  /* 0x000000ffffff89a7 */ /* 0x000fe20008100404 */
[----:B------:R-:W-:Y:S01]  /*7fb0*/  NOP ;  /* 0x0000000000007918 */ /* 0x000fe20000000000 */
[----:B------:R-:W1:Y:S01]  /*7fc0*/  LDS R2, [UR8+0x14] ;  /* 0x00001408ff027984 */ /* 0x000e620008000800 */
[-C--:B------:R-:W-:Y:S02]  /*7fd0*/  SHF.L.U32 R3, R3, R0.reuse, RZ ;  /* 0x0000000003037219 */ /* 0x080fe400000006ff */
[----:B------:R-:W-:Y:S02]  /*7fe0*/  SHF.L.U32 R5, R5, R0, RZ ;  /* 0x0000000005057219 */ /* 0x000fe400000006ff */
[----:B-1----:R-:W-:-:S04]  /*7ff0*/  LOP3.LUT R2, R2, R3, RZ, 0xc0, !PT ;  /* 0x0000000302027212 */ /* 0x002fc800078ec0ff */
[----:B------:R-:W-:-:S13]  /*8000*/  ISETP.NE.AND P0, PT, R2, R3, PT ;  /* 0x000000030200720c */ /* 0x000fda0003f05270 */
[----:B------:R-:W-:Y:S05]  /*8010*/  @P0 BRA `(.L_x_77) ;  /* 0x00000000005c0947 */ /* 0x000fea0003800000 */
[----:B------:R-:W1:Y:S02]  /*8020*/  LDS R0, [UR8+0x18] ;  /* 0x00001808ff007984 */ /* 0x000e640008000800 */
[----:B-1----:R-:W-:-:S04]  /*8030*/  LOP3.LUT R0, R0, R5, RZ, 0xc0, !PT ;  /* 0x0000000500007212 */ /* 0x002fc800078ec0ff */
[----:B------:R-:W-:-:S13]  /*8040*/  ISETP.NE.AND P0, PT, R0, R5, PT ;  /* 0x000000050000720c */ /* 0x000fda0003f05270 */
[----:B------:R-:W-:Y:S05]  /*8050*/  @P0 BRA `(.L_x_78) ;  /* 0x0000000000400947 */ /* 0x000fea0003800000 */
[----:B------:R-:W-:Y:S01]  /*8060*/  R2UR UR4, R3 ;  /* 0x00000000030472ca */ /* 0x000fe200000e0000 */
[----:B------:R-:W1:Y:S01]  /*8070*/  S2R R2, SR_LANEID ;  /* 0x0000000000027919 */ /* 0x000e620000000000 */
[----:B------:R-:W-:-:S04]  /*8080*/  LOP3.LUT R5, RZ, R5, RZ, 0x33, !PT ;  /* 0x00000005ff057212 */ /* 0x000fc800078e33ff */
[----:B------:R-:W2:Y:S07]  /*8090*/  REDUX UR6, R5 ;  /* 0x00000000050673c4 */ /* 0x000eae0000000000 */
[----:B------:R-:W-:-:S03]  /*80a0*/  ULOP3.LUT UR5, URZ, UR4, URZ, 0x33, !UPT ;  /* 0x00000004ff057292 */ /* 0x000fc6000f8e33ff */
[----:B------:R-:W-:Y:S02]  /*80b0*/  VOTEU.ANY UR4, UPT, PT ;  /* 0x0000000000047886 */ /* 0x000fe400038e0100 */
[----:B------:R-:W-:Y:S01]  /*80c0*/  UFLO.U32 UR4, UR4 ;  /* 0x00000004000472bd */ /* 0x000fe200080e0000 */
[----:B------:R-:W-:-:S04]  /*80d0*/  IMAD.U32 R0, RZ, RZ, UR5 ;  /* 0x00000005ff007e24 */ /* 0x000fc8000f8e00ff */
[----:B------:R-:W3:Y:S02]  /*80e0*/  REDUX UR7, R0 ;  /* 0x00000000000773c4 */ /* 0x000ee40000000000 */
[----:B------:R4:W-:Y:S01]  /*80f0*/  UTCATOMSWS.AND URZ, UR5 ;  /* 0x0000000500ff79e3 */ /* 0x0009e20008000000 */
[----:B-1----:R-:W-:Y:S01]  /*8100*/  ISETP.EQ.U32.AND P0, PT, R2, UR4, PT ;  /* 0x0000000402007c0c */ /* 0x002fe2000bf02070 */
[----:B--2---:R-:W-:Y:S02]  /*8110*/  IMAD.U32 R2, RZ, RZ, UR6 ;  /* 0x00000006ff027e24 */ /* 0x004fe4000f8e00ff */
[----:B---3--:R-:W-:-:S10]  /*8120*/  IMAD.U32 R3, RZ, RZ, UR7 ;  /* 0x00000007ff037e24 */ /* 0x008fd4000f8e00ff */
[----:B------:R4:W-:Y:S04]  /*8130*/  @P0 ATOMS.AND RZ, [UR8+0x14], R3 ;  /* 0x00001403ffff098c */ /* 0x0009e8000a800008 */
[----:B------:R4:W-:Y:S01]  /*8140*/  @P0 ATOMS.AND RZ, [UR8+0x18], R2 ;  /* 0x00001802ffff098c */ /* 0x0009e2000a800008 */
[----:B------:R-:W-:Y:S05]  /*8150*/  BRA `(.L_x_79) ;  /* 0x0000000000147947 */ /* 0x000fea0003800000 */
.L_x_78:
[----:B------:R-:W-:Y:S02]  /*8160*/  MOV R2, 0x8180 ;  /* 0x0000818000027802 */ /* 0x000fe40000000f00 */
[----:B-----5:R-:W-:Y:S05]  /*8170*/  CALL.REL.NOINC `($__internal_0_$__cuda_sm10x_tcgen05_guardrail_trap_col_being_dealloced_not_returned_by_alloc) ;  /* 0x0000005c00b87944 */ /* 0x020fea0003c00000 */
[----:B------:R-:W-:Y:S05]  /*8180*/  BRA `(.L_x_79) ;  /* 0x0000000000087947 */ /* 0x000fea0003800000 */
.L_x_77:
[----:B------:R-:W-:Y:S02]  /*8190*/  MOV R2, 0x81b0 ;  /* 0x000081b000027802 */ /* 0x000fe40000000f00 */
[----:B-----5:R-:W-:Y:S05]  /*81a0*/  CALL.REL.NOINC `($__internal_2_$__cuda_sm10x_tcgen05_guardrail_trap_unallocated_columns_being_dealloced) ;  /* 0x0000005c00c47944 */ /* 0x020fea0003c00000 */
.L_x_79:
[----:B------:R-:W-:Y:S01]  /*81b0*/  NOP ;  /* 0x0000000000007918 */ /* 0x000fe20000000000 */
[----:B----4-:R-:W-:Y:S05]  /*81c0*/  EXIT ;  /* 0x000000000000794d */ /* 0x010fea0003800000 */
.L_x_51:
[----:B------:R-:W-:-:S09]  /*81d0*/  UISETP.NE.OR UP0, UPT, UR18, 0x3, !UP3 ;  /* 0x000000031200788c */ /* 0x000fd2000df05670 */
[----:B------:R-:W-:Y:S05]  /*81e0*/  BRA.U UP0, `(.L_x_80) ;  /* 0x0000001500607547 */ /* 0x000fea000b800000 */
[----:B------:R-:W2:Y:S01]  /*81f0*/  LDCU.64 UR4, c[0x0][0x988] ;  /* 0x00013100ff0477ac */ /* 0x000ea20008000a00 */
[----:B------:R-:W3:Y:S01]  /*8200*/  S2UR UR8, SR_CgaCtaId ;  /* 0x00000000000879c3 */ /* 0x000ee20000008800 */
[----:B------:R-:W-:Y:S01]  /*8210*/  HFMA2 R10, -RZ, RZ, 0, 5.9604644775390625e-08 ;  /* 0x00000001ff0a7431 */ /* 0x000fe200000001ff */
[----:B------:R-:W-:Y:S01]  /*8220*/  MOV R8, RZ ;  /* 0x000000ff00087202 */ /* 0x000fe20000000f00 */
[----:B------:R-:W4:Y:S01]  /*8230*/  LDCU UR45, c[0x0][0x370] ;  /* 0x00006e00ff2d77ac */ /* 0x000f220008000800 */
[----:B------:R-:W-:Y:S01]  /*8240*/  HFMA2 R3, -RZ, RZ, 0, 0.0078125 ;  /* 0x00002000ff037431 */ /* 0x000fe200000001ff */
[----:B------:R-:W4:Y:S03]  /*8250*/  LDCU.128 UR52, c[0x0][0xc10] ;  /* 0x00018200ff3477ac */ /* 0x000f260008000c00 */
[----:B------:R-:W1:Y:S01]  /*8260*/  LDC.64 R12, c[0x0][0x348] ;  /* 0x0000d200ff0c7b82 */ /* 0x000e620000000a00 */
[----:B------:R-:W3:Y:S01]  /*8270*/  LDCU UR43, c[0x0][0x374] ;  /* 0x00006e80ff2b77ac */ /* 0x000ee20008000800 */
[----:B------:R-:W3:Y:S01]  /*8280*/  LDCU.64 UR50, c[0x0][0x990] ;  /* 0x00013200ff3277ac */ /* 0x000ee20008000a00 */
[----:B------:R-:W3:Y:S01]  /*8290*/  LDCU UR31, c[0x0][0xc0c] ;  /* 0x00018180ff1f77ac */ /* 0x000ee20008000800 */
[----:B--2---:R-:W-:Y:S01]  /*82a0*/  UISETP.NE.U32.AND UP0, UPT, UR4, URZ, UPT ;  /* 0x000000ff0400728c */ /* 0x004fe2000bf05070 */
[----:B------:R-:W2:Y:S01]  /*82b0*/  LDCU.128 UR56, c[0x0][0xa80] ;  /* 0x00015000ff3877ac */ /* 0x000ea20008000c00 */
[----:B------:R-:W2:Y:S01]  /*82c0*/  LDCU UR70, c[0x0][0xc20] ;  /* 0x00018400ff4677ac */ /* 0x000ea20008000800 */
[----:B------:R-:W1:Y:S01]  /*82d0*/  LDCU UR4, c[0x0][0xc30] ;  /* 0x00018600ff0477ac */ /* 0x000e620008000800 */
[----:B------:R-:W1:Y:S01]  /*82e0*/  LDCU.128 UR60, c[0x0][0xa90] ;  /* 0x00015200ff3c77ac */ /* 0x000e620008000c00 */
[----:B------:R-:W-:Y:S01]  /*82f0*/  UMOV UR39, 0x400 ;  /* 0x0000040000277882 */ /* 0x000fe20000000000 */
[----:B----4-:R-:W-:-:S02]  /*8300*/  UIMAD.WIDE.U32 UR68, UR45, UR52, URZ ;  /* 0x000000342d4472a5 */ /* 0x010fc4000f8e00ff */
[----:B---3--:R-:W-:Y:S02]  /*8310*/  UIMAD.WIDE.U32 UR6, UR43, UR55, URZ ;  /* 0x000000372b0672a5 */ /* 0x008fe4000f8e00ff */
[----:B------:R-:W-:Y:S02]  /*8320*/  UISETP.NE.AND.EX UP6, UPT, UR5, URZ, UPT, UP0 ;  /* 0x000000ff0500728c */ /* 0x000fe4000bfc5300 */
[----:B------:R-:W-:Y:S02]  /*8330*/  ULEA UR39, UR8, UR39, 0x18 ;  /* 0x0000002708277291 */ /* 0x000fe4000f8ec0ff */
[----:B------:R-:W-:Y:S02]  /*8340*/  UISETP.NE.AND UP0, UPT, UR47, 0x1, UPT ;  /* 0x000000012f00788c */ /* 0x000fe4000bf05270 */
[----:B------:R-:W-:Y:S02]  /*8350*/  UISETP.NE.U32.AND UP0, UPT, UR50, URZ, UPT ;  /* 0x000000ff3200728c */ /* 0x000fe4000bf05070 */
[----:B------:R-:W-:-:S02]  /*8360*/  UIADD3 UR49, UPT, UPT, UR39, 0x78, URZ ;  /* 0x0000007827317890 */ /* 0x000fc4000fffe0ff */
[----:B------:R-:W-:Y:S02]  /*8370*/  UIADD3 UR46, UPT, UPT, UR39, 0xb8, URZ ;  /* 0x000000b8272e7890 */ /* 0x000fe4000fffe0ff */
[----:B------:R-:W-:Y:S02]  /*8380*/  UIADD3 UR42, UPT, UPT, UR39, 0x60, URZ ;  /* 0x00000060272a7890 */ /* 0x000fe4000fffe0ff */
[----:B------:R-:W-:Y:S02]  /*8390*/  UIADD3 UR33, UPT, UPT, UR39, 0x68, URZ ;  /* 0x0000006827217890 */ /* 0x000fe4000fffe0ff */
[----:B------:R-:W-:Y:S02]  /*83a0*/  UIADD3 UR25, UPT, UPT, UR39, 0x70, URZ ;  /* 0x0000007027197890 */ /* 0x000fe4000fffe0ff */
[----:B------:R-:W-:Y:S02]  /*83b0*/  UISETP.GE.AND UP3, UPT, UR47, 0x1, UPT ;  /* 0x000000012f00788c */ /* 0x000fe4000bf66270 */
[----:B------:R-:W-:-:S02]  /*83c0*/  UISETP.NE.AND UP3, UPT, UR31, 0x1, UPT ;  /* 0x000000011f00788c */ /* 0x000fc4000bf65270 */
[----:B------:R-:W-:Y:S01]  /*83d0*/  UISETP.NE.AND.EX UP5, UPT, UR51, URZ, UPT, UP0 ;  /* 0x000000ff3300728c */ /* 0x000fe2000bfa5300 */
[----:B------:R-:W-:Y:S01]  /*83e0*/  UMOV UR68, UR69 ;  /* 0x0000004500447c82 */ /* 0x000fe20008000000 */
[----:B------:R-:W-:Y:S01]  /*83f0*/  UMOV UR67, UR7 ;  /* 0x0000000700437c82 */ /* 0x000fe20008000000 */
[----:B------:R-:W-:Y:S02]  /*8400*/  UISETP.NE.AND UP3, UPT, UR54, 0x1, UPT ;  /* 0x000000013600788c */ /* 0x000fe4000bf65270 */
[----:B--2---:R-:W-:Y:S01]  /*8410*/  UISETP.NE.AND UP0, UPT, UR56, 0x1, UPT ;  /* 0x000000013800788c */ /* 0x004fe2000bf05270 */
[----:B------:R-:W2:Y:S01]  /*8420*/  LDCU UR72, c[0x0][0xaa0] ;  /* 0x00015400ff4877ac */ /* 0x000ea20008000800 */
[----:B------:R-:W-:Y:S01]  /*8430*/  UPLOP3.LUT UP2, UPT, UPT, UPT, UPT, 0x40, 0x4 ;  /* 0x000000000004789c */ /* 0x000fe20003f4e870 */
[----:B------:R-:W3:Y:S01]  /*8440*/  LDCU.64 UR40, c[0x0][0xc28] ;  /* 0x00018500ff2877ac */ /* 0x000ee20008000a00 */
[----:B------:R-:W-:Y:S02]  /*8450*/  UPRMT UR49, UR8, 0x654, UR49 ;  /* 0x0000065408317896 */ /* 0x000fe40008000031 */
[----:B------:R-:W-:-:S02]  /*8460*/  UPRMT UR46, URZ, 0x654, UR46 ;  /* 0x00000654ff2e7896 */ /* 0x000fc4000800002e */
[----:B------:R-:W-:Y:S02]  /*8470*/  UPRMT UR66, UR8, 0x654, UR42 ;  /* 0x0000065408427896 */ /* 0x000fe4000800002a */
[----:B------:R-:W-:Y:S02]  /*8480*/  UPRMT UR65, UR8, 0x654, UR33 ;  /* 0x0000065408417896 */ /* 0x000fe40008000021 */
[----:B------:R-:W-:Y:S02]  /*8490*/  UPRMT UR64, UR8, 0x654, UR25 ;  /* 0x0000065408407896 */ /* 0x000fe40008000019 */
[----:B------:R-:W-:Y:S02]  /*84a0*/  USHF.R.U32.HI UR68, URZ, UR53, UR68 ;  /* 0x00000035ff447299 */ /* 0x000fe40008011644 */
[----:B------:R-:W-:Y:S02]  /*84b0*/  USHF.R.U32.HI UR67, URZ, UR70, UR67 ;  /* 0x00000046ff437299 */ /* 0x000fe40008011643 */
[----:B-1----:R-:W-:-:S02]  /*84c0*/  UISETP.NE.AND UP4, UPT, UR4, 0x1, UPT ;  /* 0x000000010400788c */ /* 0x002fc4000bf85270 */
[----:B------:R-:W-:Y:S02]  /*84d0*/  UISETP.NE.AND UP3, UPT, UR59, 0x1, UPT ;  /* 0x000000013b00788c */ /* 0x000fe4000bf65270 */
[----:B--23--:R-:W-:-:S11]  /*84e0*/  UISETP.NE.AND UP0, UPT, UR62, 0x1, UPT ;  /* 0x000000013e00788c */ /* 0x00cfd6000bf05270 */
.L_x_91:
[----:B------:R-:W-:Y:S04]  /*84f0*/  SHF.L.U32 R5, R8, 0x1f, RZ ;  /* 0x0000001f08057819 */ /* 0x000fe800000006ff */
[----:B------:R-:W1:Y:S02]  /*8500*/  SYNCS.PHASECHK.TRANS64.TRYWAIT P0, [UR39+0xb0], R5 ;  /* 0x0000b005ff0075a7 */ /* 0x000e640008001127 */
[----:B-12---:R-:W-:Y:S05]  /*8510*/  @!P0 BRA `(.L_x_81) ;  /* 0x0000005400788947 */ /* 0x006fea0003800000 */
.L_x_174:
[----:B-1----:R-:W1:Y:S01]  /*8520*/  LDS.128 R4, [UR39+0xf0] ;  /* 0x0000f027ff047984 */ /* 0x002e620008000c00 */
[----:B------:R-:W-:Y:S01]  /*8530*/  UISETP.GE.AND UP0, UPT, UR47, 0x1, UPT ;  /* 0x000000012f00788c */ /* 0x000fe2000bf06270 */
[----:B------:R-:W-:Y:S01]  /*8540*/  @!PT LDS RZ, [RZ] ;  /* 0x00000000fffff984 */ /* 0x000fe20000000800 */
[----:B------:R-:W-:Y:S01]  /*8550*/  @!PT LDS RZ, [RZ] ;  /* 0x00000000fffff984 */ /* 0x000fe20000000800 */
[----:B------:R-:W-:Y:S01]  /*8560*/  @!PT LDS RZ, [RZ] ;  /* 0x00000000fffff984 */ /* 0x000fe20000000800 */
[----:B------:R-:W-:Y:S01]  /*8570*/  @!PT LDS RZ, [RZ] ;  /* 0x00000000fffff984 */ /* 0x000fe20000000800 */
[----:B------:R2:W-:Y:S06]  /*8580*/  MEMBAR.ALL.CTA ;  /* 0x0000000000007992 */ /* 0x0005ec0000008000 */
[----:B--2---:R-:W2:Y:S02]  /*8590*/  FENCE.VIEW.ASYNC.S ;  /* 0x00000000000073c6 */ /* 0x004ea40000000000 */
[----:B--2---:R-:W-:Y:S01]  /*85a0*/  SYNCS.ARRIVE.TRANS64.RED.A1T0 RZ, [UR46], RZ ;  /* 0x000000ffffff79a7 */ /* 0x004fe2000810042e */
[----:B-1----:R-:W-:Y:S11]  /*85b0*/  LOP3.LUT P0, RZ, R6, 0x1, RZ, 0xc0, !PT ;  /* 0x0000000106ff7812 */ /* 0x002ff6000780c0ff */
[----:B------:R-:W-:Y:S02]  /*85c0*/  @!UPT UIADD3 URZ, UPT, UPT, URZ, URZ, URZ ;  /* 0x000000fffffff290 */ /* 0x000fe4000fffe0ff */
[----:B------:R-:W-:Y:S01]  /*85d0*/  VOTEU.ANY UP3, P0 ;  /* 0x0000000000ff7886 */ /* 0x000fe20000060100 */
[----:B------:R-:W-:Y:S11]  /*85e0*/  PLOP3.LUT P0, PT, PT, PT, UP3, 0x80, 0x8 ;  /* 0x000000000008781c */ /* 0x000ff60003f0f038 */
[----:B------:R-:W-:Y:S02]  /*85f0*/  @!UPT UIADD3 URZ, UPT, UPT, URZ, URZ, URZ ;  /* 0x000000fffffff290 */ /* 0x000fe4000fffe0ff */
[----:B------:R-:W-:Y:S02]  /*8600*/  @P0 MOV R2, R4 ;  /* 0x0000000400020202 */ /* 0x000fe40000000f00 */
[----:B------:R-:W-:Y:S02]  /*8610*/  @P0 LOP3.LUT R0, R5, 0xffff, RZ, 0xc0, !PT ;  /* 0x0000ffff05000812 */ /* 0x000fe400078ec0ff */
[----:B------:R-:W-:Y:S02]  /*8620*/  @P0 R2UR UR5, R2 ;  /* 0x00000000020502ca */ /* 0x000fe400000e0000 */
[----:B------:R-:W-:Y:S11]  /*8630*/  @P0 R2UR UR4, R0 ;  /* 0x00000000000402ca */ /* 0x000ff600000e0000 */
[----:B------:R-:W-:Y:S02]  /*8640*/  @UP3 UMOV UR23, UR5 ;  /* 0x0000000500173c82 */ /* 0x000fe40008000000 */
[----:B------:R-:W-:Y:S01]  /*8650*/  @UP3 UMOV UR15, UR4 ;  /* 0x00000004000f3c82 */ /* 0x000fe20008000000 */
[----:B------:R-:W-:Y:S05]  /*8660*/  BRA.U !UP0, `(.L_x_82) ;  /* 0x0000000108c07547 */ /* 0x000fea000b800000 */
[----:B------:R-:W-:Y:S02]  /*8670*/  UIMAD.WIDE.U32 UR8, UR15, UR55, URZ ;  /* 0x000000370f0872a5 */ /* 0x000fe4000f8e00ff */
[----:B------:R-:W-:Y:S02]  /*8680*/  UP2UR UR14, UPR, URZ, 0x4 ;  /* 0x00000004ff0e7883 */ /* 0x000fe40008000000 */
[----:B------:R-:W-:Y:S02]  /*8690*/  UISETP.NE.AND UP2, UPT, UR54, 0x1, UPT ;  /* 0x000000013600788c */ /* 0x000fe4000bf45270 */
[----:B------:R-:W-:Y:S02]  /*86a0*/  UIMAD.WIDE.U32 UR10, UR23, UR52, URZ ;  /* 0x00000034170a72a5 */ /* 0x000fe4000f8e00ff */
[----:B------:R-:W-:Y:S02]  /*86b0*/  USEL UR4, UR43, UR67, !UP2 ;  /* 0x000000432b047287 */ /* 0x000fe4000d000000 */
[----:B------:R-:W-:Y:S02]  /*86c0*/  UISETP.NE.AND UP0, UPT, UR31, 0x1, UPT ;  /* 0x000000011f00788c */ /* 0x000fe4000bf05270 */
[----:B------:R-:W-:Y:S02]  /*86d0*/  UP2UR UR18, UPR, URZ, 0x2 ;  /* 0x00000002ff127883 */ /* 0x000fe40008000000 */
[----:B------:R-:W-:Y:S02]  /*86e0*/  UISETP.NE.AND UP1, UPT, UR47, 0x1, UPT ;  /* 0x000000012f00788c */ /* 0x000fe4000bf25270 */
[----:B------:R-:W-:Y:S02]  /*86f0*/  UIMAD.WIDE.U32 UR12, UR4, UR40, URZ ;  /* 0x00000028040c72a5 */ /* 0x000fe4000f8e00ff */
[----:B------:R-:W-:Y:S01]  /*8700*/  USEL UR7, UR45, UR68, !UP0 ;  /* 0x000000442d077287 */ /* 0x000fe2000c000000 */
[----:B------:R-:W-:Y:S02]  /*8710*/  UMOV UR5, UR9 ;  /* 0x0000000900057c82 */ /* 0x000fe40008000000 */
[----:B------:R-:W-:Y:S02]  /*8720*/  USHF.R.U32.HI UR6, URZ, UR70, UR5 ;  /* 0x00000046ff067299 */ /* 0x000fe40008011605 */
[----:B------:R-:W-:Y:S02]  /*8730*/  UIMAD.WIDE.U32 UR16, UR7, UR40, URZ ;  /* 0x00000028071072a5 */ /* 0x000fe4000f8e00ff */
[----:B------:R-:W-:Y:S02]  /*8740*/  USEL UR6, UR15, UR6, !UP2 ;  /* 0x000000060f067287 */ /* 0x000fe4000d000000 */
[----:B------:R-:W-:Y:S01]  /*8750*/  UISETP.NE.AND UP2, UPT, UR14, URZ, UPT ;  /* 0x000000ff0e00728c */ /* 0x000fe2000bf45270 */
[----:B------:R-:W-:Y:S01]  /*8760*/  UMOV UR5, UR11 ;  /* 0x0000000b00057c82 */ /* 0x000fe20008000000 */
[----:B------:R-:W-:Y:S02]  /*8770*/  UIMAD.WIDE.U32 UR10, UR6, UR40, URZ ;  /* 0x00000028060a72a5 */ /* 0x000fe4000f8e00ff */
[----:B------:R-:W-:Y:S03]  /*8780*/  USHF.R.U32.HI UR8, URZ, UR53, UR5 ;  /* 0x00000035ff087299 */ /* 0x000fe60008011605 */
[----:B------:R-:W-:Y:S02]  /*8790*/  UMOV UR5, UR13 ;  /* 0x0000000d00057c82 */ /* 0x000fe40008000000 */
[----:B------:R-:W-:Y:S03]  /*87a0*/  @UP1 USHF.R.U32.HI UR4, URZ, UR41, UR5 ;  /* 0x00000029ff041299 */ /* 0x000fe60008011605 */
[----:B------:R-:W-:Y:S01]  /*87b0*/  UMOV UR5, UR17 ;  /* 0x0000001100057c82 */ /* 0x000fe20008000000 */
[----:B------:R-:W-:Y:S02]  /*87c0*/  UIMAD UR4, UR47, UR4, URZ ;  /* 0x000000042f0472a4 */ /* 0x000fe4000f8e02ff */
[----:B------:R-:W-:Y:S02]  /*87d0*/  @UP1 USHF.R.U32.HI UR7, URZ, UR41, UR5 ;  /* 0x00000029ff071299 */ /* 0x000fe40008011605 */
[----:B------:R-:W-:Y:S02]  /*87e0*/  USEL UR5, UR23, UR8, !UP0 ;  /* 0x0000000817057287 */ /* 0x000fe4000c000000 */
[----:B------:R-:W-:Y:S02]  /*87f0*/  UIMAD UR8, UR47, UR7, URZ ;  /* 0x000000072f0872a4 */ /* 0x000fe4000f8e02ff */
[----:B------:R-:W-:Y:S03]  /*8800*/  UISETP.GE.AND UP0, UPT, UR6, UR4, UPT ;  /* 0x000000040600728c */ /* 0x000fe6000bf06270 */
[----:B------:R-:W-:Y:S01]  /*8810*/  UMOV UR4, UR11 ;  /* 0x0000000b00047c82 */ /* 0x000fe20008000000 */
[----:B------:R-:W-:Y:S02]  /*8820*/  UISETP.GE.OR UP0, UPT, UR5, UR8, UP0 ;  /* 0x000000080500728c */ /* 0x000fe40008706670 */
[----:B------:R-:W-:Y:S02]  /*8830*/  USHF.R.U32.HI UR4, URZ, UR41, UR4 ;  /* 0x00000029ff047299 */ /* 0x000fe40008011604 */
[----:B------:R-:W-:Y:S02]  /*8840*/  UIMAD.WIDE.U32 UR8, UR5, UR40, URZ ;  /* 0x00000028050872a5 */ /* 0x000fe4000f8e00ff */
[----:B------:R-:W-:Y:S04]  /*8850*/  USEL UR10, UR6, UR4, !UP1 ;  /* 0x00000004060a7287 */ /* 0x000fe8000c800000 */
[----:B------:R-:W-:Y:S01]  /*8860*/  UIADD3 UR11, UPT, UPT, -UR10, URZ, URZ ;  /* 0x000000ff0a0b7290 */ /* 0x000fe2000fffe1ff */
[----:B------:R-:W-:Y:S02]  /*8870*/  @!UP0 UMOV UR4, UR9 ;  /* 0x0000000900048c82 */ /* 0x000fe40008000000 */
[----:B------:R-:W-:Y:S02]  /*8880*/  @!UP0 USHF.R.U32.HI UR4, URZ, UR41, UR4 ;  /* 0x00000029ff048299 */ /* 0x000fe40008011604 */
[----:B------:R-:W-:Y:S02]  /*8890*/  UIMAD UR8, UR47, UR11, UR6 ;  /* 0x0000000b2f0872a4 */ /* 0x000fe4000f8e0206 */
[----:B------:R-:W-:Y:S02]  /*88a0*/  @!UP0 USEL UR4, UR5, UR4, !UP1 ;  /* 0x0000000405048287 */ /* 0x000fe4000c800000 */
[----:B------:R-:W-:Y:S02]  /*88b0*/  UISETP.NE.AND UP1, UPT, UR18, URZ, UPT ;  /* 0x000000ff1200728c */ /* 0x000fe4000bf25270 */
[----:B------:R-:W-:Y:S02]  /*88c0*/  @!UP0 UIMAD UR7, UR7, UR8, UR4 ;  /* 0x00000008070782a4 */ /* 0x000fe4000f8e0204 */
[----:B------:R-:W-:Y:S02]  /*88d0*/  @!UP0 UIADD3 UR9, UPT, UPT, UR10, -UR4, URZ ;  /* 0x800000040a098290 */ /* 0x000fe4000fffe0ff */
[----:B------:R-:W-:Y:S02]  /*88e0*/  UIADD3 UR8, UPT, UPT, -UR6, URZ, URZ ;  /* 0x000000ff06087290 */ /* 0x000fe4000fffe1ff */
[----:B------:R-:W-:Y:S02]  /*88f0*/  UIADD3 UR4, UPT, UPT, -UR5, URZ, URZ ;  /* 0x000000ff05047290 */ /* 0x000fe4000fffe1ff */
[----:B------:R-:W-:Y:S03]  /*8900*/  @!UP0 UIMAD UR6, UR9, UR47, UR5 ;  /* 0x0000002f090682a4 */ /* 0x000fe6000f8e0205 */
[----:B------:R-:W-:Y:S01]  /*8910*/  @!UP0 UMOV UR5, UR7 ;  /* 0x0000000700058c82 */ /* 0x000fe20008000000 */
[----:B------:R-:W-:Y:S02]  /*8920*/  UIMAD UR7, UR31, UR4, UR23 ;  /* 0x000000041f0772a4 */ /* 0x000fe4000f8e0217 */
[----:B------:R-:W-:Y:S02]  /*8930*/  UIMAD UR4, UR54, UR8, UR15 ;  /* 0x00000008360472a4 */ /* 0x000fe4000f8e020f */
[----:B------:R-:W-:Y:S02]  /*8940*/  UIMAD UR23, UR5, UR31, UR7 ;  /* 0x0000001f051772a4 */ /* 0x000fe4000f8e0207 */
[----:B------:R-:W-:Y:S11]  /*8950*/  UIMAD UR15, UR6, UR54, UR4 ;  /* 0x00000036060f72a4 */ /* 0x000ff6000f8e0204 */
[----:B------:R-:W-:Y:S01]  /*8960*/  @!UPT UIADD3 URZ, UPT, UPT, URZ, URZ, URZ ;  /* 0x000000fffffff290 */ /* 0x000fe2000fffe0ff */
.L_x_82:
[----:B------:R-:W1:Y:S01]  /*8970*/  @!UP4 LDCU.128 UR8, c[0x0][0xc10] ;  /* 0x00018200ff08c7ac */ /* 0x000e620008000c00 */
[----:B------:R-:W-:Y:S02]  /*8980*/  ISETP.NE.U32.AND P1, PT, RZ, UR50, PT ;  /* 0x00000032ff007c0c */ /* 0x000fe4000bf25070 */
[----:B------:R-:W-:Y:S02]  /*8990*/  SHF.L.U32 R9, R10, 0x1f, RZ ;  /* 0x0000001f0a097819 */ /* 0x000fe400000006ff */
[----:B------:R-:W-:Y:S01]  /*89a0*/  ISETP.NE.AND.EX P1, PT, RZ, UR51, PT, P1 ;  /* 0x00000033ff007c0c */ /* 0x000fe2000bf25310 */
[----:B------:R-:W2:Y:S01]  /*89b0*/  @!UP4 LDCU UR5, c[0x0][0xc0c] ;  /* 0x00018180ff05c7ac */ /* 0x000ea20008000800 */
[----:B-1----:R-:W-:Y:S07]  /*89c0*/  UIMAD.WIDE.U32 UR6, UR23, UR8, URZ ;  /* 0x00000008170672a5 */ /* 0x002fee000f8e00ff */
[----:B------:R-:W-:Y:S01]  /*89d0*/  @!UP4 UMOV UR4, UR7 ;  /* 0x000000070004cc82 */ /* 0x000fe20008000000 */
[----:B--2---:R-:W-:Y:S02]  /*89e0*/  @!UP4 UISETP.NE.AND UP0, UPT, UR5, 0x1, UPT ;  /* 0x000000010500c88c */ /* 0x004fe4000bf05270 */
[----:B------:R-:W-:Y:S02]  /*89f0*/  @!UP4 USHF.R.U32.HI UR4, URZ, UR9, UR4 ;  /* 0x00000009ff04c299 */ /* 0x000fe40008011604 */
[----:B------:R-:W-:Y:S02]  /*8a00*/  UIMAD.WIDE.U32 UR6, UR15, UR11, URZ ;  /* 0x0000000b0f0672a5 */ /* 0x000fe4000f8e00ff */
[----:B------:R-:W-:Y:S02]  /*8a10*/  @!UP4 USEL UR8, UR23, UR4, !UP0 ;  /* 0x000000041708c287 */ /* 0x000fe4000c000000 */
[----:B------:R-:W-:Y:S03]  /*8a20*/  @!UP4 UISETP.NE.AND UP0, UPT, UR10, 0x1, UPT ;  /* 0x000000010a00c88c */ /* 0x000fe6000bf05270 */
[----:B------:R-:W-:Y:S01]  /*8a30*/  @!UP4 UMOV UR6, UR7 ;  /* 0x000000070006cc82 */ /* 0x000fe20008000000 */
[----:B------:R-:W-:Y:S01]  /*8a40*/  USHF.L.U32 UR7, UR19, 0x7, URZ ;  /* 0x0000000713077899 */ /* 0x000fe200080006ff */
[----:B------:R-:W1:Y:S02]  /*8a50*/  @!UP4 LDCU UR4, c[0x0][0xc20] ;  /* 0x00018400ff04c7ac */ /* 0x000e640008000800 */
[----:B-1----:R-:W-:Y:S04]  /*8a60*/  @!UP4 USHF.R.U32.HI UR6, URZ, UR4, UR6 ;  /* 0x00000004ff06c299 */ /* 0x002fe80008011606 */
[----:B------:R-:W-:Y:S04]  /*8a70*/  @!UP4 USEL UR6, UR15, UR6, !UP0 ;  /* 0x000000060f06c287 */ /* 0x000fe8000c000000 */
[----:B------:R-:W-:Y:S02]  /*8a80*/  @!UP4 UIADD3 UR4, UPT, UPT, -UR8, UR6, URZ ;  /* 0x000000060804c290 */ /* 0x000fe4000fffe1ff */
[----:B------:R-:W-:Y:S02]  /*8a90*/  @!UP4 UIADD3 UR6, UPT, UPT, UR8, -UR6, URZ ;  /* 0x800000060806c290 */ /* 0x000fe4000fffe0ff */
[----:B------:R-:W-:Y:S02]  /*8aa0*/  @!UP4 UIMAD UR23, UR4, UR5, UR23 ;  /* 0x000000050417c2a4 */ /* 0x000fe4000f8e0217 */
[----:B------:R-:W-:Y:S01]  /*8ab0*/  @!UP4 UIMAD UR15, UR6, UR10, UR15 ;  /* 0x0000000a060fc2a4 */ /* 0x000fe2000f8e020f */
[----:B------:R-:W-:Y:S11]  /*8ac0*/  BRA.U UP2, `(.L_x_83) ;  /* 0x0000000102107547 */ /* 0x000ff6000b800000 */
[----:B------:R-:W-:Y:S04]  /*8ad0*/  MOV R0, UR71 ;  /* 0x0000004700007c02 */ /* 0x000fe80008000f00 */
[----:B------:R-:W-:Y:S04]  /*8ae0*/  SHF.L.U32 R11, R0, 0x1f, RZ ;  /* 0x0000001f000b7819 */ /* 0x000fe800000006ff */
[----:B------:R-:W1:Y:S02]  /*8af0*/  SYNCS.PHASECHK.TRANS64.TRYWAIT P2, [UR39+0xa8], R11 ;  /* 0x0000a80bff0075a7 */ /* 0x000e640008041127 */
[----:B-1----:R-:W-:Y:S05]  /*8b00*/  @!P2 BRA `(.L_x_84) ;  /* 0x000000500014a947 */ /* 0x002fea0003800000 */
.L_x_83:
[----:B------:R-:W-:Y:S05]  /*8b10*/  BRA.U !UP5, `(.L_x_85) ;  /* 0x000000010d387547 */ /* 0x000fea000b800000 */
[----:B------:R-:W-:Y:S01]  /*8b20*/  UPLOP3.LUT UP1, UPT, UPT, UPT, UP6, 0x80, 0x8 ;  /* 0x000000000008789c */ /* 0x000fe20003f2f060 */
[----:B-1----:R-:W-:Y:S01]  /*8b30*/  HFMA2 R0, -RZ, RZ, 0, 5.9604644775390625e-08 ;  /* 0x00000001ff007431 */ /* 0x002fe200000001ff */
[----:B------:R-:W1:Y:S01]  /*8b40*/  LDCU.64 UR8, c[0x0][0x358] ;  /* 0x00006b00ff0877ac */ /* 0x000e620008000a00 */
[----:B------:R-:W-:Y:S03]  /*8b50*/  IMAD.MOV.U32 R62, RZ, RZ, 0x1 ;  /* 0x00000001ff3e7424 */ /* 0x000fe600078e00ff */
[----:B------:R-:W-:Y:S05]  /*8b60*/  PLOP3.LUT P2, PT, PT, PT, UP1, 0x80, 0x8 ;  /* 0x000000000008781c */ /* 0x000fea0003f4f018 */
[----:B------:R-:W2:Y:S01]  /*8b70*/  @UP1 LDCU.64 UR4, c[0x0][0x988] ;  /* 0x00013100ff0417ac */ /* 0x000ea20008000a00 */
[----:B------:R-:W-:Y:S07]  /*8b80*/  @UP1 UIMAD UR6, UR48, UR50, URZ ;  /* 0x00000032300612a4 */ /* 0x000fee000f8e02ff */
[----:B------:R-:W-:Y:S01]  /*8b90*/  @!P2 PRMT R62, R0, 0x7610, R62 ;  /* 0x00007610003ea816 */ /* 0x000fe2000000003e */
[----:B--2---:R-:W-:Y:S06]  /*8ba0*/  @UP1 UIMAD.WIDE UR4, UR6, 0x4, UR4 ;  /* 0x00000004060418a5 */ /* 0x004fec000f8e0204 */
[----:B------:R-:W-:Y:S01]  /*8bb0*/  IMAD.U32 R14, RZ, RZ, UR4 ;  /* 0x00000004ff0e7e24 */ /* 0x000fe2000f8e00ff */
[----:B------:R-:W-:Y:S04]  /*8bc0*/  MOV R15, UR5 ;  /* 0x00000005000f7c02 */ /* 0x000fe80008000f00 */
[----:B------:R-:W2:Y:S01]  /*8bd0*/  @!UP1 LDCU UR4, c[0x0][0x980] ;  /* 0x00013000ff0497ac */ /* 0x000ea20008000800 */
[----:B-1---5:R3:W5:Y:S02]  /*8be0*/  @P2 LDG.E R27, desc[UR8][R14.64] ;  /* 0x000000080e1b2981 */ /* 0x022764000c1e1900 */
[----:B--23--:R-:W-:Y:S07]  /*8bf0*/  @!P2 IMAD.U32 R27, RZ, RZ, UR4 ;  /* 0x00000004ff1bae24 */ /* 0x00cfee000f8e00ff */
.L_x_85:
[----:B-----5:R-:W-:Y:S01]  /*8c00*/  @!P1 FSETP.EQ.AND P3, PT, R27, RZ, PT ;  /* 0x000000ff1b00920b */ /* 0x020fe20003f62000 */
[----:B------:R-:W-:Y:S01]  /*8c10*/  @!UPT UIADD3 URZ, UPT, UPT, URZ, URZ, URZ ;  /* 0x000000fffffff290 */ /* 0x000fe2000fffe0ff */
[----:B------:R-:W-:Y:S11]  /*8c20*/  @!P1 BRA `(.L_x_86) ;  /* 0x0000000000149947 */ /* 0x000ff60003800000 */
[----:B------:R-:W-:Y:S02]  /*8c30*/  LOP3.LUT P1, RZ, R62, 0xff, RZ, 0xc0, !PT ;  /* 0x000000ff3eff7812 */ /* 0x000fe4000782c0ff */
[----:B------:R-:W-:Y:S04]  /*8c40*/  PLOP3.LUT P3, PT, PT, PT, UP1, 0x80, 0x8 ;  /* 0x000000000008781c */ /* 0x000fe80003f6f018 */
[----:B------:R-:W-:Y:S07]  /*8c50*/  PLOP3.LUT P3, PT, P3, PT, PT, 0x8, 0x80 ;  /* 0x000000000080781c */ /* 0x000fee0001f6e170 */
[----:B------:R-:W-:Y:S11]  /*8c60*/  @P1 FSETP.EQ.AND P3, PT, R27, RZ, PT ;  /* 0x000000ff1b00120b */ /* 0x000ff60003f62000 */
[----:B------:R-:W-:Y:S02]  /*8c70*/  @!UPT UIADD3 URZ, UPT, UPT, URZ, URZ, URZ ;  /* 0x000000fffffff290 */ /* 0x000fe4000fffe0ff */
.L_x_86:
[----:B------:R-:W-:Y:S01]  /*8c80*/  USHF.L.U32 UR11, UR44, 0x6, URZ ;  /* 0x000000062c0b7899 */ /* 0x000fe200080006ff */
[----:B------:R-:W2:Y:S01]  /*8c90*/  SYNCS.PHASECHK.TRANS64.TRYWAIT P1, [UR39+0x80], R9 ;  /* 0x00008009ff0075a7 */ /* 0x000ea20008021127 */
[----:B------:R-:W-:Y:S02]  /*8ca0*/  UISETP.NE.AND UP0, UPT, UR56, 0x1, UPT ;  /* 0x000000013800788c */ /* 0x000fe4000bf05270 */
[----:B------:R-:W-:Y:S01]  /*8cb0*/  UIMAD.WIDE.U32 UR4, UR11, UR57, URZ ;  /* 0x000000390b0472a5 */ /* 0x000fe2000f8e00ff */
[----:B------:R-:W-:Y:S04]  /*8cc0*/  ELECT P2, URZ, PT ;  /* 0x0000000000ff782f */ /* 0x000fe80003840000 */
[----:B------:R-:W-:Y:S02]  /*8cd0*/  PLOP3.LUT P2, PT, P3, P2, PT, 0xf2, 0x2f ;  /* 0x00000000002f781c */ /* 0x000fe40001f45e72 */
[----:B------:R-:W-:Y:S02]  /*8ce0*/  UMOV UR4, UR5 ;  /* 0x0000000500047c82 */ /* 0x000fe40008000000 */
[----:B------:R-:W-:Y:S04]  /*8cf0*/  USHF.R.U32.HI UR4, URZ, UR58, UR4 ;  /* 0x0000003aff047299 */ /* 0x000fe80008011604 */
[----:B------:R-:W-:Y:S02]  /*8d00*/  USEL UR12, UR11, UR4, !UP0 ;  /* 0x000000040b0c7287 */ /* 0x000fe4000c000000 */
[----:B------:R-:W-:Y:S02]  /*8d10*/  UISETP.NE.AND UP0, UPT, UR59, 0x1, UPT ;  /* 0x000000013b00788c */ /* 0x000fe4000bf05270 */
[----:B------:R-:W-:Y:S02]  /*8d20*/  UIMAD.WIDE.U32 UR4, UR12, UR60, URZ ;  /* 0x0000003c0c0472a5 */ /* 0x000fe4000f8e00ff */
[----:B------:R-:W-:Y:S01]  /*8d30*/  UIADD3 UR6, UPT, UPT, -UR12, URZ, URZ ;  /* 0x000000ff0c067290 */ /* 0x000fe2000fffe1ff */
[----:B-1----:R-:W-:Y:S03]  /*8d40*/  @!P2 IMAD.MOV.U32 R0, RZ, 0x20, RZ ;  /* 0x00000020ff00a824 */ /* 0x002fe600078e00ff */
[----:B------:R-:W-:Y:S01]  /*8d50*/  UIMAD UR11, UR56, UR6, UR11 ;  /* 0x00000006380b72a4 */ /* 0x000fe2000f8e020b */
[----:B------:R-:W-:Y:S01]  /*8d60*/  @!P2 IMAD.MOV.U32 R0, RZ, 0x400, R0 ;  /* 0x00000400ff00a824 */ /* 0x000fe200078e0000 */
[----:B------:R-:W-:Y:S02]  /*8d70*/  UMOV UR4, UR5 ;  /* 0x0000000500047c82 */ /* 0x000fe40008000000 */
[----:B------:R-:W-:Y:S04]  /*8d80*/  USHF.R.U32.HI UR4, URZ, UR61, UR4 ;  /* 0x0000003dff047299 */ /* 0x000fe80008011604 */
[----:B------:R-:W-:Y:S02]  /*8d90*/  USEL UR13, UR12, UR4, !UP0 ;  /* 0x000000040c0d7287 */ /* 0x000fe4000c000000 */
[----:B------:R-:W-:Y:S02]  /*8da0*/  UISETP.NE.AND UP0, UPT, UR62, 0x1, UPT ;  /* 0x000000013e00788c */ /* 0x000fe4000bf05270 */
[----:B------:R-:W-:Y:S07]  /*8db0*/  UIMAD.WIDE.U32 UR4, UR13, UR63, URZ ;  /* 0x0000003f0d0472a5 */ /* 0x000fee000f8e00ff */
[----:B------:R-:W-:Y:S02]  /*8dc0*/  UMOV UR4, UR5 ;  /* 0x0000000500047c82 */ /* 0x000fe40008000000 */
[----:B------:R-:W-:Y:S04]  /*8dd0*/  USHF.R.U32.HI UR4, URZ, UR72, UR4 ;  /* 0x00000048ff047299 */ /* 0x000fe80008011604 */
[----:B------:R-:W-:Y:S02]  /*8de0*/  USEL UR14, UR13, UR4, !UP0 ;  /* 0x000000040d0e7287 */ /* 0x000fe4000c000000 */
[----:B------:R-:W-:Y:S02]  /*8df0*/  UIADD3 UR4, UPT, UPT, -UR13, URZ, URZ ;  /* 0x000000ff0d047290 */ /* 0x000fe4000fffe1ff */
[----:B------:R-:W-:Y:S02]  /*8e00*/  UIADD3 UR5, UPT, UPT, -UR14, URZ, URZ ;  /* 0x000000ff0e057290 */ /* 0x000fe4000fffe1ff */
[----:B------:R-:W-:Y:S02]  /*8e10*/  UIMAD UR12, UR59, UR4, UR12 ;  /* 0x000000043b0c72a4 */ /* 0x000fe4000f8e020c */
[----:B------:R-:W-:Y:S01]  /*8e20*/  UIMAD UR13, UR62, UR5, UR13 ;  /* 0x000000053e0d72a4 */ /* 0x000fe2000f8e020d */
[----:B--2---:R-:W-:Y:S11]  /*8e30*/  @!P1 BRA `(.L_x_87) ;  /* 0x0000004c00609947 */ /* 0x004ff60003800000 */
.L_x_177:
[----:B-1----:R-:W-:Y:S01]  /*8e40*/  @!P2 IADD3 R2, P1, PT, R12, 0x680, RZ ;  /* 0x000006800c02a810 */ /* 0x002fe20007f3e0ff */
[----:B------:R-:W-:Y:S01]  /*8e50*/  VOTEU.ALL UP0, P2 ;  /* 0x0000000000ff7886 */ /* 0x000fe20001000000 */
[----:B------:R-:W-:Y:S02]  /*8e60*/  @!P2 R2UR UR6, R0 ;  /* 0x000000000006a2ca */ /* 0x000fe400000e0000 */
[----:B------:R-:W-:Y:S01]  /*8e70*/  @!P2 R2UR UR5, R2 ;  /* 0x000000000205a2ca */ /* 0x000fe200000e0000 */
[----:B------:R-:W-:Y:S01]  /*8e80*/  @!P2 IMAD.X R0, RZ, RZ, R13, P1 ;  /* 0x000000ffff00a224 */ /* 0x000fe200008e060d */
[----:B------:R-:W-:Y:S02]  /*8e90*/  @!UP0 UIADD3 UR8, UPT, UPT, UR39, 0x200, URZ ;  /* 0x0000020027088890 */ /* 0x000fe4000fffe0ff */
[----:B------:R-:W-:Y:S02]  /*8ea0*/  @!UP0 UIADD3 UR17, UPT, UPT, UR39, 0x1200, URZ ;  /* 0x0000120027118890 */ /* 0x000fe4000fffe0ff */
[----:B------:R-:W-:Y:S01]  /*8eb0*/  @!P2 R2UR UR4, R0 ;  /* 0x000000000004a2ca */ /* 0x000fe200000e0000 */
[----:B------:R-:W-:Y:S01]  /*8ec0*/  @!UP0 UIADD3 UR16, UPT, UPT, UR7, 0x40, URZ ;  /* 0x0000004007108890 */ /* 0x000fe2000fffe0ff */
[----:B------:R-:W-:Y:S03]  /*8ed0*/  @!P2 IMAD.MOV.U32 R0, RZ, RZ, 0x2000 ;  /* 0x00002000ff00a424 */ /* 0x000fe600078e00ff */
[----:B------:R-:W-:Y:S02]  /*8ee0*/  @!UP0 UPRMT UR6, UR6, 0x5410, URZ ;  /* 0x0000541006068896 */ /* 0x000fe400080000ff */
[----:B------:R-:W-:Y:S01]  /*8ef0*/  IMAD.U32 R14, RZ, RZ, UR5 ;  /* 0x00000005ff0e7e24 */ /* 0x000fe2000f8e00ff */
[----:B------:R-:W-:Y:S05]  /*8f00*/  VOTEU.ALL UP0, P2 ;  /* 0x0000000000ff7886 */ /* 0x000fea0001000000 */
[----:B------:R-:W-:Y:S01]  /*8f10*/  IMAD.U32 R15, RZ, RZ, UR4 ;  /* 0x00000004ff0f7e24 */ /* 0x000fe2000f8e00ff */
[----:B------:R-:W-:Y:S01]  /*8f20*/  @!P2 R2UR UR4, R14 ;  /* 0x000000000e04a2ca */ /* 0x000fe200000e0000 */
[----:B------:R-:W-:Y:S01]  /*8f30*/  @!UP0 UMOV UR9, UR42 ;  /* 0x0000002a00098c82 */ /* 0x000fe20008000000 */
[----:B------:R-:W-:Y:S02]  /*8f40*/  @!UP0 UMOV UR10, UR7 ;  /* 0x00000007000a8c82 */ /* 0x000fe40008000000 */
[----:B------:R-:W-:Y:S11]  /*8f50*/  @!P2 R2UR UR5, R15 ;  /* 0x000000000f05a2ca */ /* 0x000ff600000e0000 */
[----:B------:R-:W-:Y:S02]  /*8f60*/  @!UPT UIADD3 URZ, UPT, UPT, URZ, URZ, URZ ;  /* 0x000000fffffff290 */ /* 0x000fe4000fffe0ff */
[----:B------:R1:W-:Y:S01]  /*8f70*/  @!UP0 UTMALDG.5D.IM2COL [UR8], [UR4], UR6 ;  /* 0x00000008040083b4 */ /* 0x0003e20008060006 */
[----:B------:R-:W-:Y:S05]  /*8f80*/  VOTEU.ALL UP0, P2 ;  /* 0x0000000000ff7886 */ /* 0x000fea0001000000 */
[----:B-1----:R-:W-:Y:S01]  /*8f90*/  @!UP0 UMOV UR8, UR17 ;  /* 0x0000001100088c82 */ /* 0x002fe20008000000 */
[----:B------:R-:W-:Y:S01]  /*8fa0*/  @!UP0 UMOV UR9, UR42 ;  /* 0x0000002a00098c82 */ /* 0x000fe20008000000 */
[----:B------:R-:W-:Y:S02]  /*8fb0*/  @!UP0 UMOV UR10, UR16 ;  /* 0x00000010000a8c82 */ /* 0x000fe40008000000 */
[----:B------:R1:W-:Y:S01]  /*8fc0*/  @!UP0 UTMALDG.5D.IM2COL [UR8], [UR4], UR6 ;  /* 0x00000008040083b4 */ /* 0x0003e20008060006 */
[----:B------:R2:W-:Y:S01]  /*8fd0*/  @!P2 SYNCS.ARRIVE.TRANS64.RED.A0TR RZ, [UR39+0x60], R0 ;  /* 0x00006000ffffa9a7 */ /* 0x0005e20008300427 */
[----:B------:R-:W-:Y:S01]  /*8fe0*/  SYNCS.ARRIVE.TRANS64.RED.A1T0 RZ, [UR66], RZ ;  /* 0x000000ffffff79a7 */ /* 0x000fe20008100442 */
[----:B--2---:R-:W-:Y:S01]  /*8ff0*/  @!P2 IMAD.MOV.U32 R0, RZ, 0x20, RZ ;  /* 0x00000020ff00a824 */ /* 0x004fe200078e00ff */
[----:B------:R-:W2:Y:S03]  /*9000*/  SYNCS.PHASECHK.TRANS64.TRYWAIT P1, [UR39+0x88], R9 ;  /* 0x00008809ff0075a7 */ /* 0x000ea60008021127 */
[----:B------:R-:W-:Y:S01]  /*9010*/  @!P2 IMAD.MOV.U32 R0, RZ, 0x400, R0 ;  /* 0x00000400ff00a824 */ /* 0x000fe200078e0000 */
[----:B-12---:R-:W-:Y:S06]  /*9020*/  @!P1 BRA `(.L_x_88) ;  /* 0x0000004800fc9947 */ /* 0x006fec0003800000 */
.L_x_179:
[----:B------:R-:W-:Y:S01]  /*9030*/  @!P2 R2UR UR4, R0 ;  /* 0x000000000004a2ca */ /* 0x000fe200000e0000 */
[----:B------:R-:W-:Y:S01]  /*9040*/  VOTEU.ALL UP0, P2 ;  /* 0x0000000000ff7886 */ /* 0x000fe20001000000 */
[----:B-1----:R-:W-:Y:S01]  /*9050*/  @!P2 IADD3 R2, P1, PT, R12, 0x680, RZ ;  /* 0x000006800c02a810 */ /* 0x002fe20007f3e0ff */
[----:B------:R-:W-:Y:S01]  /*9060*/  UMOV UR35, UR11 ;  /* 0x0000000b00237c82 */ /* 0x000fe20008000000 */
[----:B------:R-:W-:Y:S01]  /*9070*/  UMOV UR36, UR12 ;  /* 0x0000000c00247c82 */ /* 0x000fe20008000000 */
[----:B------:R-:W-:Y:S01]  /*9080*/  UMOV UR37, UR13 ;  /* 0x0000000d00257c82 */ /* 0x000fe20008000000 */
[----:B------:R-:W-:Y:S01]  /*9090*/  @!P2 R2UR UR5, R2 ;  /* 0x000000000205a2ca */ /* 0x000fe200000e0000 */
[----:B------:R-:W-:Y:S01]  /*90a0*/  @!P2 IMAD.X R0, RZ, RZ, R13, P1 ;  /* 0x000000ffff00a224 */ /* 0x000fe200008e060d */
[----:B------:R-:W-:Y:S02]  /*90b0*/  @!UP0 UIADD3 UR34, UPT, UPT, UR7, 0x10, URZ ;  /* 0x0000001007228890 */ /* 0x000fe4000fffe0ff */
[----:B------:R-:W-:Y:S02]  /*90c0*/  @!UP0 UIADD3 UR32, UPT, UPT, UR39, 0x2200, URZ ;  /* 0x0000220027208890 */ /* 0x000fe4000fffe0ff */
[----:B------:R-:W-:Y:S02]  /*90d0*/  @!UP0 UIADD3 UR10, UPT, UPT, UR7, 0x50, URZ ;  /* 0x00000050070a8890 */ /* 0x000fe4000fffe0ff */
[----:B------:R-:W-:Y:S01]  /*90e0*/  @!UP0 UPRMT UR6, UR4, 0x5410, URZ ;  /* 0x0000541004068896 */ /* 0x000fe200080000ff */
[----:B------:R-:W-:Y:S01]  /*90f0*/  @!P2 R2UR UR4, R0 ;  /* 0x000000000004a2ca */ /* 0x000fe200000e0000 */
[----:B------:R-:W-:Y:S01]  /*9100*/  @!UP0 UIADD3 UR8, UPT, UPT, UR39, 0x3200, URZ ;  /* 0x0000320027088890 */ /* 0x000fe2000fffe0ff */
[----:B------:R-:W-:Y:S01]  /*9110*/  @!P2 IMAD.MOV.U32 R0, RZ, RZ, 0x2000 ;  /* 0x00002000ff00a424 */ /* 0x000fe200078e00ff */
[----:B------:R-:W-:Y:S01]  /*9120*/  VOTEU.ALL UP0, P2 ;  /* 0x0000000000ff7886 */ /* 0x000fe20001000000 */
[----:B------:R-:W-:Y:S01]  /*9130*/  IMAD.U32 R14, RZ, RZ, UR5 ;  /* 0x00000005ff0e7e24 */ /* 0x000fe2000f8e00ff */
[----:B------:R-:W-:Y:S01]  /*9140*/  UMOV UR38, UR14 ;  /* 0x0000000e00267c82 */ /* 0x000fe20008000000 */
[----:B------:R-:W-:Y:S07]  /*9150*/  UMOV UR9, UR33 ;  /* 0x0000002100097c82 */ /* 0x000fee0008000000 */
[----:B------:R-:W-:Y:S01]  /*9160*/  IMAD.U32 R15, RZ, RZ, UR4 ;  /* 0x00000004ff0f7e24 */ /* 0x000fe2000f8e00ff */
[----:B------:R-:W-:Y:S04]  /*9170*/  @!P2 R2UR UR4, R14 ;  /* 0x000000000e04a2ca */ /* 0x000fe800000e0000 */
[----:B------:R-:W-:Y:S11]  /*9180*/  @!P2 R2UR UR5, R15 ;  /* 0x000000000f05a2ca */ /* 0x000ff600000e0000 */
[----:B------:R-:W-:Y:S02]  /*9190*/  @!UPT UIADD3 URZ, UPT, UPT, URZ, URZ, URZ ;  /* 0x000000fffffff290 */ /* 0x000fe4000fffe0ff */
[----:B------:R1:W-:Y:S01]  /*91a0*/  @!UP0 UTMALDG.5D.IM2COL [UR32], [UR4], UR6 ;  /* 0x00000020040083b4 */ /* 0x0003e20008060006 */
[----:B------:R-:W-:Y:S05]  /*91b0*/  VOTEU.ALL UP0, P2 ;  /* 0x0000000000ff7886 */ /* 0x000fea0001000000 */
[----:B------:R1:W-:Y:S01]  /*91c0*/  @!UP0 UTMALDG.5D.IM2COL [UR8], [UR4], UR6 ;  /* 0x00000008040083b4 */ /* 0x0003e20008060006 */
[----:B------:R2:W-:Y:S01]  /*91d0*/  @!P2 SYNCS.ARRIVE.TRANS64.RED.A0TR RZ, [UR39+0x68], R0 ;  /* 0x00006800ffffa9a7 */ /* 0x0005e20008300427 */
[----:B------:R-:W-:Y:S01]  /*91e0*/  SYNCS.ARRIVE.TRANS64.RED.A1T0 RZ, [UR65], RZ ;  /* 0x000000ffffff79a7 */ /* 0x000fe20008100441 */
[----:B--2---:R-:W-:Y:S01]  /*91f0*/  @!P2 IMAD.MOV.U32 R0, RZ, 0x20, RZ ;  /* 0x00000020ff00a824 */ /* 0x004fe200078e00ff */
[----:B------:R-:W2:Y:S03]  /*9200*/  SYNCS.PHASECHK.TRANS64.TRYWAIT P1, [UR39+0x90], R9 ;  /* 0x00009009ff0075a7 */ /* 0x000ea60008021127 */
[----:B------:R-:W-:Y:S01]  /*9210*/  @!P2 IMAD.MOV.U32 R0, RZ, 0x400, R0 ;  /* 0x00000400ff00a824 */ /* 0x000fe200078e0000 */
[----:B-12---:R-:W-:Y:S06]  /*9220*/  @!P1 BRA `(.L_x_89) ;  /* 0x0000004800949947 */ /* 0x006fec0003800000 */
.L_x_181:
        /* <DEDUP_REMOVED lines=8> */
[----:B------:R-:W-:Y:S01]  /*92b0*/  @!UP0 UIADD3 UR26, UPT, UPT, UR7, 0x20, URZ ;  /* 0x00000020071a8890 */ /* 0x000fe2000fffe0ff */
[----:B------:R-:W-:Y:S01]  /*92c0*/  @P0 SHF.R.U32.HI R4, RZ, 0x10, R5 ;  /* 0x00000010ff040819 */ /* 0x000fe20000011605 */
[----:B------:R-:W-:Y:S02]  /*92d0*/  @!UP0 UIADD3 UR24, UPT, UPT, UR39, 0x4200, URZ ;  /* 0x0000420027188890 */ /* 0x000fe4000fffe0ff */
[----:B------:R-:W-:Y:S01]  /*92e0*/  @!UP0 UIADD3 UR10, UPT, UPT, UR7, 0x60, URZ ;  /* 0x00000060070a8890 */ /* 0x000fe2000fffe0ff */
[----:B------:R-:W-:Y:S01]  /*92f0*/  @P0 R2UR UR48, R4 ;  /* 0x00000000043002ca */ /* 0x000fe200000e0000 */
        /* <DEDUP_REMOVED lines=17> */
[----:B------:R-:W2:Y:S02]  /*9410*/  SYNCS.PHASECHK.TRANS64.TRYWAIT P1, [UR39+0x98], R9 ;  /* 0x00009809ff0075a7 */ /* 0x000ea40008021127 */
[----:B-12---:R-:W-:Y:S05]  /*9420*/  @!P1 BRA `(.L_x_90) ;  /* 0x00000048002c9947 */ /* 0x006fea0003800000 */
.L_x_183:
[----:B------:R-:W-:Y:S01]  /*9430*/  UPLOP3.LUT UP2, UPT, UPT, UPT, UPT, 0x80, 0x8 ;  /* 0x000000000008789c */ /* 0x000fe20003f4f070 */
[----:B-1----:R-:W-:Y:S01]  /*9440*/  @!P2 IMAD.MOV.U32 R0, RZ, 0x20, RZ ;  /* 0x00000020ff00a824 */ /* 0x002fe200078e00ff */
[----:B------:R-:W-:Y:S01]  /*9450*/  @!P2 IADD3 R2, P0, PT, R12, 0x680, RZ ;  /* 0x000006800c02a810 */ /* 0x000fe20007f1e0ff */
[----:B------:R-:W-:Y:S01]  /*9460*/  UMOV UR19, UR11 ;  /* 0x0000000b00137c82 */ /* 0x000fe20008000000 */
[----:B------:R-:W-:Y:S01]  /*9470*/  VOTEU.ALL UP0, P2 ;  /* 0x0000000000ff7886 */ /* 0x000fe20001000000 */
[----:B------:R-:W-:Y:S01]  /*9480*/  @!P2 IMAD.MOV.U32 R0, RZ, 0x400, R0 ;  /* 0x00000400ff00a824 */ /* 0x000fe200078e0000 */
[----:B------:R-:W-:Y:S01]  /*9490*/  @!P2 R2UR UR5, R2 ;  /* 0x000000000205a2ca */ /* 0x000fe200000e0000 */
[----:B------:R-:W-:Y:S01]  /*94a0*/  UMOV UR20, UR12 ;  /* 0x0000000c00147c82 */ /* 0x000fe20008000000 */
[----:B------:R-:W-:Y:S01]  /*94b0*/  UMOV UR21, UR13 ;  /* 0x0000000d00157c82 */ /* 0x000fe20008000000 */
[----:B------:R-:W-:Y:S01]  /*94c0*/  @!UP0 UIADD3 UR18, UPT, UPT, UR7, 0x30, URZ ;  /* 0x0000003007128890 */ /* 0x000fe2000fffe0ff */
[----:B------:R-:W-:Y:S01]  /*94d0*/  @!P2 R2UR UR4, R0 ;  /* 0x000000000004a2ca */ /* 0x000fe200000e0000 */
[----:B------:R-:W-:Y:S01]  /*94e0*/  @!P2 IMAD.X R0, RZ, RZ, R13, P0 ;  /* 0x000000ffff00a224 */ /* 0x000fe200000e060d */
[----:B------:R-:W-:Y:S01]  /*94f0*/  @!UP0 UIADD3 UR16, UPT, UPT, UR39, 0x6200, URZ ;  /* 0x0000620027108890 */ /* 0x000fe2000fffe0ff */
[----:B------:R-:W-:Y:S01]  /*9500*/  R2UR UR26, R64 ;  /* 0x00000000401a72ca */ /* 0x000fe200000e0000 */
[----:B------:R-:W-:Y:S01]  /*9510*/  @!UP0 UIADD3 UR17, UPT, UPT, UR39, 0x78, URZ ;  /* 0x0000007827118890 */ /* 0x000fe2000fffe0ff */
[----:B------:R-:W-:Y:S01]  /*9520*/  R2UR UR24, R65 ;  /* 0x00000000411872ca */ /* 0x000fe200000e0000 */
[----:B------:R-:W-:Y:S01]  /*9530*/  @!UP0 UIADD3 UR10, UPT, UPT, UR7, 0x70, URZ ;  /* 0x00000070070a8890 */ /* 0x000fe2000fffe0ff */
[----:B------:R-:W-:Y:S01]  /*9540*/  LOP3.LUT R10, R10, 0x1, RZ, 0x3c, !PT ;  /* 0x000000010a0a7812 */ /* 0x000fe200078e3cff */
[----:B------:R-:W-:Y:S01]  /*9550*/  @!UP0 UIADD3 UR8, UPT, UPT, UR39, 0x7200, URZ ;  /* 0x0000720027088890 */ /* 0x000fe2000fffe0ff */
[----:B------:R-:W-:Y:S01]  /*9560*/  IMAD.U32 R4, RZ, RZ, UR5 ;  /* 0x00000005ff047e24 */ /* 0x000fe2000f8e00ff */
[----:B------:R-:W-:Y:S01]  /*9570*/  UMOV UR22, UR14 ;  /* 0x0000000e00167c82 */ /* 0x000fe20008000000 */
[----:B------:R-:W-:Y:S01]  /*9580*/  UMOV UR9, UR17 ;  /* 0x0000001100097c82 */ /* 0x000fe20008000000 */
[----:B------:R-:W-:Y:S01]  /*9590*/  LOP3.LUT R8, R8, 0x1, RZ, 0x3c, !PT ;  /* 0x0000000108087812 */ /* 0x000fe200078e3cff */
[----:B------:R-:W-:Y:S01]  /*95a0*/  @!UP0 UPRMT UR6, UR4, 0x5410, URZ ;  /* 0x0000541004068896 */ /* 0x000fe200080000ff */
[----:B------:R-:W-:Y:S01]  /*95b0*/  @!P2 R2UR UR4, R0 ;  /* 0x000000000004a2ca */ /* 0x000fe200000e0000 */
[----:B------:R-:W-:Y:S03]  /*95c0*/  VOTEU.ALL UP0, P2 ;  /* 0x0000000000ff7886 */ /* 0x000fe60001000000 */
[----:B------:R-:W-:Y:S09]  /*95d0*/  UIADD3 UR44, UPT, UPT, UR23, UR24, URZ ;  /* 0x00000018172c7290 */ /* 0x000ff2000fffe0ff */
        /* <DEDUP_REMOVED lines=9> */
[----:B-1----:R-:W-:Y:S01]  /*9670*/  UIADD3 UR19, UPT, UPT, UR15, UR26, URZ ;  /* 0x0000001a0f137290 */ /* 0x002fe2000fffe0ff */
[----:B------:R-:W-:Y:S11]  /*9680*/  BRA.U UP3, `(.L_x_91) ;  /* 0xffffffed03987547 */ /* 0x000ff6000b83ffff */
[----:B--2---:R-:W-:-:S04]  /*9690*/  SHF.L.U32 R3, R10, 0x1f, RZ ;  /* 0x0000001f0a037819 */ /* 0x004fc800000006ff */
[----:B------:R-:W1:Y:S02]  /*96a0*/  SYNCS.PHASECHK.TRANS64.TRYWAIT P0, [UR39+0x80], R3 ;  /* 0x00008003ff0075a7 */ /* 0x000e640008001127 */
[----:B-1----:R-:W-:Y:S05]  /*96b0*/  @!P0 BRA `(.L_x_92) ;  /* 0x0000004400a08947 */ /* 0x002fea0003800000 */
.L_x_185:
[----:B------:R-:W2:Y:S02]  /*96c0*/  SYNCS.PHASECHK.TRANS64.TRYWAIT P0, [UR39+0x88], R3 ;  /* 0x00008803ff0075a7 */ /* 0x000ea40008001127 */
[----:B--2---:R-:W-:Y:S05]  /*96d0*/  @!P0 BRA `(.L_x_93) ;  /* 0x0000004400b08947 */ /* 0x004fea0003800000 */
.L_x_187:
[----:B------:R-:W2:Y:S02]  /*96e0*/  SYNCS.PHASECHK.TRANS64.TRYWAIT P0, [UR39+0x90], R3 ;  /* 0x00009003ff0075a7 */ /* 0x000ea40008001127 */
[----:B--2---:R-:W-:Y:S05]  /*96f0*/  @!P0 BRA `(.L_x_94) ;  /* 0x0000004400c08947 */ /* 0x004fea0003800000 */
.L_x_189:
[----:B-1----:R-:W-:-:S07]  /*9700*/  MOV R0, UR39 ;  /* 0x0000002700007c02 */ /* 0x002fce0008000f00 */
.L_x_95:
[----:B-1----:R-:W-:-:S04]  /*9710*/  SHF.L.U32 R3, R10, 0x1f, RZ ;  /* 0x0000001f0a037819 */ /* 0x002fc800000006ff */
[----:B------:R1:W2:Y:S03]  /*9720*/  SYNCS.PHASECHK.TRANS64.TRYWAIT P0, [R0+URZ+0x98], R3 ;  /* 0x00009803000075a7 */ /* 0x0002a600080011ff */
[----:B--2---:R-:W-:Y:S05]  /*9730*/  @!P0 NANOSLEEP.SYNCS 0x989680 ;  /* 0x009896800000895d */ /* 0x004fea0003900000 */
[----:B------:R-:W2:Y:S02]  /*9740*/  @!P0 SYNCS.PHASECHK.TRANS64 P0, [R0+URZ+0x98], R3 ;  /* 0x00009803000085a7 */ /* 0x000ea400080010ff */
[----:B--2---:R-:W-:Y:S05]  /*9750*/  @P0 EXIT ;  /* 0x000000000000094d */ /* 0x004fea0003800000 */
[----:B------:R-:W-:Y:S05]  /*9760*/  BRA `(.L_x_95) ;  /* 0xfffffffc00e87947 */ /* 0x000fea000383ffff */
.L_x_80:
[----:B------:R-:W-:-:S06]  /*9770*/  UISETP.GE.AND UP0, UPT, UR18, 0x4, UPT ;  /* 0x000000041200788c */ /* 0x000fcc000bf06270 */
[----:B------:R-:W-:-:S13]  /*9780*/  PLOP3.LUT P0, PT, PT, PT, UP0, 0x80, 0x8 ;  /* 0x000000000008781c */ /* 0x000fda0003f0f008 */
[----:B-1----:R-:W-:Y:S05]  /*9790*/  @!P0 EXIT ;  /* 0x000000000000894d */ /* 0x002fea0003800000 */
[----:B------:R-:W1:Y:S08]  /*97a0*/  S2UR UR4, SR_CgaCtaId ;  /* 0x00000000000479c3 */ /* 0x000e700000008800 */
[----:B------:R-:W-:Y:S01]  /*97b0*/  BAR.SYNC.DEFER_BLOCKING 0x6, 0xa0 ;  /* 0x0182800000007b1d */ /* 0x000fe20000010000 */
[C---:B------:R-:W-:Y:S01]  /*97c0*/  IMAD.SHL.U32 R0, R74.reuse, 0x10, RZ ;  /* 0x000000104a007824 */ /* 0x040fe200078e00ff */
[C---:B------:R-:W-:Y:S01]  /*97d0*/  SHF.L.U32 R23, R74.reuse, 0x10, RZ ;  /* 0x000000104a177819 */ /* 0x040fe200000006ff */
[C---:B------:R-:W-:Y:S01]  /*97e0*/  IMAD.SHL.U32 R3, R63.reuse, 0x200, RZ ;  /* 0x000002003f037824 */ /* 0x040fe200078e00ff */
[C---:B------:R-:W-:Y:S01]  /*97f0*/  LOP3.LUT R75, R74.reuse, 0x60, RZ, 0xc0, !PT ;  /* 0x000000604a4b7812 */ /* 0x040fe200078ec0ff */
[----:B------:R-:W-:Y:S01]  /*9800*/  IMAD.SHL.U32 R5, R74, 0x2, RZ ;  /* 0x000000024a057824 */ /* 0x000fe200078e00ff */
[----:B------:R-:W-:Y:S01]  /*9810*/  UMOV UR43, 0x400 ;  /* 0x00000400002b7882 */ /* 0x000fe20000000000 */
[C---:B------:R-:W-:Y:S01]  /*9820*/  LOP3.LUT R4, R0.reuse, 0x590, RZ, 0xc0, !PT ;  /* 0x0000059000047812 */ /* 0x040fe200078ec0ff */
[----:B------:R-:W2:Y:S01]  /*9830*/  LDC.64 R60, c[0x0][0x9b0] ;  /* 0x00026c00ff3c7b82 */ /* 0x000ea20000000a00 */
[----:B------:R-:W-:Y:S01]  /*9840*/  LOP3.LUT R0, R0, 0x60, RZ, 0xc0, !PT ;  /* 0x0000006000007812 */ /* 0x000fe200078ec0ff */
[----:B------:R-:W3:Y:S01]  /*9850*/  LDCU.128 UR8, c[0x0][0xb80] ;  /* 0x00017000ff0877ac */ /* 0x000ee20008000c00 */
[----:B------:R-:W-:Y:S01]  /*9860*/  LOP3.LUT R4, R4, 0x200, R3, 0xf8, !PT ;  /* 0x0000020004047812 */ /* 0x000fe200078ef803 */
[----:B------:R-:W-:Y:S01]  /*9870*/  HFMA2 R70, -RZ, RZ, 0, 5.9604644775390625e-08 ;  /* 0x00000001ff467431 */ /* 0x000fe200000001ff */
[----:B------:R-:W-:Y:S01]  /*9880*/  LOP3.LUT R5, R0, 0xc, R5, 0xf8, !PT ;  /* 0x0000000c00057812 */ /* 0x000fe200078ef805 */
[----:B------:R-:W-:Y:S01]  /*9890*/  IMAD.SHL.U32 R0, R63, 0x200000, RZ ;  /* 0x002000003f007824 */ /* 0x000fe200078e00ff */
[C---:B------:R-:W-:Y:S01]  /*98a0*/  LOP3.LUT R72, R74.reuse, 0x2, RZ, 0xc0, !PT ;  /* 0x000000024a487812 */ /* 0x040fe200078ec0ff */
[----:B------:R-:W4:Y:S01]  /*98b0*/  LDC.64 R42, c[0x0][0x9a8] ;  /* 0x00026a00ff2a7b82 */ /* 0x000f220000000a00 */
[----:B------:R-:W-:Y:S01]  /*98c0*/  LOP3.LUT R74, R74, 0x4, RZ, 0xc0, !PT ;  /* 0x000000044a4a7812 */ /* 0x000fe200078ec0ff */
[----:B------:R-:W-:Y:S01]  /*98d0*/  IMAD.MOV.U32 R22, RZ, RZ, RZ ;  /* 0x000000ffff167224 */ /* 0x000fe200078e00ff */
[----:B------:R-:W-:-:S02]  /*98e0*/  LOP3.LUT R0, R0, 0x200000, RZ, 0xc0, !PT ;  /* 0x0020000000007812 */ /* 0x000fc400078ec0ff */
[----:B------:R-:W-:Y:S01]  /*98f0*/  CS2R R68, SRZ ;  /* 0x0000000000447805 */ /* 0x000fe2000001ff00 */
[----:B------:R-:W2:Y:S01]  /*9900*/  LDCU UR57, c[0x0][0x370] ;  /* 0x00006e00ff3977ac */ /* 0x000ea20008000800 */
[----:B------:R-:W-:Y:S01]  /*9910*/  LOP3.LUT R23, R0, 0x400000, R23, 0xf8, !PT ;  /* 0x0040000000177812 */ /* 0x000fe200078ef817 */
[----:B-1----:R-:W-:Y:S01]  /*9920*/  ULEA UR43, UR4, UR43, 0x18 ;  /* 0x0000002b042b7291 */ /* 0x002fe2000f8ec0ff */
[----:B------:R-:W-:Y:S01]  /*9930*/  LOP3.LUT R0, R4, R5, RZ, 0xfc, !PT ;  /* 0x0000000504007212 */ /* 0x000fe200078efcff */
[----:B------:R-:W1:Y:S01]  /*9940*/  LDCU.64 UR62, c[0x0][0x348] ;  /* 0x00006900ff3e77ac */ /* 0x000e620008000a00 */
[----:B---3--:R-:W-:Y:S01]  /*9950*/  IMAD.U32 R79, RZ, RZ, UR8 ;  /* 0x00000008ff4f7e24 */ /* 0x008fe2000f8e00ff */
[----:B------:R-:W-:Y:S01]  /*9960*/  MOV R77, UR10 ;  /* 0x0000000a004d7c02 */ /* 0x000fe20008000f00 */
[----:B------:R-:W-:Y:S01]  /*9970*/  IMAD.U32 R78, RZ, RZ, UR9 ;  /* 0x00000009ff4e7e24 */ /* 0x000fe2000f8e00ff */
[----:B------:R-:W-:Y:S01]  /*9980*/  UIADD3 UR4, UPT, UPT, UR43, 0x200, URZ ;  /* 0x000002002b047890 */ /* 0x000fe2000fffe0ff */
[----:B------:R-:W-:Y:S01]  /*9990*/  IMAD.U32 R76, RZ, RZ, UR11 ;  /* 0x0000000bff4c7e24 */ /* 0x000fe2000f8e00ff */
[----:B------:R-:W3:Y:S01]  /*99a0*/  LDCU UR39, c[0x0][0xc0c] ;  /* 0x00018180ff2777ac */ /* 0x000ee20008000800 */
[----:B------:R-:W1:Y:S03]  /*99b0*/  LDS R2, [UR43+0x100] ;  /* 0x0001002bff027984 */ /* 0x000e660008000800 */
[----:B------:R-:W-:Y:S01]  /*99c0*/  IMAD.U32 R67, RZ, RZ, UR4 ;  /* 0x00000004ff437e24 */ /* 0x000fe2000f8e00ff */
[----:B------:R-:W1:Y:S03]  /*99d0*/  LDCU UR38, c[0x0][0xc30] ;  /* 0x00018600ff2677ac */ /* 0x000e660008000800 */
[----:B------:R-:W-:Y:S01]  /*99e0*/  IMAD R73, R0, 0x4, R67 ;  /* 0x0000000400497824 */ /* 0x000fe200078e0243 */
[----:B------:R-:W1:Y:S03]  /*99f0*/  LDCU.64 UR50, c[0x0][0x988] ;  /* 0x00013100ff3277ac */ /* 0x000e660008000a00 */
[--C-:B------:R-:W-:Y:S01]  /*9a00*/  IMAD R72, R72, -0x10, R73.reuse ;  /* 0xfffffff048487824 */ /* 0x100fe200078e0249 */
[----:B------:R-:W1:Y:S01]  /*9a10*/  LDCU.64 UR40, c[0x0][0xc28] ;  /* 0x00018500ff2877ac */ /* 0x000e620008000a00 */
[----:B------:R-:W-:Y:S01]  /*9a20*/  IMAD R71, R74, -0x10, R73 ;  /* 0xfffffff04a477824 */ /* 0x000fe200078e0249 */
[----:B------:R-:W1:Y:S01]  /*9a30*/  LDCU.64 UR60, c[0x0][0x990] ;  /* 0x00013200ff3c77ac */ /* 0x000e620008000a00 */
[----:B------:R-:W1:Y:S01]  /*9a40*/  LDCU.128 UR52, c[0x0][0xc10] ;  /* 0x00018200ff3477ac */ /* 0x000e620008000c00 */
[----:B------:R-:W1:Y:S01]  /*9a50*/  LDCU UR56, c[0x0][0x374] ;  /* 0x00006e80ff3877ac */ /* 0x000e620008000800 */
[----:B------:R-:W-:Y:S01]  /*9a60*/  UMOV UR49, URZ ;  /* 0x000000ff00317c82 */ /* 0x000fe20008000000 */
[----:B------:R-:W-:Y:S01]  /*9a70*/  UMOV UR46, URZ ;  /* 0x000000ff002e7c82 */ /* 0x000fe20008000000 */
[C---:B-1----:R-:W-:Y:S01]  /*9a80*/  VIADD R3, R2.reuse, 0x40 ;  /* 0x0000004002037836 */ /* 0x042fe20000000000 */
[----:B------:R-:W-:-:S04]  /*9a90*/  LOP3.LUT R2, R2, 0xffff, RZ, 0xc0, !PT ;  /* 0x0000ffff02027812 */ /* 0x000fc800078ec0ff */
[----:B------:R-:W-:-:S05]  /*9aa0*/  LOP3.LUT R3, R3, 0xffff, RZ, 0xc0, !PT ;  /* 0x0000ffff03037812 */ /* 0x000fca00078ec0ff */
[----:B--234-:R1:W-:Y:S02]  /*9ab0*/  STL.64 [R1], R2 ;  /* 0x0000000201007387 */ /* 0x01c3e40000100a00 */
.L_x_139:
[----:B-1----:R-:W-:Y:S04]  /*9ac0*/  SHF.L.U32 R3, R68, 0x1f, RZ ;  /* 0x0000001f44037819 */ /* 0x002fe800000006ff */
[----:B------:R-:W1:Y:S02]  /*9ad0*/  SYNCS.PHASECHK.TRANS64.TRYWAIT P0, [UR43+0xb0], R3 ;  /* 0x0000b003ff0075a7 */ /* 0x000e64000800112b */
[----:B-1-3--:R-:W-:Y:S05]  /*9ae0*/  @!P0 BRA `(.L_x_96) ;  /* 0x0000004000dc8947 */ /* 0x00afea0003800000 */
.L_x_191:
[----:B------:R-:W-:Y:S01]  /*9af0*/  LEA R2, R22, UR42, 0x2 ;  /* 0x0000002a16027c11 */ /* 0x000fe2000f8e10ff */
[----:B------:R-:W2:Y:S01]  /*9b00*/  LDS.128 R4, [UR43+0xf0] ;  /* 0x0000f02bff047984 */ /* 0x000ea20008000c00 */
[----:B------:R-:W-:Y:S02]  /*9b10*/  UIADD3 UR4, UPT, UPT, UR43, 0xb8, URZ ;  /* 0x000000b82b047890 */ /* 0x000fe4000fffe0ff */
[----:B------:R-:W-:Y:S01]  /*9b20*/  UISETP.GE.AND UP0, UPT, UR47, 0x1, UPT ;  /* 0x000000012f00788c */ /* 0x000fe2000bf06270 */
[----:B------:R-:W-:Y:S01]  /*9b30*/  @!PT LDS RZ, [RZ] ;  /* 0x00000000fffff984 */ /* 0x000fe20000000800 */
[----:B------:R-:W-:Y:S01]  /*9b40*/  @!PT LDS RZ, [RZ] ;  /* 0x00000000fffff984 */ /* 0x000fe20000000800 */
[----:B------:R-:W-:Y:S01]  /*9b50*/  @!PT LDS RZ, [RZ] ;  /* 0x00000000fffff984 */ /* 0x000fe20000000800 */
[----:B------:R-:W-:Y:S01]  /*9b60*/  @!PT LDS RZ, [RZ] ;  /* 0x00000000fffff984 */ /* 0x000fe20000000800 */
[----:B------:R3:W-:Y:S06]  /*9b70*/  MEMBAR.ALL.CTA ;  /* 0x0000000000007992 */ /* 0x0007ec0000008000 */
[----:B---3--:R-:W3:Y:S01]  /*9b80*/  FENCE.VIEW.ASYNC.S ;  /* 0x00000000000073c6 */ /* 0x008ee20000000000 */
[----:B------:R-:W-:Y:S09]  /*9b90*/  UPRMT UR4, URZ, 0x654, UR4 ;  /* 0x00000654ff047896 */ /* 0x000ff20008000004 */
[----:B---3--:R-:W-:Y:S01]  /*9ba0*/  SYNCS.ARRIVE.TRANS64.RED.A1T0 RZ, [UR4], RZ ;  /* 0x000000ffffff79a7 */ /* 0x008fe20008100404 */
[----:B------:R-:W5:Y:S01]  /*9bb0*/  LDL R2, [R2] ;  /* 0x0000000002027983 */ /* 0x000f620000100800 */
[----:B--2---:R-:W-:Y:S11]  /*9bc0*/  LOP3.LUT P0, RZ, R6, 0x1, RZ, 0xc0, !PT ;  /* 0x0000000106ff7812 */ /* 0x004ff6000780c0ff */
[----:B------:R-:W-:Y:S02]  /*9bd0*/  @!UPT UIADD3 URZ, UPT, UPT, URZ, URZ, URZ ;  /* 0x000000fffffff290 */ /* 0x000fe4000fffe0ff */
[----:B------:R-:W-:Y:S01]  /*9be0*/  VOTEU.ANY UP1, P0 ;  /* 0x0000000000ff7886 */ /* 0x000fe20000020100 */
[----:B------:R-:W-:Y:S01]  /*9bf0*/  PLOP3.LUT P0, PT, PT, PT, UP1, 0x80, 0x8 ;  /* 0x000000000008781c */ /* 0x000fe20003f0f018 */
[----:B------:R-:W-:Y:S11]  /*9c00*/  UP2UR UR58, UPR, URZ, 0x2 ;  /* 0x00000002ff3a7883 */ /* 0x000ff60008000000 */
[----:B------:R-:W-:Y:S01]  /*9c10*/  @!UPT UIADD3 URZ, UPT, UPT, URZ, URZ, URZ ;  /* 0x000000fffffff290 */ /* 0x000fe2000fffe0ff */
[----:B-1----:R-:W-:Y:S02]  /*9c20*/  @P0 MOV R3, R4 ;  /* 0x0000000400030202 */ /* 0x002fe40000000f00 */
[----:B------:R-:W-:Y:S02]  /*9c30*/  @P0 LOP3.LUT R0, R5, 0xffff, RZ, 0xc0, !PT ;  /* 0x0000ffff05000812 */ /* 0x000fe400078ec0ff */
[----:B------:R-:W-:Y:S02]  /*9c40*/  @P0 R2UR UR5, R3 ;  /* 0x00000000030502ca */ /* 0x000fe400000e0000 */
[----:B------:R-:W-:Y:S11]  /*9c50*/  @P0 R2UR UR4, R0 ;  /* 0x00000000000402ca */ /* 0x000ff600000e0000 */
[----:B------:R-:W-:Y:S02]  /*9c60*/  @UP1 UMOV UR37, UR5 ;  /* 0x0000000500251c82 */ /* 0x000fe40008000000 */
[----:B------:R-:W-:Y:S01]  /*9c70*/  @UP1 UMOV UR36, UR4 ;  /* 0x0000000400241c82 */ /* 0x000fe20008000000 */
[----:B------:R-:W-:Y:S05]  /*9c80*/  BRA.U !UP0, `(.L_x_97) ;  /* 0x0000000108cc7547 */ /* 0x000fea000b800000 */
[----:B------:R-:W1:Y:S01]  /*9c90*/  LDCU UR9, c[0x0][0xc20] ;  /* 0x00018400ff0977ac */ /* 0x000e620008000800 */
[----:B------:R-:W-:Y:S02]  /*9ca0*/  UIMAD.WIDE.U32 UR4, UR56, UR55, URZ ;  /* 0x00000037380472a5 */ /* 0x000fe4000f8e00ff */
[----:B------:R-:W-:Y:S02]  /*9cb0*/  UIMAD.WIDE.U32 UR6, UR57, UR52, URZ ;  /* 0x00000034390672a5 */ /* 0x000fe4000f8e00ff */
[----:B------:R-:W-:Y:S02]  /*9cc0*/  UIMAD.WIDE.U32 UR10, UR36, UR55, URZ ;  /* 0x00000037240a72a5 */ /* 0x000fe4000f8e00ff */
[----:B------:R-:W-:Y:S02]  /*9cd0*/  UISETP.NE.AND UP0, UPT, UR54, 0x1, UPT ;  /* 0x000000013600788c */ /* 0x000fe4000bf05270 */
[----:B------:R-:W-:Y:S02]  /*9ce0*/  UISETP.NE.AND UP1, UPT, UR39, 0x1, UPT ;  /* 0x000000012700788c */ /* 0x000fe4000bf25270 */
[----:B------:R-:W-:Y:S02]  /*9cf0*/  UISETP.NE.AND UP2, UPT, UR47, 0x1, UPT ;  /* 0x000000012f00788c */ /* 0x000fe4000bf45270 */
[----:B------:R-:W-:Y:S01]  /*9d00*/  UIMAD.WIDE.U32 UR12, UR37, UR52, URZ ;  /* 0x00000034250c72a5 */ /* 0x000fe2000f8e00ff */
[----:B------:R-:W-:Y:S01]  /*9d10*/  UMOV UR4, UR5 ;  /* 0x0000000500047c82 */ /* 0x000fe20008000000 */
[----:B------:R-:W-:Y:S01]  /*9d20*/  UMOV UR6, UR11 ;  /* 0x0000000b00067c82 */ /* 0x000fe20008000000 */
[----:B-1----:R-:W-:Y:S03]  /*9d30*/  USHF.R.U32.HI UR8, URZ, UR9, UR4 ;  /* 0x00000009ff087299 */ /* 0x002fe60008011604 */
[----:B------:R-:W-:Y:S02]  /*9d40*/  UMOV UR4, UR7 ;  /* 0x0000000700047c82 */ /* 0x000fe40008000000 */
[----:B------:R-:W-:Y:S02]  /*9d50*/  USHF.R.U32.HI UR5, URZ, UR53, UR4 ;  /* 0x00000035ff057299 */ /* 0x000fe40008011604 */
[----:B------:R-:W-:Y:S02]  /*9d60*/  USEL UR4, UR56, UR8, !UP0 ;  /* 0x0000000838047287 */ /* 0x000fe4000c000000 */
[----:B------:R-:W-:Y:S02]  /*9d70*/  USHF.R.U32.HI UR8, URZ, UR9, UR6 ;  /* 0x00000009ff087299 */ /* 0x000fe40008011606 */
[----:B------:R-:W-:Y:S02]  /*9d80*/  UIMAD.WIDE.U32 UR6, UR4, UR40, URZ ;  /* 0x00000028040672a5 */ /* 0x000fe4000f8e00ff */
[----:B------:R-:W-:Y:S02]  /*9d90*/  USEL UR9, UR57, UR5, !UP1 ;  /* 0x0000000539097287 */ /* 0x000fe4000c800000 */
[----:B------:R-:W-:Y:S02]  /*9da0*/  USEL UR8, UR36, UR8, !UP0 ;  /* 0x0000000824087287 */ /* 0x000fe4000c000000 */
[----:B------:R-:W-:Y:S01]  /*9db0*/  UIMAD.WIDE.U32 UR10, UR9, UR40, URZ ;  /* 0x00000028090a72a5 */ /* 0x000fe2000f8e00ff */
[----:B------:R-:W-:Y:S01]  /*9dc0*/  UMOV UR6, UR7 ;  /* 0x0000000700067c82 */ /* 0x000fe20008000000 */
[----:B------:R-:W-:Y:S01]  /*9dd0*/  UMOV UR5, UR13 ;  /* 0x0000000d00057c82 */ /* 0x000fe20008000000 */
[----:B------:R-:W-:Y:S02]  /*9de0*/  @UP2 USHF.R.U32.HI UR4, URZ, UR41, UR6 ;  /* 0x00000029ff042299 */ /* 0x000fe40008011606 */
[----:B------:R-:W-:Y:S02]  /*9df0*/  USHF.R.U32.HI UR5, URZ, UR53, UR5 ;  /* 0x00000035ff057299 */ /* 0x000fe40008011605 */
[----:B------:R-:W-:Y:S02]  /*9e00*/  UIMAD UR4, UR47, UR4, URZ ;  /* 0x000000042f0472a4 */ /* 0x000fe4000f8e02ff */
[----:B------:R-:W-:Y:S02]  /*9e10*/  USEL UR5, UR37, UR5, !UP1 ;  /* 0x0000000525057287 */ /* 0x000fe4000c800000 */
[----:B------:R-:W-:Y:S01]  /*9e20*/  UISETP.GE.AND UP0, UPT, UR8, UR4, UPT ;  /* 0x000000040800728c */ /* 0x000fe2000bf06270 */
[----:B------:R-:W-:Y:S01]  /*9e30*/  UMOV UR6, UR11 ;  /* 0x0000000b00067c82 */ /* 0x000fe20008000000 */
[----:B------:R-:W-:Y:S02]  /*9e40*/  UIMAD.WIDE.U32 UR10, UR8, UR40, URZ ;  /* 0x00000028080a72a5 */ /* 0x000fe4000f8e00ff */
[----:B------:R-:W-:Y:S04]  /*9e50*/  @UP2 USHF.R.U32.HI UR9, URZ, UR41, UR6 ;  /* 0x00000029ff092299 */ /* 0x000fe80008011606 */
[----:B------:R-:W-:Y:S01]  /*9e60*/  UIMAD UR6, UR47, UR9, URZ ;  /* 0x000000092f0672a4 */ /* 0x000fe2000f8e02ff */
[----:B------:R-:W-:Y:S03]  /*9e70*/  UMOV UR4, UR11 ;  /* 0x0000000b00047c82 */ /* 0x000fe60008000000 */
[----:B------:R-:W-:Y:S02]  /*9e80*/  UISETP.GE.OR UP0, UPT, UR5, UR6, UP0 ;  /* 0x000000060500728c */ /* 0x000fe40008706670 */
[----:B------:R-:W-:Y:S02]  /*9e90*/  USHF.R.U32.HI UR4, URZ, UR41, UR4 ;  /* 0x00000029ff047299 */ /* 0x000fe40008011604 */
[----:B------:R-:W-:Y:S02]  /*9ea0*/  UIMAD.WIDE.U32 UR6, UR5, UR40, URZ ;  /* 0x00000028050672a5 */ /* 0x000fe4000f8e00ff */
[----:B------:R-:W-:Y:S02]  /*9eb0*/  USEL UR11, UR8, UR4, !UP2 ;  /* 0x00000004080b7287 */ /* 0x000fe4000d000000 */
[----:B------:R-:W-:Y:S02]  /*9ec0*/  UIADD3 UR6, UPT, UPT, -UR5, URZ, URZ ;  /* 0x000000ff05067290 */ /* 0x000fe4000fffe1ff */
[----:B------:R-:W-:Y:S02]  /*9ed0*/  UIADD3 UR10, UPT, UPT, -UR11, URZ, URZ ;  /* 0x000000ff0b0a7290 */ /* 0x000fe4000fffe1ff */
[----:B------:R-:W-:Y:S02]  /*9ee0*/  UIMAD UR6, UR39, UR6, UR37 ;  /* 0x00000006270672a4 */ /* 0x000fe4000f8e0225 */
[----:B------:R-:W-:Y:S01]  /*9ef0*/  UIMAD UR10, UR47, UR10, UR8 ;  /* 0x0000000a2f0a72a4 */ /* 0x000fe2000f8e0208 */
[----:B------:R-:W-:Y:S01]  /*9f00*/  @!UP0 UMOV UR4, UR7 ;  /* 0x0000000700048c82 */ /* 0x000fe20008000000 */
[----:B------:R-:W-:Y:S02]  /*9f10*/  UIADD3 UR7, UPT, UPT, -UR8, URZ, URZ ;  /* 0x000000ff08077290 */ /* 0x000fe4000fffe1ff */
[----:B------:R-:W-:Y:S04]  /*9f20*/  @!UP0 USHF.R.U32.HI UR4, URZ, UR41, UR4 ;  /* 0x00000029ff048299 */ /* 0x000fe80008011604 */
[----:B------:R-:W-:Y:S04]  /*9f30*/  @!UP0 USEL UR4, UR5, UR4, !UP2 ;  /* 0x0000000405048287 */ /* 0x000fe8000d000000 */
[----:B------:R-:W-:Y:S02]  /*9f40*/  @!UP0 UIMAD UR9, UR9, UR10, UR4 ;  /* 0x0000000a090982a4 */ /* 0x000fe4000f8e0204 */
[----:B------:R-:W-:Y:S02]  /*9f50*/  @!UP0 UIADD3 UR10, UPT, UPT, UR11, -UR4, URZ ;  /* 0x800000040b0a8290 */ /* 0x000fe4000fffe0ff */
[----:B------:R-:W-:Y:S02]  /*9f60*/  UIMAD UR4, UR54, UR7, UR36 ;  /* 0x00000007360472a4 */ /* 0x000fe4000f8e0224 */
[----:B------:R-:W-:Y:S03]  /*9f70*/  @!UP0 UIMAD UR8, UR10, UR47, UR5 ;  /* 0x0000002f0a0882a4 */ /* 0x000fe6000f8e0205 */
[----:B------:R-:W-:Y:S02]  /*9f80*/  @!UP0 UMOV UR5, UR9 ;  /* 0x0000000900058c82 */ /* 0x000fe40008000000 */
[----:B------:R-:W-:Y:S02]  /*9f90*/  UIMAD UR37, UR5, UR39, UR6 ;  /* 0x00000027052572a4 */ /* 0x000fe4000f8e0206 */
[----:B------:R-:W-:Y:S11]  /*9fa0*/  UIMAD UR36, UR8, UR54, UR4 ;  /* 0x00000036082472a4 */ /* 0x000ff6000f8e0204 */
[----:B------:R-:W-:Y:S01]  /*9fb0*/  @!UPT UIADD3 URZ, UPT, UPT, URZ, URZ, URZ ;  /* 0x000000fffffff290 */ /* 0x000fe2000fffe0ff */
.L_x_97:
[----:B------:R-:W-:Y:S01]  /*9fc0*/  UISETP.NE.AND UP0, UPT, UR38, 0x1, UPT ;  /* 0x000000012600788c */ /* 0x000fe2000bf05270 */
[----:B------:R-:W-:Y:S01]  /*9fd0*/  @P0 SHF.R.U32.HI R4, RZ, 0x10, R5 ;  /* 0x00000010ff040819 */ /* 0x000fe20000011605 */
[----:B------:R-:W-:Y:S01]  /*9fe0*/  USHF.L.U32 UR45, UR19, 0x7, URZ ;  /* 0x00000007132d7899 */ /* 0x000fe200080006ff */
[----:B------:R-:W-:Y:S02]  /*9ff0*/  BSSY.RECONVERGENT B6, `(.L_x_98) ;  /* 0x0000034000067945 */ /* 0x000fe40003800200 */
[----:B------:R-:W-:Y:S02]  /*a000*/  @P0 R2UR UR59, R4 ;  /* 0x00000000043b02ca */ /* 0x000fe400000e0000 */
[----:B------:R-:W-:Y:S04]  /*a010*/  LOP3.LUT P0, RZ, R67, 0x1b0, RZ, 0xc0, !PT ;  /* 0x000001b043ff7812 */ /* 0x000fe8000780c0ff */
[----:B------:R-:W1:Y:S01]  /*a020*/  @!UP0 LDCU.128 UR12, c[0x0][0xc10] ;  /* 0x00018200ff0c87ac */ /* 0x000e620008000c00 */
[----:B------:R-:W2:Y:S01]  /*a030*/  @!UP0 LDCU UR5, c[0x0][0xc0c] ;  /* 0x00018180ff0587ac */ /* 0x000ea20008000800 */
[----:B------:R-:W3:Y:S01]  /*a040*/  @!UP0 LDCU UR10, c[0x0][0xc20] ;  /* 0x00018400ff0a87ac */ /* 0x000ee20008000800 */
[----:B-1----:R-:W-:Y:S02]  /*a050*/  UIMAD.WIDE.U32 UR8, UR37, UR12, URZ ;  /* 0x0000000c250872a5 */ /* 0x002fe4000f8e00ff */
[----:B------:R-:W-:Y:S02]  /*a060*/  UIMAD.WIDE.U32 UR6, UR36, UR15, URZ ;  /* 0x0000000f240672a5 */ /* 0x000fe4000f8e00ff */
[----:B------:R-:W-:Y:S03]  /*a070*/  @!UP0 UISETP.NE.AND UP1, UPT, UR14, 0x1, UPT ;  /* 0x000000010e00888c */ /* 0x000fe6000bf25270 */
[----:B------:R-:W-:Y:S01]  /*a080*/  @!UP0 UMOV UR4, UR9 ;  /* 0x0000000900048c82 */ /* 0x000fe20008000000 */
[----:B--2---:R-:W-:Y:S02]  /*a090*/  @!UP0 UISETP.NE.AND UP2, UPT, UR5, 0x1, UPT ;  /* 0x000000010500888c */ /* 0x004fe4000bf45270 */
[----:B------:R-:W-:Y:S01]  /*a0a0*/  @!UP0 USHF.R.U32.HI UR4, URZ, UR13, UR4 ;  /* 0x0000000dff048299 */ /* 0x000fe20008011604 */
[----:B------:R-:W-:Y:S02]  /*a0b0*/  @!UP0 UMOV UR6, UR7 ;  /* 0x0000000700068c82 */ /* 0x000fe40008000000 */
[----:B---3--:R-:W-:Y:S02]  /*a0c0*/  @!UP0 USHF.R.U32.HI UR6, URZ, UR10, UR6 ;  /* 0x0000000aff068299 */ /* 0x008fe40008011606 */
[----:B------:R-:W-:Y:S02]  /*a0d0*/  @!UP0 USEL UR7, UR37, UR4, !UP2 ;  /* 0x0000000425078287 */ /* 0x000fe4000d000000 */
[----:B------:R-:W-:Y:S04]  /*a0e0*/  @!UP0 USEL UR6, UR36, UR6, !UP1 ;  /* 0x0000000624068287 */ /* 0x000fe8000c800000 */
[----:B------:R-:W-:Y:S02]  /*a0f0*/  @!UP0 UIADD3 UR4, UPT, UPT, -UR7, UR6, URZ ;  /* 0x0000000607048290 */ /* 0x000fe4000fffe1ff */
[----:B------:R-:W-:Y:S02]  /*a100*/  @!UP0 UIADD3 UR6, UPT, UPT, UR7, -UR6, URZ ;  /* 0x8000000607068290 */ /* 0x000fe4000fffe0ff */
[----:B------:R-:W-:Y:S02]  /*a110*/  @!UP0 UIMAD UR37, UR4, UR5, UR37 ;  /* 0x00000005042582a4 */ /* 0x000fe4000f8e0225 */
[----:B------:R-:W-:Y:S01]  /*a120*/  @!UP0 UIMAD UR36, UR6, UR14, UR36 ;  /* 0x0000000e062482a4 */ /* 0x000fe2000f8e0224 */
[----:B------:R-:W-:Y:S11]  /*a130*/  @!P0 BRA `(.L_x_99) ;  /* 0x00000000007c8947 */ /* 0x000ff60003800000 */
[----:B------:R-:W1:Y:S01]  /*a140*/  LDCU.64 UR8, c[0x4][0x80] ;  /* 0x01001000ff0877ac */ /* 0x000e620008000a00 */
[----:B------:R-:W-:Y:S01]  /*a150*/  MOV R16, 0x0 ;  /* 0x0000000000107802 */ /* 0x000fe20000000f00 */
[----:B------:R-:W-:Y:S02]  /*a160*/  HFMA2 R12, -RZ, RZ, 0, 5.9604644775390625e-08 ;  /* 0x00000001ff0c7431 */ /* 0x000fe400000001ff */
[----:B------:R-:W-:Y:S01]  /*a170*/  IMAD.MOV.U32 R8, RZ, RZ, 0x70 ;  /* 0x00000070ff087424 */ /* 0x000fe200078e00ff */
[----:B------:R2:W3:Y:S01]  /*a180*/  LDC.64 R14, c[0x4][R16] ;  /* 0x01000000100e7b82 */ /* 0x0004e20000000a00 */
[----:B------:R-:W4:Y:S01]  /*a190*/  LDCU.64 UR6, c[0x4][0x88] ;  /* 0x01001100ff0677ac */ /* 0x000f220008000a00 */
[----:B------:R-:W-:Y:S01]  /*a1a0*/  IMAD.MOV.U32 R13, RZ, RZ, RZ ;  /* 0x000000ffff0d7224 */ /* 0x000fe200078e00ff */
[----:B------:R-:W2:Y:S01]  /*a1b0*/  LDCU.64 UR4, c[0x4][0x8] ;  /* 0x01000100ff0477ac */ /* 0x000ea20008000a00 */
[----:B-1----:R-:W-:Y:S01]  /*a1c0*/  MOV R5, UR9 ;  /* 0x0000000900057c02 */ /* 0x002fe20008000f00 */
[----:B------:R-:W-:Y:S01]  /*a1d0*/  IMAD.U32 R4, RZ, RZ, UR8 ;  /* 0x00000008ff047e24 */ /* 0x000fe2000f8e00ff */
[----:B----4-:R-:W-:Y:S01]  /*a1e0*/  MOV R7, UR7 ;  /* 0x0000000700077c02 */ /* 0x010fe20008000f00 */
[----:B------:R-:W-:Y:S01]  /*a1f0*/  IMAD.U32 R6, RZ, RZ, UR6 ;  /* 0x00000006ff067e24 */ /* 0x000fe2000f8e00ff */
[----:B--2---:R-:W-:Y:S01]  /*a200*/  MOV R11, UR5 ;  /* 0x00000005000b7c02 */ /* 0x004fe20008000f00 */
[----:B------:R-:W-:Y:S02]  /*a210*/  IMAD.U32 R10, RZ, RZ, UR4 ;  /* 0x00000004ff0a7e24 */ /* 0x000fe4000f8e00ff */
[----:B------:R-:W-:Y:S07]  /*a220*/  LEPC R20, `(.L_x_100) ;  /* 0x000000001014794e */ /* 0x000fee0000000000 */
[----:B---3-5:R-:W-:Y:S05]  /*a230*/  CALL.ABS.NOINC R14 ;  /* 0x000000000e007343 */ /* 0x028fea0003c00000 */
.L_x_100:
[----:B------:R-:W1:Y:S01]  /*a240*/  LDCU.64 UR8, c[0x4][0x80] ;  /* 0x01001000ff0877ac */ /* 0x000e620008000a00 */
[----:B------:R-:W2:Y:S01]  /*a250*/  LDC.64 R16, c[0x4][R16] ;  /* 0x0100000010107b82 */ /* 0x000ea20000000a00 */
[----:B------:R-:W-:Y:S02]  /*a260*/  HFMA2 R12, -RZ, RZ, 0, 5.9604644775390625e-08 ;  /* 0x00000001ff0c7431 */ /* 0x000fe400000001ff */
[----:B------:R-:W-:Y:S02]  /*a270*/  IMAD.MOV.U32 R8, RZ, RZ, 0x70 ;  /* 0x00000070ff087424 */ /* 0x000fe400078e00ff */
[----:B------:R-:W-:Y:S01]  /*a280*/  IMAD.MOV.U32 R13, RZ, RZ, RZ ;  /* 0x000000ffff0d7224 */ /* 0x000fe200078e00ff */
[----:B------:R-:W3:Y:S01]  /*a290*/  LDCU.64 UR6, c[0x4][0x88] ;  /* 0x01001100ff0677ac */ /* 0x000ee20008000a00 */
[----:B------:R-:W4:Y:S01]  /*a2a0*/  LDCU.64 UR4, c[0x4][0x8] ;  /* 0x01000100ff0477ac */ /* 0x000f220008000a00 */
[----:B-1----:R-:W-:Y:S02]  /*a2b0*/  MOV R4, UR8 ;  /* 0x0000000800047c02 */ /* 0x002fe40008000f00 */
[----:B------:R-:W-:Y:S02]  /*a2c0*/  MOV R5, UR9 ;  /* 0x0000000900057c02 */ /* 0x000fe40008000f00 */
[----:B---3--:R-:W-:Y:S01]  /*a2d0*/  MOV R7, UR7 ;  /* 0x0000000700077c02 */ /* 0x008fe20008000f00 */
[----:B------:R-:W-:Y:S01]  /*a2e0*/  IMAD.U32 R6, RZ, RZ, UR6 ;  /* 0x00000006ff067e24 */ /* 0x000fe2000f8e00ff */
[----:B----4-:R-:W-:Y:S01]  /*a2f0*/  MOV R11, UR5 ;  /* 0x00000005000b7c02 */ /* 0x010fe20008000f00 */
[----:B------:R-:W-:Y:S02]  /*a300*/  IMAD.U32 R10, RZ, RZ, UR4 ;  /* 0x00000004ff0a7e24 */ /* 0x000fe4000f8e00ff */
[----:B------:R-:W-:Y:S07]  /*a310*/  LEPC R20, `(.L_x_99) ;  /* 0x000000001014794e */ /* 0x000fee0000000000 */
[----:B--2---:R-:W-:Y:S05]  /*a320*/  CALL.ABS.NOINC R16 ;  /* 0x0000000010007343 */ /* 0x004fea0003c00000 */
.L_x_99:
[----:B------:R-:W-:Y:S05]  /*a330*/  BSYNC.RECONVERGENT B6 ;  /* 0x0000000000067941 */ /* 0x000fea0003800200 */
.L_x_98:
[----:B------:R-:W-:Y:S01]  /*a340*/  R2UR UR4, R66 ;  /* 0x00000000420472ca */ /* 0x000fe200000e0000 */
[----:B------:R-:W-:Y:S01]  /*a350*/  UISETP.NE.U32.AND UP0, UPT, UR60, URZ, UPT ;  /* 0x000000ff3c00728c */ /* 0x000fe2000bf05070 */
[----:B------:R-:W-:Y:S02]  /*a360*/  ISETP.NE.U32.AND P4, PT, R60, RZ, PT ;  /* 0x000000ff3c00720c */ /* 0x000fe40003f85070 */
[----:B------:R-:W-:Y:S01]  /*a370*/  ISETP.NE.U32.AND P2, PT, RZ, UR50, PT ;  /* 0x00000032ff007c0c */ /* 0x000fe2000bf45070 */
[----:B------:R-:W-:Y:S01]  /*a380*/  UISETP.NE.AND.EX UP1, UPT, UR61, URZ, UPT, UP0 ;  /* 0x000000ff3d00728c */ /* 0x000fe2000bf25300 */
[----:B------:R-:W-:Y:S01]  /*a390*/  ISETP.NE.AND.EX P4, PT, R61, RZ, PT, P4 ;  /* 0x000000ff3d00720c */ /* 0x000fe20003f85340 */
[----:B------:R-:W-:Y:S01]  /*a3a0*/  UPLOP3.LUT UP0, UPT, UPT, UPT, UPT, 0x40, 0x4 ;  /* 0x000000000004789c */ /* 0x000fe20003f0e870 */
[----:B------:R-:W-:Y:S05]  /*a3b0*/  ISETP.NE.AND.EX P2, PT, RZ, UR51, PT, P2 ;  /* 0x00000033ff007c0c */ /* 0x000fea000bf45320 */
[----:B------:R-:W-:Y:S06]  /*a3c0*/  UISETP.NE.AND UP2, UPT, UR4, URZ, UPT ;  /* 0x000000ff0400728c */ /* 0x000fec000bf45270 */
[----:B------:R-:W-:Y:S05]  /*a3d0*/  PLOP3.LUT P1, PT, PT, PT, UP2, 0x80, 0x8 ;  /* 0x000000000008781c */ /* 0x000fea0003f2f028 */
[----:B------:R-:W-:Y:S06]  /*a3e0*/  @UP2 UPLOP3.LUT UP0, UPT, UPT, UPT, UP1, 0x80, 0x8 ;  /* 0x000000000008289c */ /* 0x000fec0003f0f010 */
[----:B------:R-:W-:Y:S01]  /*a3f0*/  PLOP3.LUT P0, PT, PT, PT, UP0, 0x80, 0x8 ;  /* 0x000000000008781c */ /* 0x000fe20003f0f008 */
[----:B------:R-:W-:Y:S01]  /*a400*/  @!UPT UIADD3 URZ, UPT, UPT, URZ, URZ, URZ ;  /* 0x000000fffffff290 */ /* 0x000fe2000fffe0ff */
[----:B------:R-:W-:Y:S11]  /*a410*/  BRA.U !UP1, `(.L_x_101) ;  /* 0x00000001093c7547 */ /* 0x000ff6000b800000 */
[----:B------:R-:W-:Y:S01]  /*a420*/  UISETP.NE.U32.AND UP0, UPT, UR50, URZ, UPT ;  /* 0x000000ff3200728c */ /* 0x000fe2000bf05070 */
[----:B------:R-:W-:Y:S01]  /*a430*/  HFMA2 R0, -RZ, RZ, 0, 5.9604644775390625e-08 ;  /* 0x00000001ff007431 */ /* 0x000fe200000001ff */
[----:B------:R-:W1:Y:S01]  /*a440*/  LDCU.64 UR8, c[0x0][0x358] ;  /* 0x00006b00ff0877ac */ /* 0x000e620008000a00 */
[----:B------:R-:W-:Y:S01]  /*a450*/  IMAD.MOV.U32 R62, RZ, RZ, 0x1 ;  /* 0x00000001ff3e7424 */ /* 0x000fe200078e00ff */
[----:B------:R-:W-:Y:S06]  /*a460*/  UISETP.NE.AND.EX UP0, UPT, UR51, URZ, UPT, UP0 ;  /* 0x000000ff3300728c */ /* 0x000fec000bf05300 */
        /* <DEDUP_REMOVED lines=9> */
[----:B-12---:R-:W-:Y:S02]  /*a500*/  @!P3 IMAD.U32 R27, RZ, RZ, UR4 ;  /* 0x00000004ff1bbe24 */ /* 0x006fe4000f8e00ff */
.L_x_101:
[----:B------:R-:W-:Y:S05]  /*a510*/  @!P4 BRA `(.L_x_102) ;  /* 0x000000000024c947 */ /* 0x000fea0003800000 */
[----:B------:R-:W-:Y:S01]  /*a520*/  ISETP.NE.U32.AND P3, PT, R42, RZ, PT ;  /* 0x000000ff2a00720c */ /* 0x000fe20003f65070 */
[----:B------:R-:W1:Y:S03]  /*a530*/  LDCU.64 UR4, c[0x0][0x358] ;  /* 0x00006b00ff0477ac */ /* 0x000e660008000a00 */
[----:B------:R-:W-:Y:S11]  /*a540*/  ISETP.NE.AND.EX P3, PT, R43, RZ, PT, P3 ;  /* 0x000000ff2b00720c */ /* 0x000ff60003f65330 */
[----:B------:R-:W-:Y:S02]  /*a550*/  @!UPT UIADD3 URZ, UPT, UPT, URZ, URZ, URZ ;  /* 0x000000fffffff290 */ /* 0x000fe4000fffe0ff */
[----:B------:R-:W2:Y:S01]  /*a560*/  @P3 LDC.64 R4, c[0x0][0x9a8] ;  /* 0x00026a00ff043b82 */ /* 0x000ea20000000a00 */
[----:B------:R-:W-:Y:S04]  /*a570*/  @P3 IMAD R0, R60, UR48, RZ ;  /* 0x000000303c003c24 */ /* 0x000fe8000f8e02ff */
[----:B--2---:R-:W-:Y:S05]  /*a580*/  @P3 IMAD.WIDE R4, R0, 0x4, R4 ;  /* 0x0000000400043825 */ /* 0x004fea00078e0204 */
[----:B-1---5:R1:W5:Y:S02]  /*a590*/  @P3 LDG.E R24, desc[UR4][R4.64] ;  /* 0x0000000404183981 */ /* 0x022364000c1e1900 */
[----:B-1----:R-:W2:Y:S02]  /*a5a0*/  @!P3 LDC R24, c[0x0][0x9a0] ;  /* 0x00026800ff18bb82 */ /* 0x002ea40000000800 */
.L_x_102:
[----:B-----5:R-:W-:Y:S01]  /*a5b0*/  FSETP.NEU.AND P3, PT, R27, RZ, PT ;  /* 0x000000ff1b00720b */ /* 0x020fe20003f6d000 */
[----:B------:R-:W1:Y:S01]  /*a5c0*/  LDCU.128 UR12, c[0x0][0xb90] ;  /* 0x00017200ff0c77ac */ /* 0x000e620008000c00 */
[----:B------:R-:W-:Y:S01]  /*a5d0*/  SEL R3, RZ, 0xffffffff, P2 ;  /* 0xffffffffff037807 */ /* 0x000fe20001000000 */
[----:B------:R-:W-:Y:S01]  /*a5e0*/  BSSY B1, `(.L_x_103) ;  /* 0x0000057000017945 */ /* 0x000fe20003800000 */
[----:B------:R-:W-:Y:S01]  /*a5f0*/  @P1 LOP3.LUT P2, RZ, R62, 0xff, RZ, 0xc0, !PT ;  /* 0x000000ff3eff1812 */ /* 0x000fe2000784c0ff */
[----:B------:R-:W-:Y:S01]  /*a600*/  IMAD.MOV.U32 R89, RZ, RZ, 0x1 ;  /* 0x00000001ff597424 */ /* 0x000fe200078e00ff */
[----:B------:R-:W-:Y:S01]  /*a610*/  @P1 SEL R4, RZ, 0xffffffff, P3 ;  /* 0xffffffffff041807 */ /* 0x000fe20001800000 */
[----:B------:R-:W-:Y:S01]  /*a620*/  IMAD.IADD R25, R23, 0x1, R2 ;  /* 0x0000000117197824 */ /* 0x000fe200078e0202 */
[----:B------:R-:W-:Y:S01]  /*a630*/  LOP3.LUT R70, R70, 0x1, RZ, 0x3c, !PT ;  /* 0x0000000146467812 */ /* 0x000fe200078e3cff */
[----:B------:R-:W3:Y:S01]  /*a640*/  LDCU UR11, c[0x0][0xba0] ;  /* 0x00017400ff0b77ac */ /* 0x000ee20008000800 */
[----:B------:R-:W-:Y:S01]  /*a650*/  @P0 SEL R4, R3, R4, !P2 ;  /* 0x0000000403040207 */ /* 0x000fe20005000000 */
[----:B------:R-:W-:Y:S01]  /*a660*/  IMAD R86, R74, -0x10, R72 ;  /* 0xfffffff04a567824 */ /* 0x000fe200078e0248 */
[----:B------:R-:W-:Y:S01]  /*a670*/  LEA R87, R22, UR43, 0x3 ;  /* 0x0000002b16577c11 */ /* 0x000fe2000f8e18ff */
[----:B------:R-:W-:Y:S01]  /*a680*/  USHF.L.U32 UR8, UR44, 0x6, URZ ;  /* 0x000000062c087899 */ /* 0x000fe200080006ff */
[----:B------:R-:W-:Y:S01]  /*a690*/  @P1 LOP3.LUT R4, R4, 0x1, RZ, 0xc0, !PT ;  /* 0x0000000104041812 */ /* 0x000fe200078ec0ff */
[----:B------:R-:W-:Y:S01]  /*a6a0*/  IMAD.MOV.U32 R88, RZ, RZ, RZ ;  /* 0x000000ffff587224 */ /* 0x000fe200078e00ff */
[----:B------:R-:W-:Y:S02]  /*a6b0*/  SHF.L.U32 R0, R69, 0x1f, RZ ;  /* 0x0000001f45007819 */ /* 0x000fe400000006ff */
[----:B------:R-:W-:Y:S02]  /*a6c0*/  CS2R R46, SRZ ;  /* 0x00000000002e7805 */ /* 0x000fe4000001ff00 */
[----:B------:R-:W-:Y:S01]  /*a6d0*/  ISETP.NE.U32.OR P5, PT, R4, 0x1, !P1 ;  /* 0x000000010400780c */ /* 0x000fe20004fa5470 */
[----:B------:R-:W-:Y:S01]  /*a6e0*/  IMAD.U32 R83, RZ, RZ, UR8 ;  /* 0x00000008ff537e24 */ /* 0x000fe2000f8e00ff */
[----:B------:R-:W-:Y:S02]  /*a6f0*/  R2UR UR4, R78 ;  /* 0x000000004e0472ca */ /* 0x000fe400000e0000 */
[----:B------:R-:W-:Y:S02]  /*a700*/  CS2R R44, SRZ ;  /* 0x00000000002c7805 */ /* 0x000fe4000001ff00 */
[----:B------:R-:W-:Y:S02]  /*a710*/  R2UR UR6, R77 ;  /* 0x000000004d0672ca */ /* 0x000fe400000e0000 */
[----:B------:R-:W-:Y:S02]  /*a720*/  CS2R R50, SRZ ;  /* 0x0000000000327805 */ /* 0x000fe4000001ff00 */
[----:B------:R-:W-:Y:S02]  /*a730*/  R2UR UR10, R79 ;  /* 0x000000004f0a72ca */ /* 0x000fe400000e0000 */
[----:B------:R-:W-:Y:S02]  /*a740*/  CS2R R48, SRZ ;  /* 0x0000000000307805 */ /* 0x000fe4000001ff00 */
[----:B------:R-:W-:Y:S02]  /*a750*/  R2UR UR9, R76 ;  /* 0x000000004c0972ca */ /* 0x000fe400000e0000 */
[----:B------:R-:W-:Y:S02]  /*a760*/  CS2R R54, SRZ ;  /* 0x0000000000367805 */ /* 0x000fe4000001ff00 */
[----:B------:R-:W-:Y:S02]  /*a770*/  PLOP3.LUT P2, PT, PT, PT, UP1, 0x80, 0x8 ;  /* 0x000000000008781c */ /* 0x000fe40003f4f018 */
[----:B------:R-:W-:Y:S02]  /*a780*/  CS2R R52, SRZ ;  /* 0x0000000000347805 */ /* 0x000fe4000001ff00 */
[----:B------:R-:W-:Y:S02]  /*a790*/  LOP3.LUT P4, R84, R62, 0xff, RZ, 0xc0, !PT ;  /* 0x000000ff3e547812 */ /* 0x000fe4000788c0ff */
[----:B------:R-:W-:Y:S02]  /*a7a0*/  CS2R R58, SRZ ;  /* 0x00000000003a7805 */ /* 0x000fe4000001ff00 */
[----:B------:R-:W-:Y:S01]  /*a7b0*/  @P5 SHF.L.U32 R7, R70, 0x1f, RZ ;  /* 0x0000001f46075819 */ /* 0x000fe200000006ff */
[----:B------:R-:W-:Y:S01]  /*a7c0*/  UIMAD.WIDE.U32 UR4, UR8, UR4, URZ ;  /* 0x00000004080472a5 */ /* 0x000fe2000f8e00ff */
[----:B------:R-:W-:Y:S02]  /*a7d0*/  SEL R4, RZ, 0xffffffff, P3 ;  /* 0xffffffffff047807 */ /* 0x000fe40001800000 */
[----:B------:R-:W-:Y:S01]  /*a7e0*/  CS2R R56, SRZ ;  /* 0x0000000000387805 */ /* 0x000fe2000001ff00 */
[----:B------:R-:W4:Y:S01]  /*a7f0*/  @P5 SYNCS.PHASECHK.TRANS64.TRYWAIT P1, [UR43+0x60], R7 ;  /* 0x00006007ff0055a7 */ /* 0x000f22000802112b */
[----:B------:R-:W-:Y:S01]  /*a800*/  UISETP.NE.AND UP0, UPT, UR10, 0x1, UPT ;  /* 0x000000010a00788c */ /* 0x000fe2000bf05270 */
[----:B------:R-:W-:Y:S01]  /*a810*/  P2R R85, PR, RZ, 0x20 ;  /* 0x00000020ff557803 */ /* 0x000fe20000000000 */
[----:B------:R-:W-:Y:S01]  /*a820*/  USHF.R.U32.HI UR5, URZ, UR6, UR5 ;  /* 0x00000006ff057299 */ /* 0x000fe20008011605 */
[----:B------:R-:W-:Y:S03]  /*a830*/  @P2 SEL R4, R3, R4, !P4 ;  /* 0x0000000403042207 */ /* 0x000fe60006000000 */
[----:B------:R-:W-:Y:S02]  /*a840*/  USEL UR5, UR8, UR5, !UP0 ;  /* 0x0000000508057287 */ /* 0x000fe4000c000000 */
[----:B------:R-:W-:Y:S01]  /*a850*/  UISETP.NE.AND UP0, UPT, UR9, 0x1, UPT ;  /* 0x000000010900788c */ /* 0x000fe2000bf05270 */
[----:B------:R-:W-:Y:S03]  /*a860*/  LOP3.LUT R4, R4, 0x1, RZ, 0xc0, !PT ;  /* 0x0000000104047812 */ /* 0x000fe600078ec0ff */
[----:B------:R-:W-:Y:S02]  /*a870*/  IMAD R6, RZ, RZ, -UR5 ;  /* 0x80000005ff067e24 */ /* 0x000fe4000f8e02ff */
[----:B------:R-:W-:Y:S01]  /*a880*/  IMAD.U32 R82, RZ, RZ, UR5 ;  /* 0x00000005ff527e24 */ /* 0x000fe2000f8e00ff */
[----:B------:R2:W2:Y:S01]  /*a890*/  SYNCS.PHASECHK.TRANS64.TRYWAIT P0, [R87+URZ+0xc0], R0 ;  /* 0x0000c000570075a7 */ /* 0x0004a200080011ff */
[----:B-1----:R-:W-:Y:S01]  /*a8a0*/  UIMAD.WIDE.U32 UR6, UR5, UR12, URZ ;  /* 0x0000000c050672a5 */ /* 0x002fe2000f8e00ff */
[----:B------:R-:W-:Y:S06]  /*a8b0*/  IMAD R83, R6, UR10, R83 ;  /* 0x0000000a06537c24 */ /* 0x000fec000f8e0253 */
[----:B------:R-:W-:Y:S02]  /*a8c0*/  UMOV UR4, UR7 ;  /* 0x0000000700047c82 */ /* 0x000fe40008000000 */
[----:B------:R-:W-:Y:S04]  /*a8d0*/  USHF.R.U32.HI UR4, URZ, UR13, UR4 ;  /* 0x0000000dff047299 */ /* 0x000fe80008011604 */
[----:B------:R-:W-:Y:S02]  /*a8e0*/  USEL UR4, UR5, UR4, !UP0 ;  /* 0x0000000405047287 */ /* 0x000fe4000c000000 */
[----:B------:R-:W-:Y:S02]  /*a8f0*/  UISETP.NE.AND UP0, UPT, UR14, 0x1, UPT ;  /* 0x000000010e00788c */ /* 0x000fe4000bf05270 */
[----:B------:R-:W-:Y:S02]  /*a900*/  UIMAD.WIDE.U32 UR6, UR4, UR15, URZ ;  /* 0x0000000f040672a5 */ /* 0x000fe4000f8e00ff */
[----:B------:R-:W-:Y:S02]  /*a910*/  IMAD.U32 R81, RZ, RZ, UR4 ;  /* 0x00000004ff517e24 */ /* 0x000fe4000f8e00ff */
[----:B------:R-:W-:Y:S01]  /*a920*/  PLOP3.LUT P2, PT, PT, PT, UP0, 0x80, 0x8 ;  /* 0x000000000008781c */ /* 0x000fe20003f4f008 */
[----:B------:R-:W-:Y:S02]  /*a930*/  IMAD R5, RZ, RZ, -UR4 ;  /* 0x80000004ff057e24 */ /* 0x000fe4000f8e02ff */
[----:B------:R-:W-:Y:S01]  /*a940*/  UMOV UR6, UR7 ;  /* 0x0000000700067c82 */ /* 0x000fe20008000000 */
[----:B------:R-:W-:Y:S01]  /*a950*/  IMAD.U32 R80, RZ, RZ, UR4 ;  /* 0x00000004ff507e24 */ /* 0x000fe2000f8e00ff */
[----:B---3--:R-:W-:Y:S01]  /*a960*/  USHF.R.U32.HI UR6, URZ, UR11, UR6 ;  /* 0x0000000bff067299 */ /* 0x008fe20008011606 */
[----:B------:R-:W-:Y:S05]  /*a970*/  IMAD R82, R5, UR9, R82 ;  /* 0x0000000905527c24 */ /* 0x000fea000f8e0252 */
[----:B------:R-:W-:Y:S02]  /*a980*/  SEL R81, R81, UR6, !P2 ;  /* 0x0000000651517c07 */ /* 0x000fe4000d000000 */
[----:B------:R-:W-:Y:S03]  /*a990*/  ISETP.NE.U32.AND P2, PT, R4, 0x1, PT ;  /* 0x000000010400780c */ /* 0x000fe60003f45070 */
[----:B------:R-:W-:Y:S01]  /*a9a0*/  IMAD.MOV R3, RZ, RZ, -R81 ;  /* 0x000000ffff037224 */ /* 0x000fe200078e0a51 */
[----:B------:R-:W-:Y:S03]  /*a9b0*/  P2R R90, PR, RZ, 0x4 ;  /* 0x00000004ff5a7803 */ /* 0x000fe60000000000 */
[----:B------:R-:W-:Y:S01]  /*a9c0*/  IMAD R80, R3, UR14, R80 ;  /* 0x0000000e03507c24 */ /* 0x000fe2000f8e0250 */
[----:B----4-:R-:W-:Y:S01]  /*a9d0*/  @P5 SEL R89, RZ, 0x1, !P1 ;  /* 0x00000001ff595807 */ /* 0x010fe20004800000 */
[----:B------:R-:W-:Y:S06]  /*a9e0*/  @!P5 BRA `(.L_x_104) ;  /* 0x000000000058d947 */ /* 0x000fec0003800000 */
[----:B------:R-:W-:Y:S01]  /*a9f0*/  IMAD.MOV.U32 R47, RZ, RZ, RZ ;  /* 0x000000ffff2f7224 */ /* 0x000fe200078e00ff */
[----:B------:R-:W-:Y:S01]  /*aa00*/  ISETP.NE.AND P1, PT, R89, RZ, PT ;  /* 0x000000ff5900720c */ /* 0x000fe20003f25270 */
[----:B------:R-:W-:Y:S01]  /*aa10*/  BSSY B0, `(.L_x_105) ;  /* 0x000000c000007945 */ /* 0x000fe20003800000 */
[----:B------:R-:W-:Y:S02]  /*aa20*/  CS2R R58, SRZ ;  /* 0x00000000003a7805 */ /* 0x000fe4000001ff00 */
[----:B------:R-:W-:Y:S02]  /*aa30*/  CS2R R56, SRZ ;  /* 0x0000000000387805 */ /* 0x000fe4000001ff00 */
[----:B------:R-:W-:Y:S02]  /*aa40*/  CS2R R54, SRZ ;  /* 0x0000000000367805 */ /* 0x000fe4000001ff00 */
[----:B------:R-:W-:Y:S02]  /*aa50*/  CS2R R52, SRZ ;  /* 0x0000000000347805 */ /* 0x000fe4000001ff00 */
[----:B------:R-:W-:Y:S02]  /*aa60*/  CS2R R50, SRZ ;  /* 0x0000000000327805 */ /* 0x000fe4000001ff00 */
[----:B------:R-:W-:Y:S02]  /*aa70*/  CS2R R48, SRZ ;  /* 0x0000000000307805 */ /* 0x000fe4000001ff00 */
[----:B------:R-:W-:Y:S01]  /*aa80*/  CS2R R44, SRZ ;  /* 0x00000000002c7805 */ /* 0x000fe2000001ff00 */
[----:B------:R-:W-:Y:S06]  /*aa90*/  @P1 BRA `(.L_x_106) ;  /* 0x00000000000c1947 */ /* 0x000fec0003800000 */
[----:B------:R-:W-:Y:S04]  /*aaa0*/  SHF.L.U32 R3, R70, 0x1f, RZ ;  /* 0x0000001f46037819 */ /* 0x000fe800000006ff */
[----:B------:R-:W1:Y:S02]  /*aab0*/  SYNCS.PHASECHK.TRANS64.TRYWAIT P1, [UR43+0x60], R3 ;  /* 0x00006003ff0075a7 */ /* 0x000e64000802112b */
[----:B-1----:R-:W-:Y:S05]  /*aac0*/  @!P1 BRA `(.L_x_107) ;  /* 0x0000003000fc9947 */ /* 0x002fea0003800000 */
.L_x_106:
[----:B------:R-:W-:Y:S05]  /*aad0*/  BSYNC B0 ;  /* 0x0000000000007941 */ /* 0x000fea0003800000 */
.L_x_105:
[----:B------:R-:W-:Y:S01]  /*aae0*/  ISETP.NE.AND P1, PT, R90, RZ, PT ;  /* 0x000000ff5a00720c */ /* 0x000fe20003f25270 */
[----:B------:R-:W-:Y:S11]  /*aaf0*/  HFMA2 R88, -RZ, RZ, 0, 5.9604644775390625e-08 ;  /* 0x00000001ff587431 */ /* 0x000ff600000001ff */
[----:B------:R-:W-:Y:S01]  /*ab00*/  @!UPT UIADD3 URZ, UPT, UPT, URZ, URZ, URZ ;  /* 0x000000fffffff290 */ /* 0x000fe2000fffe0ff */
[----:B------:R3:W4:Y:S04]  /*ab10*/  @P1 LDS.128 R56, [R73] ;  /* 0x0000000049381984 */ /* 0x0007280000000c00 */
[----:B------:R3:W1:Y:S04]  /*ab20*/  @P1 LDS.128 R52, [R72+0x10] ;  /* 0x0000100048341984 */ /* 0x0006680000000c00 */
[----:B------:R3:W1:Y:S04]  /*ab30*/  @P1 LDS.128 R48, [R71+0x20] ;  /* 0x0000200047301984 */ /* 0x0006680000000c00 */
[----:B------:R3:W1:Y:S02]  /*ab40*/  @P1 LDS.128 R44, [R86+0x30] ;  /* 0x00003000562c1984 */ /* 0x0006640000000c00 */
.L_x_104:
[----:B------:R-:W-:Y:S05]  /*ab50*/  BSYNC B1 ;  /* 0x0000000000017941 */ /* 0x000fea0003800000 */
.L_x_103:
[----:B-1----:R-:W-:Y:S04]  /*ab60*/  SHF.R.U32.HI R2, RZ, 0x15, R25 ;  /* 0x00000015ff027819 */ /* 0x002fe80000011619 */
[----:B------:R-:W-:Y:S01]  /*ab70*/  LOP3.LUT P1, RZ, R2, 0x3, R63, 0x48, !PT ;  /* 0x0000000302ff7812 */ /* 0x000fe2000782483f */
[----:B------:R-:W-:Y:S01]  /*ab80*/  @!UPT UIADD3 URZ, UPT, UPT, URZ, URZ, URZ ;  /* 0x000000fffffff290 */ /* 0x000fe2000fffe0ff */
[----:B--2---:R-:W-:Y:S11]  /*ab90*/  @P0 BRA `(.L_x_108) ;  /* 0x0000000000080947 */ /* 0x004ff60003800000 */
[----:B------:R-:W1:Y:S02]  /*aba0*/  SYNCS.PHASECHK.TRANS64.TRYWAIT P0, [R87+URZ+0xc0], R0 ;  /* 0x0000c000570075a7 */ /* 0x000e6400080011ff */
[----:B-1----:R-:W-:Y:S05]  /*abb0*/  @!P0 BRA `(.L_x_109) ;  /* 0x0000003000d88947 */ /* 0x002fea0003800000 */
.L_x_108:
[----:B------:R-:W-:Y:S05]  /*abc0*/  @!P1 BRA `(.L_x_110) ;  /* 0x0000000000409947 */ /* 0x000fea0003800000 */
[----:B------:R-:W2:Y:S01]  /*abd0*/  LDCU.64 UR8, c[0x4][0x70] ;  /* 0x01000e00ff0877ac */ /* 0x000ea20008000a00 */
[----:B------:R-:W-:Y:S01]  /*abe0*/  MOV R3, 0x0 ;  /* 0x0000000000037802 */ /* 0x000fe20000000f00 */
[----:B------:R-:W-:Y:S02]  /*abf0*/  HFMA2 R12, -RZ, RZ, 0, 5.9604644775390625e-08 ;  /* 0x00000001ff0c7431 */ /* 0x000fe400000001ff */
[----:B------:R-:W-:Y:S02]  /*ac00*/  IMAD.MOV.U32 R8, RZ, RZ, 0x192 ;  /* 0x00000192ff087424 */ /* 0x000fe400078e00ff */
[----:B------:R-:W-:Y:S01]  /*ac10*/  IMAD.MOV.U32 R13, RZ, RZ, RZ ;  /* 0x000000ffff0d7224 */ /* 0x000fe200078e00ff */
[----:B------:R-:W5:Y:S01]  /*ac20*/  LDCU.64 UR6, c[0x4][0x78] ;  /* 0x01000f00ff0677ac */ /* 0x000f620008000a00 */
[----:B------:R-:W1:Y:S01]  /*ac30*/  LDC.64 R2, c[0x4][R3] ;  /* 0x0100000003027b82 */ /* 0x000e620000000a00 */
[----:B------:R-:W3:Y:S01]  /*ac40*/  LDCU.64 UR4, c[0x4][0x10] ;  /* 0x01000200ff0477ac */ /* 0x000ee20008000a00 */
[----:B--2---:R-:W-:Y:S01]  /*ac50*/  MOV R5, UR9 ;  /* 0x0000000900057c02 */ /* 0x004fe20008000f00 */
[----:B------:R-:W-:Y:S01]  /*ac60*/  IMAD.U32 R4, RZ, RZ, UR8 ;  /* 0x00000008ff047e24 */ /* 0x000fe2000f8e00ff */
[----:B-----5:R-:W-:Y:S01]  /*ac70*/  MOV R7, UR7 ;  /* 0x0000000700077c02 */ /* 0x020fe20008000f00 */
[----:B------:R-:W-:Y:S01]  /*ac80*/  IMAD.U32 R6, RZ, RZ, UR6 ;  /* 0x00000006ff067e24 */ /* 0x000fe2000f8e00ff */
[----:B---3--:R-:W-:Y:S01]  /*ac90*/  MOV R11, UR5 ;  /* 0x00000005000b7c02 */ /* 0x008fe20008000f00 */
[----:B------:R-:W-:Y:S02]  /*aca0*/  IMAD.U32 R10, RZ, RZ, UR4 ;  /* 0x00000004ff0a7e24 */ /* 0x000fe4000f8e00ff */
[----:B------:R-:W-:Y:S07]  /*acb0*/  LEPC R20, `(.L_x_110) ;  /* 0x000000001014794e */ /* 0x000fee0000000000 */
[----:B-1--4-:R-:W-:Y:S05]  /*acc0*/  CALL.ABS.NOINC R2 ;  /* 0x0000000002007343 */ /* 0x012fea0003c00000 */
.L_x_110:
[----:B----4-:R-:W-:Y:S01]  /*acd0*/  LOP3.LUT R20, R56, 0xffffe000, RZ, 0xc0, !PT ;  /* 0xffffe00038147812 */ /* 0x010fe200078ec0ff */
[----:B------:R-:W-:Y:S05]  /*ace0*/  WARPSYNC.ALL ;  /* 0x0000000000007948 */ /* 0x000fea0003800000 */
[----:B------:R-:W-:Y:S01]  /*acf0*/  R2UR UR4, R25 ;  /* 0x00000000190472ca */ /* 0x000fe200000e0000 */
[----:B------:R-:W-:Y:S01]  /*ad00*/  BSSY.RECONVERGENT B0, `(.L_x_111) ;  /* 0x0000061000007945 */ /* 0x000fe20003800200 */
[----:B------:R-:W-:Y:S02]  /*ad10*/  LOP3.LUT R21, R57, 0xffffe000, RZ, 0xc0, !PT ;  /* 0xffffe00039157812 */ /* 0x000fe400078ec0ff */
[----:B------:R-:W-:Y:S02]  /*ad20*/  LOP3.LUT R26, R58, 0xffffe000, RZ, 0xc0, !PT ;  /* 0xffffe0003a1a7812 */ /* 0x000fe400078ec0ff */
[----:B------:R-:W-:Y:S02]  /*ad30*/  LOP3.LUT R33, R52, 0xffffe000, RZ, 0xc0, !PT ;  /* 0xffffe00034217812 */ /* 0x000fe400078ec0ff */
[----:B------:R-:W-:Y:S05]  /*ad40*/  ISETP.NE.AND P0, PT, R75, RZ, PT ;  /* 0x000000ff4b00720c */ /* 0x000fea0003f05270 */
[----:B------:R-:W1:Y:S02]  /*ad50*/  LDTM.x16 R4, tmem[UR4] ;  /* 0x00000004000479ee */ /* 0x000e640008240000 */
[C---:B-1----:R-:W-:Y:S01]  /*ad60*/  FMUL R0, R24.reuse, R4 ;  /* 0x0000000418007220 */ /* 0x042fe20000400000 */
[C---:B------:R-:W-:Y:S01]  /*ad70*/  FMUL R2, R24.reuse, R5 ;  /* 0x0000000518027220 */ /* 0x040fe20000400000 */
[C---:B------:R-:W-:Y:S01]  /*ad80*/  FMUL R3, R24.reuse, R6 ;  /* 0x0000000618037220 */ /* 0x040fe20000400000 */
[----:B------:R-:W-:Y:S01]  /*ad90*/  FMUL R7, R24, R7 ;  /* 0x0000000718077220 */ /* 0x000fe20000400000 */
[----:B------:R-:W-:Y:S01]  /*ada0*/  FFMA R28, R27, R20, R0 ;  /* 0x000000141b1c7223 */ /* 0x000fe20000000000 */
[----:B------:R-:W-:Y:S01]  /*adb0*/  LOP3.LUT R20, R59, 0xffffe000, RZ, 0xc0, !PT ;  /* 0xffffe0003b147812 */ /* 0x000fe200078ec0ff */
[C---:B------:R-:W-:Y:S01]  /*adc0*/  FFMA R29, R27.reuse, R21, R2 ;  /* 0x000000151b1d7223 */ /* 0x040fe20000000002 */
[----:B------:R-:W-:Y:S01]  /*add0*/  LOP3.LUT R21, R54, 0xffffe000, RZ, 0xc0, !PT ;  /* 0xffffe00036157812 */ /* 0x000fe200078ec0ff */
[----:B------:R-:W-:Y:S01]  /*ade0*/  FFMA R30, R27, R26, R3 ;  /* 0x0000001a1b1e7223 */ /* 0x000fe20000000003 */
[----:B------:R-:W-:Y:S01]  /*adf0*/  LOP3.LUT R26, R53, 0xffffe000, RZ, 0xc0, !PT ;  /* 0xffffe000351a7812 */ /* 0x000fe200078ec0ff */
[----:B------:R-:W-:Y:S01]  /*ae00*/  FFMA R31, R27, R20, R7 ;  /* 0x000000141b1f7223 */ /* 0x000fe20000000007 */
[----:B------:R-:W-:Y:S01]  /*ae10*/  LOP3.LUT R20, R55, 0xffffe000, RZ, 0xc0, !PT ;  /* 0xffffe00037147812 */ /* 0x000fe200078ec0ff */
[C---:B------:R-:W-:Y:S01]  /*ae20*/  FMUL R4, R24.reuse, R8 ;  /* 0x0000000818047220 */ /* 0x040fe20000400000 */
[----:B------:R-:W-:Y:S01]  /*ae30*/  F2FP.TF32.F32.PACK_B R28, R28 ;  /* 0x0000001cff1c723e */ /* 0x000fe200024050ff */
[C---:B------:R-:W-:Y:S01]  /*ae40*/  FMUL R5, R24.reuse, R9 ;  /* 0x0000000918057220 */ /* 0x040fe20000400000 */
[----:B------:R-:W-:Y:S01]  /*ae50*/  F2FP.TF32.F32.PACK_B R29, R29 ;  /* 0x0000001dff1d723e */ /* 0x000fe200024050ff */
[C---:B------:R-:W-:Y:S01]  /*ae60*/  FMUL R6, R24.reuse, R10 ;  /* 0x0000000a18067220 */ /* 0x040fe20000400000 */
[----:B------:R-:W-:Y:S01]  /*ae70*/  FMUL R11, R24, R11 ;  /* 0x0000000b180b7220 */ /* 0x000fe20000400000 */
[----:B------:R-:W-:Y:S01]  /*ae80*/  F2FP.TF32.F32.PACK_B R30, R30 ;  /* 0x0000001eff1e723e */ /* 0x000fe200024050ff */
[C---:B------:R-:W-:Y:S01]  /*ae90*/  FFMA R4, R27.reuse, R33, R4 ;  /* 0x000000211b047223 */ /* 0x040fe20000000004 */
[----:B------:R-:W-:Y:S01]  /*aea0*/  F2FP.TF32.F32.PACK_B R31, R31 ;  /* 0x0000001fff1f723e */ /* 0x000fe200024050ff */
[C---:B------:R-:W-:Y:S01]  /*aeb0*/  FFMA R5, R27.reuse, R26, R5 ;  /* 0x0000001a1b057223 */ /* 0x040fe20000000005 */
[C---:B------:R-:W-:Y:S01]  /*aec0*/  FFMA R6, R27.reuse, R21, R6 ;  /* 0x000000151b067223 */ /* 0x040fe20000000006 */
[----:B------:R-:W-:Y:S01]  /*aed0*/  FFMA R7, R27, R20, R11 ;  /* 0x000000141b077223 */ /* 0x000fe2000000000b */
[----:B------:R-:W-:Y:S01]  /*aee0*/  LOP3.LUT R33, R48, 0xffffe000, RZ, 0xc0, !PT ;  /* 0xffffe00030217812 */ /* 0x000fe200078ec0ff */
[----:B------:R1:W-:Y:S01]  /*aef0*/  STS.128 [R73], R28 ;  /* 0x0000001c49007388 */ /* 0x0003e20000000c00 */
[----:B------:R-:W-:Y:S01]  /*af00*/  LOP3.LUT R26, R49, 0xffffe000, RZ, 0xc0, !PT ;  /* 0xffffe000311a7812 */ /* 0x000fe200078ec0ff */
[C---:B------:R-:W-:Y:S01]  /*af10*/  FMUL R8, R24.reuse, R12 ;  /* 0x0000000c18087220 */ /* 0x040fe20000400000 */
[----:B------:R-:W-:Y:S01]  /*af20*/  FMUL R9, R24, R13 ;  /* 0x0000000d18097220 */ /* 0x000fe20000400000 */
[----:B------:R-:W-:Y:S01]  /*af30*/  LOP3.LUT R21, R50, 0xffffe000, RZ, 0xc0, !PT ;  /* 0xffffe00032157812 */ /* 0x000fe200078ec0ff */
[C---:B------:R-:W-:Y:S01]  /*af40*/  FMUL R10, R24.reuse, R14 ;  /* 0x0000000e180a7220 */ /* 0x040fe20000400000 */
[----:B------:R-:W-:Y:S01]  /*af50*/  LOP3.LUT R20, R51, 0xffffe000, RZ, 0xc0, !PT ;  /* 0xffffe00033147812 */ /* 0x000fe200078ec0ff */
[----:B------:R-:W-:Y:S01]  /*af60*/  FMUL R15, R24, R15 ;  /* 0x0000000f180f7220 */ /* 0x000fe20000400000 */
[----:B------:R-:W-:Y:S01]  /*af70*/  F2FP.TF32.F32.PACK_B R4, R4 ;  /* 0x00000004ff04723e */ /* 0x000fe200024050ff */
[C---:B------:R-:W-:Y:S01]  /*af80*/  FFMA R8, R27.reuse, R33, R8 ;  /* 0x000000211b087223 */ /* 0x040fe20000000008 */
[----:B------:R-:W-:Y:S01]  /*af90*/  F2FP.TF32.F32.PACK_B R5, R5 ;  /* 0x00000005ff05723e */ /* 0x000fe200024050ff */
[C---:B------:R-:W-:Y:S01]  /*afa0*/  FFMA R9, R27.reuse, R26, R9 ;  /* 0x0000001a1b097223 */ /* 0x040fe20000000009 */
[----:B------:R-:W-:Y:S01]  /*afb0*/  F2FP.TF32.F32.PACK_B R6, R6 ;  /* 0x00000006ff06723e */ /* 0x000fe200024050ff */
[C---:B------:R-:W-:Y:S01]  /*afc0*/  FFMA R10, R27.reuse, R21, R10 ;  /* 0x000000151b0a7223 */ /* 0x040fe2000000000a */
[----:B------:R-:W-:Y:S01]  /*afd0*/  F2FP.TF32.F32.PACK_B R7, R7 ;  /* 0x00000007ff07723e */ /* 0x000fe200024050ff */
[----:B------:R-:W-:Y:S01]  /*afe0*/  FFMA R11, R27, R20, R15 ;  /* 0x000000141b0b7223 */ /* 0x000fe2000000000f */
[----:B------:R-:W-:Y:S01]  /*aff0*/  LOP3.LUT R33, R44, 0xffffe000, RZ, 0xc0, !PT ;  /* 0xffffe0002c217812 */ /* 0x000fe200078ec0ff */
[C---:B------:R-:W-:Y:S01]  /*b000*/  FMUL R12, R24.reuse, R16 ;  /* 0x00000010180c7220 */ /* 0x040fe20000400000 */
[----:B------:R-:W-:Y:S01]  /*b010*/  LOP3.LUT R26, R45, 0xffffe000, RZ, 0xc0, !PT ;  /* 0xffffe0002d1a7812 */ /* 0x000fe200078ec0ff */
[----:B------:R1:W-:Y:S01]  /*b020*/  STS.128 [R72+0x10], R4 ;  /* 0x0000100448007388 */ /* 0x0003e20000000c00 */
        /* <DEDUP_REMOVED lines=13> */
[----:B------:R-:W-:Y:S02]  /*b100*/  F2FP.TF32.F32.PACK_B R12, R12 ;  /* 0x0000000cff0c723e */ /* 0x000fe400024050ff */
[----:B------:R-:W-:Y:S01]  /*b110*/  F2FP.TF32.F32.PACK_B R13, R13 ;  /* 0x0000000dff0d723e */ /* 0x000fe200024050ff */
[----:B------:R1:W-:Y:S01]  /*b120*/  STS.128 [R71+0x20], R8 ;  /* 0x0000200847007388 */ /* 0x0003e20000000c00 */
[----:B------:R-:W-:Y:S02]  /*b130*/  F2FP.TF32.F32.PACK_B R14, R14 ;  /* 0x0000000eff0e723e */ /* 0x000fe400024050ff */
[----:B------:R-:W-:Y:S05]  /*b140*/  F2FP.TF32.F32.PACK_B R15, R15 ;  /* 0x0000000fff0f723e */ /* 0x000fea00024050ff */
[----:B------:R1:W-:Y:S01]  /*b150*/  STS.128 [R86+0x30], R12 ;  /* 0x0000300c56007388 */ /* 0x0003e20000000c00 */
[----:B------:R-:W-:Y:S01]  /*b160*/  @!PT LDS RZ, [RZ] ;  /* 0x00000000fffff984 */ /* 0x000fe20000000800 */
[----:B------:R-:W-:Y:S01]  /*b170*/  @!PT LDS RZ, [RZ] ;  /* 0x00000000fffff984 */ /* 0x000fe20000000800 */
[----:B------:R-:W-:Y:S01]  /*b180*/  @!PT LDS RZ, [RZ] ;  /* 0x00000000fffff984 */ /* 0x000fe20000000800 */
[----:B------:R-:W-:Y:S01]  /*b190*/  @!PT LDS RZ, [RZ] ;  /* 0x00000000fffff984 */ /* 0x000fe20000000800 */
[----:B------:R2:W-:Y:S07]  /*b1a0*/  MEMBAR.ALL.CTA ;  /* 0x0000000000007992 */ /* 0x0005ee0000008000 */
[----:B--2---:R-:W2:Y:S02]  /*b1b0*/  FENCE.VIEW.ASYNC.S ;  /* 0x00000000000073c6 */ /* 0x004ea40000000000 */
[----:B--2---:R-:W-:Y:S06]  /*b1c0*/  BAR.SYNC.DEFER_BLOCKING 0x1, 0x80 ;  /* 0x0042000000007b1d */ /* 0x004fec0000010000 */
[----:B------:R-:W-:Y:S05]  /*b1d0*/  @P0 BRA `(.L_x_112) ;  /* 0x00000000004c0947 */ /* 0x000fea0003800000 */
[----:B------:R-:W-:Y:S01]  /*b1e0*/  UIADD3 UR4, UPT, UPT, UR43, 0x200, URZ ;  /* 0x000002002b047890 */ /* 0x000fe2000fffe0ff */
[----:B------:R-:W-:Y:S01]  /*b1f0*/  R2UR UR10, R83 ;  /* 0x00000000530a72ca */ /* 0x000fe200000e0000 */
[----:B------:R-:W-:Y:S01]  /*b200*/  UMOV UR9, UR45 ;  /* 0x0000002d00097c82 */ /* 0x000fe20008000000 */
[----:B------:R-:W-:Y:S01]  /*b210*/  R2UR UR11, R82 ;  /* 0x00000000520b72ca */ /* 0x000fe200000e0000 */
[----:B------:R-:W-:Y:S01]  /*b220*/  UIADD3 UR6, UPT, UPT, UR43, 0x1200, URZ ;  /* 0x000012002b067890 */ /* 0x000fe2000fffe0ff */
[----:B------:R-:W-:Y:S01]  /*b230*/  R2UR UR12, R80 ;  /* 0x00000000500c72ca */ /* 0x000fe200000e0000 */
[----:B------:R-:W-:Y:S01]  /*b240*/  IMAD.U32 R67, RZ, RZ, UR4 ;  /* 0x00000004ff437e24 */ /* 0x000fe2000f8e00ff */
[----:B------:R-:W-:Y:S01]  /*b250*/  R2UR UR13, R81 ;  /* 0x00000000510d72ca */ /* 0x000fe200000e0000 */
[----:B------:R-:W-:Y:S02]  /*b260*/  UIADD3 UR4, UP0, UPT, UR62, 0x780, URZ ;  /* 0x000007803e047890 */ /* 0x000fe4000ff1e0ff */
[----:B------:R-:W-:Y:S01]  /*b270*/  UIADD3 UR7, UPT, UPT, UR45, 0x40, URZ ;  /* 0x000000402d077890 */ /* 0x000fe2000fffe0ff */
[----:B------:R-:W-:Y:S01]  /*b280*/  R2UR UR8, R67 ;  /* 0x00000000430872ca */ /* 0x000fe200000e0000 */
[----:B------:R-:W-:Y:S11]  /*b290*/  UIADD3.X UR5, UPT, UPT, URZ, UR63, URZ, UP0, !UPT ;  /* 0x0000003fff057290 */ /* 0x000ff600087fe4ff */
[----:B------:R-:W-:Y:S01]  /*b2a0*/  @!UPT UIADD3 URZ, UPT, UPT, URZ, URZ, URZ ;  /* 0x000000fffffff290 */ /* 0x000fe2000fffe0ff */
[----:B------:R2:W-:Y:S02]  /*b2b0*/  UTMASTG.5D.IM2COL [UR8], [UR4] ;  /* 0x00000008040073b5 */ /* 0x0005e40008060000 */
[----:B--2---:R-:W-:Y:S01]  /*b2c0*/  UMOV UR8, UR6 ;  /* 0x0000000600087c82 */ /* 0x004fe20008000000 */
[----:B------:R-:W-:Y:S02]  /*b2d0*/  UMOV UR9, UR7 ;  /* 0x0000000700097c82 */ /* 0x000fe40008000000 */
[----:B------:R2:W-:Y:S01]  /*b2e0*/  UTMASTG.5D.IM2COL [UR8], [UR4] ;  /* 0x00000008040073b5 */ /* 0x0005e20008060000 */
[----:B------:R0:W-:Y:S01]  /*b2f0*/  UTMACMDFLUSH ;  /* 0x00000000000079b7 */ /* 0x0001e20000000000 */
[----:B--2---:R-:W-:Y:S04]  /*b300*/  DEPBAR.LE SB0, 0x1 ;  /* 0x000080400000791a */ /* 0x004fe80000000000 */
.L_x_112:
[----:B------:R-:W-:Y:S05]  /*b310*/  BSYNC.RECONVERGENT B0 ;  /* 0x0000000000007941 */ /* 0x000fea0003800200 */
.L_x_111:
[----:B------:R-:W-:Y:S01]  /*b320*/  BAR.SYNC.DEFER_BLOCKING 0x1, 0x80 ;  /* 0x0042000000007b1d */ /* 0x000fe20000010000 */
[----:B------:R-:W-:Y:S01]  /*b330*/  ISETP.NE.AND P1, PT, R85, RZ, PT ;  /* 0x000000ff5500720c */ /* 0x000fe20003f25270 */
[----:B------:R-:W-:Y:S01]  /*b340*/  UISETP.NE.AND UP0, UPT, UR49, URZ, UPT ;  /* 0x000000ff3100728c */ /* 0x000fe2000bf05270 */
[----:B------:R-:W-:Y:S11]  /*b350*/  LEA R3, R88, UR43, 0x3 ;  /* 0x0000002b58037c11 */ /* 0x000ff6000f8e18ff */
[----:B-1----:R-:W-:Y:S01]  /*b360*/  @P1 SHF.L.U32 R4, R70, 0x1f, RZ ;  /* 0x0000001f46041819 */ /* 0x002fe200000006ff */
[----:B------:R-:W-:Y:S06]  /*b370*/  BRA.U !UP0, `(.L_x_113) ;  /* 0x0000000108247547 */ /* 0x000fec000b800000 */
[----:B------:R-:W1:Y:S01]  /*b380*/  S2R R0, SR_CgaCtaId ;  /* 0x0000000000007919 */ /* 0x000e620000008800 */
[----:B------:R-:W-:Y:S01]  /*b390*/  IMAD.U32 R2, RZ, RZ, UR46 ;  /* 0x0000002eff027e24 */ /* 0x000fe2000f8e00ff */
[----:B------:R-:W-:Y:S04]  /*b3a0*/  UIADD3 UR4, UPT, UPT, UR46, 0x1, URZ ;  /* 0x000000012e047890 */ /* 0x000fe8000fffe0ff */
[----:B------:R-:W-:Y:S01]  /*b3b0*/  @P1 LEA R2, R2, UR43, 0x3 ;  /* 0x0000002b02021c11 */ /* 0x000fe2000f8e18ff */
[----:B------:R-:W-:Y:S04]  /*b3c0*/  UISETP.NE.AND UP0, UPT, UR4, 0x4, UPT ;  /* 0x000000040400788c */ /* 0x000fe8000bf05270 */
[----:B------:R-:W-:Y:S01]  /*b3d0*/  @P1 VIADD R5, R2, 0x80 ;  /* 0x0000008002051836 */ /* 0x000fe20000000000 */
[----:B------:R-:W-:Y:S04]  /*b3e0*/  USEL UR46, UR4, URZ, UP0 ;  /* 0x000000ff042e7287 */ /* 0x000fe80008000000 */
[----:B-1----:R-:W-:Y:S04]  /*b3f0*/  @P1 PRMT R0, R0, 0x654, R5 ;  /* 0x0000065400001816 */ /* 0x002fe80000000005 */
[----:B------:R1:W-:Y:S04]  /*b400*/  @P1 SYNCS.ARRIVE.TRANS64.RED.A1T0 RZ, [R0+URZ], RZ ;  /* 0x000000ff00ff19a7 */ /* 0x0003e800081004ff */
.L_x_113:
[----:B------:R-:W2:Y:S01]  /*b410*/  @P1 SYNCS.PHASECHK.TRANS64.TRYWAIT P0, [R3+URZ+0x60], R4 ;  /* 0x00006004030015a7 */ /* 0x000ea200080011ff */
[----:B------:R-:W-:Y:S01]  /*b420*/  BSSY B1, `(.L_x_114) ;  /* 0x0000016000017945 */ /* 0x000fe20003800000 */
[----:B--2---:R-:W-:Y:S03]  /*b430*/  @P1 SEL R89, RZ, 0x1, !P0 ;  /* 0x00000001ff591807 */ /* 0x004fe60004000000 */
[----:B------:R-:W-:Y:S05]  /*b440*/  @!P1 BRA `(.L_x_115) ;  /* 0x00000000004c9947 */ /* 0x000fea0003800000 */
[----:B------:R-:W-:Y:S01]  /*b450*/  ISETP.NE.AND P0, PT, R89, RZ, PT ;  /* 0x000000ff5900720c */ /* 0x000fe20003f05270 */
[----:B------:R-:W-:Y:S01]  /*b460*/  BSSY B0, `(.L_x_116) ;  /* 0x000000b000007945 */ /* 0x000fe20003800000 */
[----:B------:R-:W-:Y:S11]  /*b470*/  ISETP.NE.AND P1, PT, R90, RZ, PT ;  /* 0x000000ff5a00720c */ /* 0x000ff60003f25270 */
[----:B------:R-:W-:Y:S02]  /*b480*/  @!UPT UIADD3 URZ, UPT, UPT, URZ, URZ, URZ ;  /* 0x000000fffffff290 */ /* 0x000fe4000fffe0ff */
[C---:B------:R-:W-:Y:S01]  /*b490*/  @P1 IMAD R6, R88.reuse, 0x2000, R73 ;  /* 0x0000200058061824 */ /* 0x040fe200078e0249 */
[C---:B------:R-:W-:Y:S01]  /*b4a0*/  @P1 LEA R4, R88.reuse, R71, 0xd ;  /* 0x0000004758041211 */ /* 0x040fe200078e68ff */
[C---:B------:R-:W-:Y:S02]  /*b4b0*/  @P1 IMAD R5, R88.reuse, 0x2000, R72 ;  /* 0x0000200058051824 */ /* 0x040fe400078e0248 */
[----:B------:R-:W-:Y:S01]  /*b4c0*/  @P1 IMAD R2, R88, 0x2000, R86 ;  /* 0x0000200058021824 */ /* 0x000fe200078e0256 */
[----:B------:R-:W-:Y:S06]  /*b4d0*/  @P0 BRA `(.L_x_117) ;  /* 0x00000000000c0947 */ /* 0x000fec0003800000 */
[----:B-1----:R-:W-:Y:S04]  /*b4e0*/  SHF.L.U32 R0, R70, 0x1f, RZ ;  /* 0x0000001f46007819 */ /* 0x002fe800000006ff */
[----:B------:R-:W1:Y:S02]  /*b4f0*/  SYNCS.PHASECHK.TRANS64.TRYWAIT P0, [R3+URZ+0x60], R0 ;  /* 0x00006000030075a7 */ /* 0x000e6400080011ff */
[----:B-1----:R-:W-:Y:S05]  /*b500*/  @!P0 BRA `(.L_x_118) ;  /* 0x0000002800988947 */ /* 0x002fea0003800000 */
.L_x_117:
[----:B------:R-:W-:Y:S05]  /*b510*/  BSYNC B0 ;  /* 0x0000000000007941 */ /* 0x000fea0003800000 */
.L_x_116:
[----:B------:R-:W-:Y:S02]  /*b520*/  ISETP.NE.AND P0, PT, R90, RZ, PT ;  /* 0x000000ff5a00720c */ /* 0x000fe40003f05270 */
[----:B------:R-:W-:Y:S11]  /*b530*/  IADD3 R88, PT, PT, R88, 0x1, RZ ;  /* 0x0000000158587810 */ /* 0x000ff60007ffe0ff */
[----:B------:R2:W4:Y:S04]  /*b540*/  @P0 LDS.128 R56, [R6] ;  /* 0x0000000006380984 */ /* 0x0005280000000c00 */
[----:B------:R2:W1:Y:S04]  /*b550*/  @P0 LDS.128 R52, [R5+0x10] ;  /* 0x0000100005340984 */ /* 0x0004680000000c00 */
[----:B------:R2:W1:Y:S04]  /*b560*/  @P0 LDS.128 R48, [R4+0x20] ;  /* 0x0000200004300984 */ /* 0x0004680000000c00 */
[----:B------:R2:W1:Y:S02]  /*b570*/  @P0 LDS.128 R44, [R2+0x30] ;  /* 0x00003000022c0984 */ /* 0x0004640000000c00 */
.L_x_115:
[----:B------:R-:W-:Y:S05]  /*b580*/  BSYNC B1 ;  /* 0x0000000000017941 */ /* 0x000fea0003800000 */
.L_x_114:
[----:B-1----:R-:W-:Y:S05]  /*b590*/  VIADD R0, R25, 0x10 ;  /* 0x0000001019007836 */ /* 0x002fea0000000000 */
[----:B------:R-:W-:Y:S04]  /*b5a0*/  SHF.R.U32.HI R0, RZ, 0x15, R0 ;  /* 0x00000015ff007819 */ /* 0x000fe80000011600 */
[----:B------:R-:W-:Y:S11]  /*b5b0*/  LOP3.LUT P0, RZ, R0, 0x3, R63, 0x48, !PT ;  /* 0x0000000300ff7812 */ /* 0x000ff6000780483f */
[----:B------:R-:W-:Y:S02]  /*b5c0*/  @!UPT UIADD3 URZ, UPT, UPT, URZ, URZ, URZ ;  /* 0x000000fffffff290 */ /* 0x000fe4000fffe0ff */
[----:B------:R-:W-:Y:S05]  /*b5d0*/  @!P0 BRA `(.L_x_119) ;  /* 0x0000000000408947 */ /* 0x000fea0003800000 */
[----:B------:R-:W1:Y:S01]  /*b5e0*/  LDCU.64 UR8, c[0x4][0x70] ;  /* 0x01000e00ff0877ac */ /* 0x000e620008000a00 */
[----:B------:R-:W-:Y:S01]  /*b5f0*/  MOV R3, 0x0 ;  /* 0x0000000000037802 */ /* 0x000fe20000000f00 */
[----:B------:R-:W-:Y:S02]  /*b600*/  HFMA2 R12, -RZ, RZ, 0, 5.9604644775390625e-08 ;  /* 0x00000001ff0c7431 */ /* 0x000fe400000001ff */
[----:B------:R-:W-:Y:S02]  /*b610*/  IMAD.MOV.U32 R8, RZ, RZ, 0x192 ;  /* 0x00000192ff087424 */ /* 0x000fe400078e00ff */
[----:B------:R-:W-:Y:S01]  /*b620*/  IMAD.MOV.U32 R13, RZ, RZ, RZ ;  /* 0x000000ffff0d7224 */ /* 0x000fe200078e00ff */
[----:B------:R-:W5:Y:S01]  /*b630*/  LDCU.64 UR6, c[0x4][0x78] ;  /* 0x01000f00ff0677ac */ /* 0x000f620008000a00 */
[----:B--2---:R-:W2:Y:S01]  /*b640*/  LDC.64 R2, c[0x4][R3] ;  /* 0x0100000003027b82 */ /* 0x004ea20000000a00 */
[----:B------:R-:W3:Y:S01]  /*b650*/  LDCU.64 UR4, c[0x4][0x10] ;  /* 0x01000200ff0477ac */ /* 0x000ee20008000a00 */
[----:B-1----:R-:W-:Y:S01]  /*b660*/  MOV R5, UR9 ;  /* 0x0000000900057c02 */ /* 0x002fe20008000f00 */
[----:B------:R-:W-:Y:S01]  /*b670*/  IMAD.U32 R4, RZ, RZ, UR8 ;  /* 0x00000008ff047e24 */ /* 0x000fe2000f8e00ff */
[----:B-----5:R-:W-:Y:S01]  /*b680*/  MOV R7, UR7 ;  /* 0x0000000700077c02 */ /* 0x020fe20008000f00 */
[----:B------:R-:W-:Y:S01]  /*b690*/  IMAD.U32 R6, RZ, RZ, UR6 ;  /* 0x00000006ff067e24 */ /* 0x000fe2000f8e00ff */
[----:B---3--:R-:W-:Y:S01]  /*b6a0*/  MOV R11, UR5 ;  /* 0x00000005000b7c02 */ /* 0x008fe20008000f00 */
[----:B------:R-:W-:Y:S02]  /*b6b0*/  IMAD.U32 R10, RZ, RZ, UR4 ;  /* 0x00000004ff0a7e24 */ /* 0x000fe4000f8e00ff */
[----:B------:R-:W-:Y:S07]  /*b6c0*/  LEPC R20, `(.L_x_119) ;  /* 0x000000001014794e */ /* 0x000fee0000000000 */
[----:B--2-4-:R-:W-:Y:S05]  /*b6d0*/  CALL.ABS.NOINC R2 ;  /* 0x0000000002007343 */ /* 0x014fea0003c00000 */
.L_x_119:
[----:B----4-:R-:W-:Y:S01]  /*b6e0*/  LOP3.LUT R20, R56, 0xffffe000, RZ, 0xc0, !PT ;  /* 0xffffe00038147812 */ /* 0x010fe200078ec0ff */
[----:B------:R-:W-:Y:S05]  /*b6f0*/  WARPSYNC.ALL ;  /* 0x0000000000007948 */ /* 0x000fea0003800000 */
[----:B------:R-:W-:Y:S01]  /*b700*/  R2UR UR4, R25 ;  /* 0x00000000190472ca */ /* 0x000fe200000e0000 */
[----:B------:R-:W1:Y:S01]  /*b710*/  S2R R91, SR_CgaCtaId ;  /* 0x00000000005b7919 */ /* 0x000e620000008800 */
[----:B------:R-:W-:Y:S01]  /*b720*/  LOP3.LUT R21, R57, 0xffffe000, RZ, 0xc0, !PT ;  /* 0xffffe00039157812 */ /* 0x000fe200078ec0ff */
[----:B------:R-:W-:Y:S01]  /*b730*/  IMAD.U32 R40, RZ, RZ, UR46 ;  /* 0x0000002eff287e24 */ /* 0x000fe2000f8e00ff */
[----:B------:R-:W-:Y:S01]  /*b740*/  LOP3.LUT R41, R58, 0xffffe000, RZ, 0xc0, !PT ;  /* 0xffffe0003a297812 */ /* 0x000fe200078ec0ff */
[----:B------:R-:W-:Y:S01]  /*b750*/  BSSY.RECONVERGENT B0, `(.L_x_120) ;  /* 0x0000062000007945 */ /* 0x000fe20003800200 */
[----:B------:R-:W-:Y:S02]  /*b760*/  LOP3.LUT R26, R48, 0xffffe000, RZ, 0xc0, !PT ;  /* 0xffffe000301a7812 */ /* 0x000fe400078ec0ff */
[----:B------:R-:W-:Y:S02]  /*b770*/  ISETP.NE.AND P6, PT, R85, RZ, PT ;  /* 0x000000ff5500720c */ /* 0x000fe40003fc5270 */
[----:B------:R-:W-:Y:S03]  /*b780*/  ISETP.NE.AND P0, PT, R75, RZ, PT ;  /* 0x000000ff4b00720c */ /* 0x000fe60003f05270 */
[----:B--2---:R-:W2:Y:S08]  /*b790*/  LDTM.x16 R4, tmem[UR4+0x10] ;  /* 0x00001004000479ee */ /* 0x004eb00008240000 */
[----:B------:R-:W-:Y:S02]  /*b7a0*/  @P6 LEA R40, R40, UR43, 0x3 ;  /* 0x0000002b28286c11 */ /* 0x000fe4000f8e18ff */
[----:B------:R-:W-:Y:S03]  /*b7b0*/  @P6 SHF.L.U32 R93, R70, 0x1f, RZ ;  /* 0x0000001f465d6819 */ /* 0x000fe600000006ff */
[----:B------:R-:W-:Y:S01]  /*b7c0*/  @P6 VIADD R92, R40, 0x80 ;  /* 0x00000080285c6836 */ /* 0x000fe20000000000 */
[----:B------:R-:W-:Y:S04]  /*b7d0*/  LEA R40, R88, UR43, 0x3 ;  /* 0x0000002b58287c11 */ /* 0x000fe8000f8e18ff */
[----:B-1----:R-:W-:Y:S01]  /*b7e0*/  @P6 PRMT R92, R91, 0x654, R92 ;  /* 0x000006545b5c6816 */ /* 0x002fe2000000005c */
[C---:B--2---:R-:W-:Y:S01]  /*b7f0*/  FMUL R0, R24.reuse, R4 ;  /* 0x0000000418007220 */ /* 0x044fe20000400000 */
[C---:B------:R-:W-:Y:S01]  /*b800*/  FMUL R2, R24.reuse, R5 ;  /* 0x0000000518027220 */ /* 0x040fe20000400000 */
[C---:B------:R-:W-:Y:S01]  /*b810*/  FMUL R3, R24.reuse, R10 ;  /* 0x0000000a18037220 */ /* 0x040fe20000400000 */
[----:B------:R-:W-:Y:S01]  /*b820*/  FMUL R4, R24, R11 ;  /* 0x0000000b18047220 */ /* 0x000fe20000400000 */
[C---:B------:R-:W-:Y:S01]  /*b830*/  FFMA R28, R27.reuse, R20, R0 ;  /* 0x000000141b1c7223 */ /* 0x040fe20000000000 */
[----:B------:R-:W-:Y:S01]  /*b840*/  LOP3.LUT R20, R52, 0xffffe000, RZ, 0xc0, !PT ;  /* 0xffffe00034147812 */ /* 0x000fe200078ec0ff */
[----:B------:R-:W-:Y:S01]  /*b850*/  FFMA R29, R27, R21, R2 ;  /* 0x000000151b1d7223 */ /* 0x000fe20000000002 */
[----:B------:R-:W-:Y:S01]  /*b860*/  LOP3.LUT R21, R59, 0xffffe000, RZ, 0xc0, !PT ;  /* 0xffffe0003b157812 */ /* 0x000fe200078ec0ff */
[C---:B------:R-:W-:Y:S01]  /*b870*/  FMUL R0, R24.reuse, R6 ;  /* 0x0000000618007220 */ /* 0x040fe20000400000 */
[----:B------:R-:W-:Y:S01]  /*b880*/  F2FP.TF32.F32.PACK_B R28, R28 ;  /* 0x0000001cff1c723e */ /* 0x000fe200024050ff */
[C---:B------:R-:W-:Y:S01]  /*b890*/  FMUL R2, R24.reuse, R7 ;  /* 0x0000000718027220 */ /* 0x040fe20000400000 */
[----:B------:R-:W-:Y:S01]  /*b8a0*/  F2FP.TF32.F32.PACK_B R29, R29 ;  /* 0x0000001dff1d723e */ /* 0x000fe200024050ff */
[----:B------:R-:W-:Y:S01]  /*b8b0*/  FFMA R30, R27, R41, R0 ;  /* 0x000000291b1e7223 */ /* 0x000fe20000000000 */
[----:B------:R-:W-:Y:S01]  /*b8c0*/  LOP3.LUT R41, R55, 0xffffe000, RZ, 0xc0, !PT ;  /* 0xffffe00037297812 */ /* 0x000fe200078ec0ff */
[----:B------:R-:W-:Y:S01]  /*b8d0*/  FFMA R31, R27, R21, R2 ;  /* 0x000000151b1f7223 */ /* 0x000fe20000000002 */
[----:B------:R-:W-:Y:S01]  /*b8e0*/  LOP3.LUT R21, R53, 0xffffe000, RZ, 0xc0, !PT ;  /* 0xffffe00035157812 */ /* 0x000fe200078ec0ff */
[C---:B------:R-:W-:Y:S01]  /*b8f0*/  FMUL R0, R24.reuse, R8 ;  /* 0x0000000818007220 */ /* 0x040fe20000400000 */
[----:B------:R-:W-:Y:S01]  /*b900*/  F2FP.TF32.F32.PACK_B R30, R30 ;  /* 0x0000001eff1e723e */ /* 0x000fe200024050ff */
[----:B------:R-:W-:Y:S01]  /*b910*/  FMUL R2, R24, R9 ;  /* 0x0000000918027220 */ /* 0x000fe20000400000 */
[----:B------:R-:W-:Y:S01]  /*b920*/  F2FP.TF32.F32.PACK_B R31, R31 ;  /* 0x0000001fff1f723e */ /* 0x000fe200024050ff */
[C---:B------:R-:W-:Y:S01]  /*b930*/  FFMA R32, R27.reuse, R20, R0 ;  /* 0x000000141b207223 */ /* 0x040fe20000000000 */
[----:B------:R-:W-:Y:S01]  /*b940*/  LOP3.LUT R20, R54, 0xffffe000, RZ, 0xc0, !PT ;  /* 0xffffe00036147812 */ /* 0x000fe200078ec0ff */
[----:B------:R-:W-:Y:S01]  /*b950*/  FFMA R33, R27, R21, R2 ;  /* 0x000000151b217223 */ /* 0x000fe20000000002 */
[C---:B------:R-:W-:Y:S01]  /*b960*/  FMUL R5, R24.reuse, R12 ;  /* 0x0000000c18057220 */ /* 0x040fe20000400000 */
[----:B------:R1:W-:Y:S01]  /*b970*/  STS.128 [R73+0x2000], R28 ;  /* 0x0020001c49007388 */ /* 0x0003e20000000c00 */
[----:B------:R-:W-:Y:S01]  /*b980*/  LOP3.LUT R21, R49, 0xffffe000, RZ, 0xc0, !PT ;  /* 0xffffe00031157812 */ /* 0x000fe200078ec0ff */
[C---:B------:R-:W-:Y:S01]  /*b990*/  FFMA R34, R27.reuse, R20, R3 ;  /* 0x000000141b227223 */ /* 0x040fe20000000003 */
[----:B------:R-:W-:Y:S01]  /*b9a0*/  FFMA R35, R27, R41, R4 ;  /* 0x000000291b237223 */ /* 0x000fe20000000004 */
        /* <DEDUP_REMOVED lines=22> */
[----:B------:R-:W-:Y:S02]  /*bb10*/  F2FP.TF32.F32.PACK_B R36, R36 ;  /* 0x00000024ff24723e */ /* 0x000fe400024050ff */
[----:B------:R-:W-:Y:S02]  /*bb20*/  F2FP.TF32.F32.PACK_B R37, R37 ;  /* 0x00000025ff25723e */ /* 0x000fe400024050ff */
[----:B------:R-:W-:Y:S01]  /*bb30*/  F2FP.TF32.F32.PACK_B R38, R38 ;  /* 0x00000026ff26723e */ /* 0x000fe200024050ff */
[C---:B-1----:R-:W-:Y:S01]  /*bb40*/  FFMA R28, R27.reuse, R20, R9 ;  /* 0x000000141b1c7223 */ /* 0x042fe20000000009 */
[----:B------:R-:W-:Y:S01]  /*bb50*/  F2FP.TF32.F32.PACK_B R39, R39 ;  /* 0x00000027ff27723e */ /* 0x000fe200024050ff */
[C---:B------:R-:W-:Y:S01]  /*bb60*/  FFMA R29, R27.reuse, R21, R10 ;  /* 0x000000151b1d7223 */ /* 0x040fe2000000000a */
[C---:B------:R-:W-:Y:S01]  /*bb70*/  FFMA R30, R27.reuse, R26, R11 ;  /* 0x0000001a1b1e7223 */ /* 0x040fe2000000000b */
[----:B------:R-:W-:Y:S01]  /*bb80*/  FFMA R31, R27, R41, R12 ;  /* 0x000000291b1f7223 */ /* 0x000fe2000000000c */
[----:B------:R-:W-:Y:S01]  /*bb90*/  F2FP.TF32.F32.PACK_B R28, R28 ;  /* 0x0000001cff1c723e */ /* 0x000fe200024050ff */
[----:B------:R2:W-:Y:S01]  /*bba0*/  STS.128 [R71+0x2020], R36 ;  /* 0x0020202447007388 */ /* 0x0005e20000000c00 */
[----:B------:R-:W-:Y:S02]  /*bbb0*/  F2FP.TF32.F32.PACK_B R29, R29 ;  /* 0x0000001dff1d723e */ /* 0x000fe400024050ff */
        /* <DEDUP_REMOVED lines=8> */
[----:B-1----:R-:W1:Y:S02]  /*bc40*/  FENCE.VIEW.ASYNC.S ;  /* 0x00000000000073c6 */ /* 0x002e640000000000 */
[----:B-1----:R-:W-:Y:S06]  /*bc50*/  BAR.SYNC.DEFER_BLOCKING 0x1, 0x80 ;  /* 0x0042000000007b1d */ /* 0x002fec0000010000 */
[----:B------:R-:W-:Y:S05]  /*bc60*/  @P0 BRA `(.L_x_121) ;  /* 0x0000000000400947 */ /* 0x000fea0003800000 */
[----:B------:R-:W-:Y:S01]  /*bc70*/  R2UR UR10, R83 ;  /* 0x00000000530a72ca */ /* 0x000fe200000e0000 */
[----:B------:R-:W-:Y:S01]  /*bc80*/  UIADD3 UR4, UP0, UPT, UR62, 0x780, URZ ;  /* 0x000007803e047890 */ /* 0x000fe2000ff1e0ff */
[----:B------:R-:W-:Y:S01]  /*bc90*/  R2UR UR11, R82 ;  /* 0x00000000520b72ca */ /* 0x000fe200000e0000 */
[----:B------:R-:W-:Y:S01]  /*bca0*/  UIADD3 UR8, UPT, UPT, UR43, 0x2200, URZ ;  /* 0x000022002b087890 */ /* 0x000fe2000fffe0ff */
[----:B------:R-:W-:Y:S01]  /*bcb0*/  R2UR UR12, R80 ;  /* 0x00000000500c72ca */ /* 0x000fe200000e0000 */
[----:B------:R-:W-:Y:S01]  /*bcc0*/  UIADD3 UR9, UPT, UPT, UR45, 0x10, URZ ;  /* 0x000000102d097890 */ /* 0x000fe2000fffe0ff */
[----:B------:R-:W-:Y:S01]  /*bcd0*/  R2UR UR13, R81 ;  /* 0x00000000510d72ca */ /* 0x000fe200000e0000 */
[----:B------:R-:W-:Y:S02]  /*bce0*/  UIADD3.X UR5, UPT, UPT, URZ, UR63, URZ, UP0, !UPT ;  /* 0x0000003fff057290 */ /* 0x000fe400087fe4ff */
[----:B------:R-:W-:Y:S02]  /*bcf0*/  UIADD3 UR6, UPT, UPT, UR43, 0x3200, URZ ;  /* 0x000032002b067890 */ /* 0x000fe4000fffe0ff */
[----:B------:R-:W-:Y:S08]  /*bd00*/  UIADD3 UR7, UPT, UPT, UR45, 0x50, URZ ;  /* 0x000000502d077890 */ /* 0x000ff0000fffe0ff */
[----:B------:R1:W-:Y:S02]  /*bd10*/  UTMASTG.5D.IM2COL [UR8], [UR4] ;  /* 0x00000008040073b5 */ /* 0x0003e40008060000 */
[----:B-1----:R-:W-:Y:S01]  /*bd20*/  UMOV UR8, UR6 ;  /* 0x0000000600087c82 */ /* 0x002fe20008000000 */
[----:B------:R-:W-:Y:S02]  /*bd30*/  UMOV UR9, UR7 ;  /* 0x0000000700097c82 */ /* 0x000fe40008000000 */
[----:B------:R1:W-:Y:S01]  /*bd40*/  UTMASTG.5D.IM2COL [UR8], [UR4] ;  /* 0x00000008040073b5 */ /* 0x0003e20008060000 */
[----:B------:R0:W-:Y:S01]  /*bd50*/  UTMACMDFLUSH ;  /* 0x00000000000079b7 */ /* 0x0001e20000000000 */
[----:B-1----:R-:W-:Y:S04]  /*bd60*/  DEPBAR.LE SB0, 0x1 ;  /* 0x000080400000791a */ /* 0x002fe80000000000 */
.L_x_121:
[----:B------:R-:W-:Y:S05]  /*bd70*/  BSYNC.RECONVERGENT B0 ;  /* 0x0000000000007941 */ /* 0x000fea0003800200 */
.L_x_120:
[----:B------:R-:W-:Y:S01]  /*bd80*/  BAR.SYNC.DEFER_BLOCKING 0x1, 0x80 ;  /* 0x0042000000007b1d */ /* 0x000fe20000010000 */
[----:B------:R-:W-:Y:S04]  /*bd90*/  UIADD3 UR4, UPT, UPT, UR46, 0x1, URZ ;  /* 0x000000012e047890 */ /* 0x000fe8000fffe0ff */
[----:B------:R-:W-:Y:S04]  /*bda0*/  UISETP.NE.AND UP0, UPT, UR4, 0x4, UPT ;  /* 0x000000040400788c */ /* 0x000fe8000bf05270 */
[----:B------:R-:W-:Y:S01]  /*bdb0*/  USEL UR44, UR4, URZ, UP0 ;  /* 0x000000ff042c7287 */ /* 0x000fe20008000000 */
[----:B------:R1:W-:Y:S01]  /*bdc0*/  @P6 SYNCS.ARRIVE.TRANS64.RED.A1T0 RZ, [R92+URZ], RZ ;  /* 0x000000ff5cff69a7 */ /* 0x0003e200081004ff */
[----:B------:R-:W-:Y:S01]  /*bdd0*/  BSSY B1, `(.L_x_122) ;  /* 0x0000017000017945 */ /* 0x000fe20003800000 */
[----:B------:R-:W4:Y:S02]  /*bde0*/  @P6 SYNCS.PHASECHK.TRANS64.TRYWAIT P0, [R40+URZ+0x60], R93 ;  /* 0x0000605d280065a7 */ /* 0x000f2400080011ff */
[----:B----4-:R-:W-:Y:S01]  /*bdf0*/  @P6 SEL R89, RZ, 0x1, !P0 ;  /* 0x00000001ff596807 */ /* 0x010fe20004000000 */
[----:B-1----:R-:W-:Y:S06]  /*be00*/  @!P6 BRA `(.L_x_123) ;  /* 0x00000000004ce947 */ /* 0x002fec0003800000 */
        /* <DEDUP_REMOVED lines=9> */
[----:B------:R-:W-:Y:S04]  /*bea0*/  SHF.L.U32 R5, R70, 0x1f, RZ ;  /* 0x0000001f46057819 */ /* 0x000fe800000006ff */
[----:B------:R-:W1:Y:S02]  /*beb0*/  SYNCS.PHASECHK.TRANS64.TRYWAIT P0, [R40+URZ+0x60], R5 ;  /* 0x00006005280075a7 */ /* 0x000e6400080011ff */
[----:B-1----:R-:W-:Y:S05]  /*bec0*/  @!P0 BRA `(.L_x_126) ;  /* 0x00000020003c8947 */ /* 0x002fea0003800000 */
.L_x_125:
[----:B------:R-:W-:Y:S05]  /*bed0*/  BSYNC B0 ;  /* 0x0000000000007941 */ /* 0x000fea0003800000 */
.L_x_124:
[----:B------:R-:W-:Y:S02]  /*bee0*/  ISETP.NE.AND P0, PT, R90, RZ, PT ;  /* 0x000000ff5a00720c */ /* 0x000fe40003f05270 */
[----:B------:R-:W-:Y:S11]  /*bef0*/  IADD3 R88, PT, PT, R88, 0x1, RZ ;  /* 0x0000000158587810 */ /* 0x000ff60007ffe0ff */
[----:B------:R4:W1:Y:S04]  /*bf00*/  @P0 LDS.128 R56, [R4] ;  /* 0x0000000004380984 */ /* 0x0008680000000c00 */
[----:B------:R4:W1:Y:S04]  /*bf10*/  @P0 LDS.128 R52, [R3+0x10] ;  /* 0x0000100003340984 */ /* 0x0008680000000c00 */
[----:B------:R4:W1:Y:S04]  /*bf20*/  @P0 LDS.128 R48, [R2+0x20] ;  /* 0x0000200002300984 */ /* 0x0008680000000c00 */
[----:B------:R4:W1:Y:S02]  /*bf30*/  @P0 LDS.128 R44, [R0+0x30] ;  /* 0x00003000002c0984 */ /* 0x0008640000000c00 */
.L_x_123:
[----:B------:R-:W-:Y:S05]  /*bf40*/  BSYNC B1 ;  /* 0x0000000000017941 */ /* 0x000fea0003800000 */
.L_x_122:
[----:B----4-:R-:W-:Y:S05]  /*bf50*/  VIADD R0, R25, 0x20 ;  /* 0x0000002019007836 */ /* 0x010fea0000000000 */
        /* <DEDUP_REMOVED lines=9> */
[----:B------:R-:W4:Y:S01]  /*bff0*/  LDCU.64 UR6, c[0x4][0x78] ;  /* 0x01000f00ff0677ac */ /* 0x000f220008000a00 */
[----:B------:R-:W2:Y:S01]  /*c000*/  LDC.64 R2, c[0x4][R3] ;  /* 0x0100000003027b82 */ /* 0x000ea20000000a00 */
[----:B------:R-:W5:Y:S01]  /*c010*/  LDCU.64 UR4, c[0x4][0x10] ;  /* 0x01000200ff0477ac */ /* 0x000f620008000a00 */
[----:B-1----:R-:W-:Y:S01]  /*c020*/  MOV R5, UR9 ;  /* 0x0000000900057c02 */ /* 0x002fe20008000f00 */
[----:B------:R-:W-:Y:S01]  /*c030*/  IMAD.U32 R4, RZ, RZ, UR8 ;  /* 0x00000008ff047e24 */ /* 0x000fe2000f8e00ff */
[----:B----4-:R-:W-:Y:S01]  /*c040*/  MOV R7, UR7 ;  /* 0x0000000700077c02 */ /* 0x010fe20008000f00 */
[----:B------:R-:W-:Y:S01]  /*c050*/  IMAD.U32 R6, RZ, RZ, UR6 ;  /* 0x00000006ff067e24 */ /* 0x000fe2000f8e00ff */
[----:B-----5:R-:W-:Y:S01]  /*c060*/  MOV R11, UR5 ;  /* 0x00000005000b7c02 */ /* 0x020fe20008000f00 */
[----:B------:R-:W-:Y:S02]  /*c070*/  IMAD.U32 R10, RZ, RZ, UR4 ;  /* 0x00000004ff0a7e24 */ /* 0x000fe4000f8e00ff */
[----:B------:R-:W-:Y:S07]  /*c080*/  LEPC R20, `(.L_x_127) ;  /* 0x000000001014794e */ /* 0x000fee0000000000 */
[----:B--23--:R-:W-:Y:S05]  /*c090*/  CALL.ABS.NOINC R2 ;  /* 0x0000000002007343 */ /* 0x00cfea0003c00000 */
.L_x_127:
[----:B-1----:R-:W-:Y:S01]  /*c0a0*/  LOP3.LUT R20, R56, 0xffffe000, RZ, 0xc0, !PT ;  /* 0xffffe00038147812 */ /* 0x002fe200078ec0ff */
[----:B------:R-:W-:Y:S05]  /*c0b0*/  WARPSYNC.ALL ;  /* 0x0000000000007948 */ /* 0x000fea0003800000 */
[----:B------:R-:W-:Y:S01]  /*c0c0*/  R2UR UR4, R25 ;  /* 0x00000000190472ca */ /* 0x000fe200000e0000 */
[----:B------:R-:W-:Y:S01]  /*c0d0*/  IMAD.U32 R92, RZ, RZ, UR44 ;  /* 0x0000002cff5c7e24 */ /* 0x000fe2000f8e00ff */
[----:B------:R-:W-:Y:S01]  /*c0e0*/  LOP3.LUT R21, R57, 0xffffe000, RZ, 0xc0, !PT ;  /* 0xffffe00039157812 */ /* 0x000fe200078ec0ff */
[----:B------:R-:W-:Y:S01]  /*c0f0*/  BSSY.RECONVERGENT B0, `(.L_x_128) ;  /* 0x0000063000007945 */ /* 0x000fe20003800200 */
[----:B------:R-:W-:Y:S02]  /*c100*/  LOP3.LUT R41, R58, 0xffffe000, RZ, 0xc0, !PT ;  /* 0xffffe0003a297812 */ /* 0x000fe400078ec0ff */
[----:B------:R-:W-:Y:S02]  /*c110*/  LOP3.LUT R26, R54, 0xffffe000, RZ, 0xc0, !PT ;  /* 0xffffe000361a7812 */ /* 0x000fe400078ec0ff */
[----:B------:R-:W-:Y:S02]  /*c120*/  LOP3.LUT R40, R50, 0xffffe000, RZ, 0xc0, !PT ;  /* 0xffffe00032287812 */ /* 0x000fe400078ec0ff */
[----:B------:R-:W-:Y:S02]  /*c130*/  ISETP.NE.AND P6, PT, R85, RZ, PT ;  /* 0x000000ff5500720c */ /* 0x000fe40003fc5270 */
[----:B------:R-:W-:Y:S01]  /*c140*/  ISETP.NE.AND P0, PT, R75, RZ, PT ;  /* 0x000000ff4b00720c */ /* 0x000fe20003f05270 */
[----:B------:R-:W1:Y:S01]  /*c150*/  LDTM.x16 R4, tmem[UR4+0x20] ;  /* 0x00002004000479ee */ /* 0x000e620008240000 */
[----:B------:R-:W-:Y:S09]  /*c160*/  LEA R93, R88, UR43, 0x3 ;  /* 0x0000002b585d7c11 */ /* 0x000ff2000f8e18ff */
[----:B------:R-:W-:Y:S05]  /*c170*/  @P6 LEA R92, R92, UR43, 0x3 ;  /* 0x0000002b5c5c6c11 */ /* 0x000fea000f8e18ff */
[----:B------:R-:W-:Y:S05]  /*c180*/  @P6 VIADD R92, R92, 0x80 ;  /* 0x000000805c5c6836 */ /* 0x000fea0000000000 */
[----:B------:R-:W-:Y:S01]  /*c190*/  @P6 PRMT R92, R91, 0x654, R92 ;  /* 0x000006545b5c6816 */ /* 0x000fe2000000005c */
[C---:B-1----:R-:W-:Y:S01]  /*c1a0*/  FMUL R0, R24.reuse, R4 ;  /* 0x0000000418007220 */ /* 0x042fe20000400000 */
[C---:B------:R-:W-:Y:S01]  /*c1b0*/  FMUL R2, R24.reuse, R5 ;  /* 0x0000000518027220 */ /* 0x040fe20000400000 */
[C---:B------:R-:W-:Y:S01]  /*c1c0*/  FMUL R3, R24.reuse, R10 ;  /* 0x0000000a18037220 */ /* 0x040fe20000400000 */
[----:B------:R-:W-:Y:S01]  /*c1d0*/  FMUL R4, R24, R11 ;  /* 0x0000000b18047220 */ /* 0x000fe20000400000 */
[C---:B--2---:R-:W-:Y:S01]  /*c1e0*/  FFMA R28, R27.reuse, R20, R0 ;  /* 0x000000141b1c7223 */ /* 0x044fe20000000000 */
        /* <DEDUP_REMOVED lines=15> */
[----:B------:R-:W-:Y:S01]  /*c2e0*/  FFMA R32, R27, R20, R0 ;  /* 0x000000141b207223 */ /* 0x000fe20000000000 */
[----:B------:R-:W-:Y:S01]  /*c2f0*/  LOP3.LUT R20, R55, 0xffffe000, RZ, 0xc0, !PT ;  /* 0xffffe00037147812 */ /* 0x000fe200078ec0ff */
[C---:B------:R-:W-:Y:S01]  /*c300*/  FFMA R33, R27.reuse, R41, R2 ;  /* 0x000000291b217223 */ /* 0x040fe20000000002 */
[C---:B------:R-:W-:Y:S01]  /*c310*/  FFMA R34, R27.reuse, R26, R3 ;  /* 0x0000001a1b227223 */ /* 0x040fe20000000003 */
[----:B------:R1:W-:Y:S01]  /*c320*/  STS.128 [R73+0x4000], R28 ;  /* 0x0040001c49007388 */ /* 0x0003e20000000c00 */
[----:B------:R-:W-:Y:S01]  /*c330*/  LOP3.LUT R26, R48, 0xffffe000, RZ, 0xc0, !PT ;  /* 0xffffe000301a7812 */ /* 0x000fe200078ec0ff */
[----:B------:R-:W-:Y:S01]  /*c340*/  FFMA R35, R27, R20, R4 ;  /* 0x000000141b237223 */ /* 0x000fe20000000004 */
[C---:B------:R-:W-:Y:S01]  /*c350*/  FMUL R5, R24.reuse, R12 ;  /* 0x0000000c18057220 */ /* 0x040fe20000400000 */
[C---:B------:R-:W-:Y:S01]  /*c360*/  FMUL R6, R24.reuse, R13 ;  /* 0x0000000d18067220 */ /* 0x040fe20000400000 */
        /* <DEDUP_REMOVED lines=22> */
[----:B------:R-:W-:Y:S02]  /*c4d0*/  F2FP.TF32.F32.PACK_B R38, R38 ;  /* 0x00000026ff26723e */ /* 0x000fe400024050ff */
[----:B------:R-:W-:Y:S01]  /*c4e0*/  F2FP.TF32.F32.PACK_B R39, R39 ;  /* 0x00000027ff27723e */ /* 0x000fe200024050ff */
[C---:B-1----:R-:W-:Y:S01]  /*c4f0*/  FFMA R28, R27.reuse, R20, R9 ;  /* 0x000000141b1c7223 */ /* 0x042fe20000000009 */
[C---:B------:R-:W-:Y:S01]  /*c500*/  FFMA R29, R27.reuse, R21, R10 ;  /* 0x000000151b1d7223 */ /* 0x040fe2000000000a */
[C---:B------:R-:W-:Y:S01]  /*c510*/  FFMA R30, R27.reuse, R26, R11 ;  /* 0x0000001a1b1e7223 */ /* 0x040fe2000000000b */
[----:B------:R-:W-:Y:S01]  /*c520*/  FFMA R31, R27, R41, R12 ;  /* 0x000000291b1f7223 */ /* 0x000fe2000000000c */
[----:B------:R2:W-:Y:S01]  /*c530*/  STS.128 [R71+0x4020], R36 ;  /* 0x0040202447007388 */ /* 0x0005e20000000c00 */
[----:B------:R-:W-:Y:S02]  /*c540*/  F2FP.TF32.F32.PACK_B R28, R28 ;  /* 0x0000001cff1c723e */ /* 0x000fe400024050ff */
[----:B------:R-:W-:Y:S02]  /*c550*/  F2FP.TF32.F32.PACK_B R29, R29 ;  /* 0x0000001dff1d723e */ /* 0x000fe400024050ff */
[----:B------:R-:W-:Y:S02]  /*c560*/  F2FP.TF32.F32.PACK_B R30, R30 ;  /* 0x0000001eff1e723e */ /* 0x000fe400024050ff */
[----:B------:R-:W-:Y:S02]  /*c570*/  F2FP.TF32.F32.PACK_B R31, R31 ;  /* 0x0000001fff1f723e */ /* 0x000fe400024050ff */
[----:B------:R-:W-:Y:S03]  /*c580*/  @P6 SHF.L.U32 R14, R70, 0x1f, RZ ;  /* 0x0000001f460e6819 */ /* 0x000fe600000006ff */
        /* <DEDUP_REMOVED lines=25> */
.L_x_129:
[----:B------:R-:W-:Y:S05]  /*c720*/  BSYNC.RECONVERGENT B0 ;  /* 0x0000000000007941 */ /* 0x000fea0003800200 */
.L_x_128:
        /* <DEDUP_REMOVED lines=21> */
.L_x_133:
[----:B------:R-:W-:Y:S05]  /*c880*/  BSYNC B0 ;  /* 0x0000000000007941 */ /* 0x000fea0003800000 */
.L_x_132:
[----:B------:R-:W-:Y:S11]  /*c890*/  ISETP.NE.AND P0, PT, R90, RZ, PT ;  /* 0x000000ff5a00720c */ /* 0x000ff60003f05270 */
[----:B------:R-:W-:Y:S02]  /*c8a0*/  @!UPT UIADD3 URZ, UPT, UPT, URZ, URZ, URZ ;  /* 0x000000fffffff290 */ /* 0x000fe4000fffe0ff */
[----:B------:R4:W1:Y:S04]  /*c8b0*/  @P0 LDS.128 R56, [R3] ;  /* 0x0000000003380984 */ /* 0x0008680000000c00 */
[----:B------:R4:W1:Y:S04]  /*c8c0*/  @P0 LDS.128 R52, [R2+0x10] ;  /* 0x0000100002340984 */ /* 0x0008680000000c00 */
[----:B------:R4:W1:Y:S04]  /*c8d0*/  @P0 LDS.128 R48, [R0+0x20] ;  /* 0x0000200000300984 */ /* 0x0008680000000c00 */
[----:B------:R4:W1:Y:S02]  /*c8e0*/  @P0 LDS.128 R44, [R88+0x30] ;  /* 0x00003000582c0984 */ /* 0x0008640000000c00 */
.L_x_131:
[----:B------:R-:W-:Y:S05]  /*c8f0*/  BSYNC B1 ;  /* 0x0000000000017941 */ /* 0x000fea0003800000 */
.L_x_130:
[----:B----4-:R-:W-:Y:S05]  /*c900*/  VIADD R0, R25, 0x30 ;  /* 0x0000003019007836 */ /* 0x010fea0000000000 */
[----:B------:R-:W-:Y:S04]  /*c910*/  SHF.R.U32.HI R0, RZ, 0x15, R0 ;  /* 0x00000015ff007819 */ /* 0x000fe80000011600 */
[----:B------:R-:W-:Y:S11]  /*c920*/  LOP3.LUT P0, RZ, R0, 0x3, R63, 0x48, !PT ;  /* 0x0000000300ff7812 */ /* 0x000ff6000780483f */
[----:B------:R-:W-:Y:S02]  /*c930*/  @!UPT UIADD3 URZ, UPT, UPT, URZ, URZ, URZ ;  /* 0x000000fffffff290 */ /* 0x000fe4000fffe0ff */
[----:B------:R-:W-:Y:S05]  /*c940*/  @!P0 BRA `(.L_x_135) ;  /* 0x0000000000408947 */ /* 0x000fea0003800000 */
[----:B------:R-:W4:Y:S01]  /*c950*/  LDCU.64 UR8, c[0x4][0x70] ;  /* 0x01000e00ff0877ac */ /* 0x000f220008000a00 */
[----:B------:R-:W-:Y:S01]  /*c960*/  MOV R3, 0x0 ;  /* 0x0000000000037802 */ /* 0x000fe20000000f00 */
[----:B------:R-:W-:Y:S02]  /*c970*/  HFMA2 R12, -RZ, RZ, 0, 5.9604644775390625e-08 ;  /* 0x00000001ff0c7431 */ /* 0x000fe400000001ff */
[----:B------:R-:W-:Y:S02]  /*c980*/  IMAD.MOV.U32 R8, RZ, RZ, 0x192 ;  /* 0x00000192ff087424 */ /* 0x000fe400078e00ff */
[----:B------:R-:W-:Y:S01]  /*c990*/  IMAD.MOV.U32 R13, RZ, RZ, RZ ;  /* 0x000000ffff0d7224 */ /* 0x000fe200078e00ff */
[----:B------:R-:W5:Y:S01]  /*c9a0*/  LDCU.64 UR6, c[0x4][0x78] ;  /* 0x01000f00ff0677ac */ /* 0x000f620008000a00 */
[----:B------:R-:W2:Y:S01]  /*c9b0*/  LDC.64 R2, c[0x4][R3] ;  /* 0x0100000003027b82 */ /* 0x000ea20000000a00 */
[----:B------:R-:W3:Y:S01]  /*c9c0*/  LDCU.64 UR4, c[0x4][0x10] ;  /* 0x01000200ff0477ac */ /* 0x000ee20008000a00 */
[----:B----4-:R-:W-:Y:S01]  /*c9d0*/  MOV R5, UR9 ;  /* 0x0000000900057c02 */ /* 0x010fe20008000f00 */
[----:B-1----:R-:W-:Y:S01]  /*c9e0*/  IMAD.U32 R4, RZ, RZ, UR8 ;  /* 0x00000008ff047e24 */ /* 0x002fe2000f8e00ff */
[----:B-----5:R-:W-:Y:S01]  /*c9f0*/  MOV R7, UR7 ;  /* 0x0000000700077c02 */ /* 0x020fe20008000f00 */
[----:B------:R-:W-:Y:S01]  /*ca00*/  IMAD.U32 R6, RZ, RZ, UR6 ;  /* 0x00000006ff067e24 */ /* 0x000fe2000f8e00ff */
[----:B---3--:R-:W-:Y:S01]  /*ca10*/  MOV R11, UR5 ;  /* 0x00000005000b7c02 */ /* 0x008fe20008000f00 */
[----:B------:R-:W-:Y:S02]  /*ca20*/  IMAD.U32 R10, RZ, RZ, UR4 ;  /* 0x00000004ff0a7e24 */ /* 0x000fe4000f8e00ff */
[----:B------:R-:W-:Y:S07]  /*ca30*/  LEPC R20, `(.L_x_135) ;  /* 0x000000001014794e */ /* 0x000fee0000000000 */
[----:B--2---:R-:W-:Y:S05]  /*ca40*/  CALL.ABS.NOINC R2 ;  /* 0x0000000002007343 */ /* 0x004fea0003c00000 */
.L_x_135:
[----:B------:R-:W-:Y:S01]  /*ca50*/  ISETP.NE.AND P0, PT, R75, RZ, PT ;  /* 0x000000ff4b00720c */ /* 0x000fe20003f05270 */
[----:B------:R-:W-:Y:S05]  /*ca60*/  WARPSYNC.ALL ;  /* 0x0000000000007948 */ /* 0x000fea0003800000 */
[----:B------:R-:W-:Y:S01]  /*ca70*/  R2UR UR4, R25 ;  /* 0x00000000190472ca */ /* 0x000fe200000e0000 */
[----:B------:R-:W-:Y:S01]  /*ca80*/  VIADD R87, R87, 0xd0 ;  /* 0x000000d057577836 */ /* 0x000fe20000000000 */
[----:B-1----:R-:W-:Y:S01]  /*ca90*/  LOP3.LUT R0, R56, 0xffffe000, RZ, 0xc0, !PT ;  /* 0xffffe00038007812 */ /* 0x002fe200078ec0ff */
[----:B------:R-:W-:Y:S01]  /*caa0*/  BSSY.RECONVERGENT B0, `(.L_x_136) ;  /* 0x0000060000007945 */ /* 0x000fe20003800200 */
[----:B------:R-:W-:Y:S02]  /*cab0*/  LOP3.LUT R2, R57, 0xffffe000, RZ, 0xc0, !PT ;  /* 0xffffe00039027812 */ /* 0x000fe400078ec0ff */
[----:B------:R-:W-:Y:S02]  /*cac0*/  LOP3.LUT R3, R58, 0xffffe000, RZ, 0xc0, !PT ;  /* 0xffffe0003a037812 */ /* 0x000fe400078ec0ff */
[----:B------:R-:W-:Y:S02]  /*cad0*/  LOP3.LUT R20, R59, 0xffffe000, RZ, 0xc0, !PT ;  /* 0xffffe0003b147812 */ /* 0x000fe400078ec0ff */
[----:B------:R-:W-:Y:S02]  /*cae0*/  LOP3.LUT R21, R52, 0xffffe000, RZ, 0xc0, !PT ;  /* 0xffffe00034157812 */ /* 0x000fe400078ec0ff */
[----:B------:R-:W-:Y:S01]  /*caf0*/  LOP3.LUT R26, R53, 0xffffe000, RZ, 0xc0, !PT ;  /* 0xffffe000351a7812 */ /* 0x000fe200078ec0ff */
[----:B------:R-:W1:Y:S01]  /*cb00*/  LDTM.x16 R4, tmem[UR4+0x30] ;  /* 0x00003004000479ee */ /* 0x000e620008240000 */
[----:B--2---:R-:W-:Y:S01]  /*cb10*/  LOP3.LUT R29, R54, 0xffffe000, RZ, 0xc0, !PT ;  /* 0xffffe000361d7812 */ /* 0x004fe200078ec0ff */
[----:B------:R-:W-:Y:S01]  /*cb20*/  NOP ;  /* 0x0000000000007918 */ /* 0x000fe20000000000 */
[----:B------:R-:W-:Y:S02]  /*cb30*/  LOP3.LUT R28, R55, 0xffffe000, RZ, 0xc0, !PT ;  /* 0xffffe000371c7812 */ /* 0x000fe400078ec0ff */
[----:B------:R-:W-:Y:S02]  /*cb40*/  LOP3.LUT R87, R87, 0xfefffff8, RZ, 0xc0, !PT ;  /* 0xfefffff857577812 */ /* 0x000fe400078ec0ff */
[----:B------:R-:W-:Y:S02]  /*cb50*/  LOP3.LUT R31, R48, 0xffffe000, RZ, 0xc0, !PT ;  /* 0xffffe000301f7812 */ /* 0x000fe400078ec0ff */
[----:B------:R-:W-:Y:S01]  /*cb60*/  LOP3.LUT R30, R49, 0xffffe000, RZ, 0xc0, !PT ;  /* 0xffffe000311e7812 */ /* 0x000fe200078ec0ff */
[----:B-1----:R1:W-:Y:S01]  /*cb70*/  SYNCS.ARRIVE.TRANS64.RED.A1T0 RZ, [R87+URZ], RZ ;  /* 0x000000ff57ff79a7 */ /* 0x0023e200081004ff */
[----:B------:R-:W-:Y:S02]  /*cb80*/  LOP3.LUT R33, R50, 0xffffe000, RZ, 0xc0, !PT ;  /* 0xffffe00032217812 */ /* 0x000fe400078ec0ff */
[----:B------:R-:W-:Y:S02]  /*cb90*/  LOP3.LUT R32, R51, 0xffffe000, RZ, 0xc0, !PT ;  /* 0xffffe00033207812 */ /* 0x000fe400078ec0ff */
[----:B------:R-:W-:Y:S02]  /*cba0*/  LOP3.LUT R35, R44, 0xffffe000, RZ, 0xc0, !PT ;  /* 0xffffe0002c237812 */ /* 0x000fe400078ec0ff */
[----:B------:R-:W-:Y:S02]  /*cbb0*/  LOP3.LUT R34, R45, 0xffffe000, RZ, 0xc0, !PT ;  /* 0xffffe0002d227812 */ /* 0x000fe400078ec0ff */
[----:B------:R-:W-:Y:S02]  /*cbc0*/  LOP3.LUT R37, R46, 0xffffe000, RZ, 0xc0, !PT ;  /* 0xffffe0002e257812 */ /* 0x000fe400078ec0ff */
[----:B------:R-:W-:Y:S01]  /*cbd0*/  LOP3.LUT R36, R47, 0xffffe000, RZ, 0xc0, !PT ;  /* 0xffffe0002f247812 */ /* 0x000fe200078ec0ff */
[C---:B------:R-:W-:Y:S01]  /*cbe0*/  FMUL R4, R24.reuse, R4 ;  /* 0x0000000418047220 */ /* 0x040fe20000400000 */
[C---:B------:R-:W-:Y:S01]  /*cbf0*/  FMUL R5, R24.reuse, R5 ;  /* 0x0000000518057220 */ /* 0x040fe20000400000 */
[C---:B------:R-:W-:Y:S01]  /*cc00*/  FMUL R6, R24.reuse, R6 ;  /* 0x0000000618067220 */ /* 0x040fe20000400000 */
[C---:B------:R-:W-:Y:S01]  /*cc10*/  FMUL R7, R24.reuse, R7 ;  /* 0x0000000718077220 */ /* 0x040fe20000400000 */
[C---:B------:R-:W-:Y:S01]  /*cc20*/  FFMA R4, R27.reuse, R0, R4 ;  /* 0x000000001b047223 */ /* 0x040fe20000000004 */
[C---:B------:R-:W-:Y:S01]  /*cc30*/  FFMA R5, R27.reuse, R2, R5 ;  /* 0x000000021b057223 */ /* 0x040fe20000000005 */
[C---:B------:R-:W-:Y:S01]  /*cc40*/  FFMA R6, R27.reuse, R3, R6 ;  /* 0x000000031b067223 */ /* 0x040fe20000000006 */
[C---:B------:R-:W-:Y:S01]  /*cc50*/  FFMA R7, R27.reuse, R20, R7 ;  /* 0x000000141b077223 */ /* 0x040fe20000000007 */
[C---:B------:R-:W-:Y:S01]  /*cc60*/  FMUL R8, R24.reuse, R8 ;  /* 0x0000000818087220 */ /* 0x040fe20000400000 */
[C---:B------:R-:W-:Y:S01]  /*cc70*/  FMUL R9, R24.reuse, R9 ;  /* 0x0000000918097220 */ /* 0x040fe20000400000 */
[C---:B------:R-:W-:Y:S01]  /*cc80*/  FMUL R10, R24.reuse, R10 ;  /* 0x0000000a180a7220 */ /* 0x040fe20000400000 */
[C---:B------:R-:W-:Y:S01]  /*cc90*/  FMUL R11, R24.reuse, R11 ;  /* 0x0000000b180b7220 */ /* 0x040fe20000400000 */
[----:B------:R-:W-:Y:S01]  /*cca0*/  F2FP.TF32.F32.PACK_B R4, R4 ;  /* 0x00000004ff04723e */ /* 0x000fe200024050ff */
[C---:B------:R-:W-:Y:S01]  /*ccb0*/  FFMA R8, R27.reuse, R21, R8 ;  /* 0x000000151b087223 */ /* 0x040fe20000000008 */
[----:B------:R-:W-:Y:S01]  /*ccc0*/  F2FP.TF32.F32.PACK_B R5, R5 ;  /* 0x00000005ff05723e */ /* 0x000fe200024050ff */
[C---:B------:R-:W-:Y:S01]  /*ccd0*/  FFMA R9, R27.reuse, R26, R9 ;  /* 0x0000001a1b097223 */ /* 0x040fe20000000009 */
[----:B------:R-:W-:Y:S01]  /*cce0*/  F2FP.TF32.F32.PACK_B R6, R6 ;  /* 0x00000006ff06723e */ /* 0x000fe200024050ff */
[C---:B------:R-:W-:Y:S01]  /*ccf0*/  FFMA R10, R27.reuse, R29, R10 ;  /* 0x0000001d1b0a7223 */ /* 0x040fe2000000000a */
[----:B------:R-:W-:Y:S01]  /*cd00*/  F2FP.TF32.F32.PACK_B R7, R7 ;  /* 0x00000007ff07723e */ /* 0x000fe200024050ff */
[C---:B------:R-:W-:Y:S01]  /*cd10*/  FFMA R11, R27.reuse, R28, R11 ;  /* 0x0000001c1b0b7223 */ /* 0x040fe2000000000b */
[C---:B------:R-:W-:Y:S01]  /*cd20*/  FMUL R12, R24.reuse, R12 ;  /* 0x0000000c180c7220 */ /* 0x040fe20000400000 */
[----:B------:R-:W-:Y:S01]  /*cd30*/  F2FP.TF32.F32.PACK_B R8, R8 ;  /* 0x00000008ff08723e */ /* 0x000fe200024050ff */
[C---:B------:R-:W-:Y:S01]  /*cd40*/  FMUL R13, R24.reuse, R13 ;  /* 0x0000000d180d7220 */ /* 0x040fe20000400000 */
[----:B------:R1:W-:Y:S01]  /*cd50*/  STS.128 [R73+0x6000], R4 ;  /* 0x0060000449007388 */ /* 0x0003e20000000c00 */
        /* <DEDUP_REMOVED lines=8> */
[C---:B------:R-:W-:Y:S01]  /*cde0*/  FFMA R15, R27.reuse, R32, R15 ;  /* 0x000000201b0f7223 */ /* 0x040fe2000000000f */
[C---:B------:R-:W-:Y:S01]  /*cdf0*/  FMUL R16, R24.reuse, R16 ;  /* 0x0000001018107220 */ /* 0x040fe20000400000 */
[----:B------:R-:W-:Y:S01]  /*ce00*/  F2FP.TF32.F32.PACK_B R12, R12 ;  /* 0x0000000cff0c723e */ /* 0x000fe200024050ff */
[----:B------:R1:W-:Y:S01]  /*ce10*/  STS.128 [R72+0x6010], R8 ;  /* 0x0060100848007388 */ /* 0x0003e20000000c00 */
[C---:B------:R-:W-:Y:S01]  /*ce20*/  FMUL R17, R24.reuse, R17 ;  /* 0x0000001118117220 */ /* 0x040fe20000400000 */
[C---:B------:R-:W-:Y:S01]  /*ce30*/  FMUL R18, R24.reuse, R18 ;  /* 0x0000001218127220 */ /* 0x040fe20000400000 */
[----:B------:R-:W-:Y:S01]  /*ce40*/  FMUL R19, R24, R19 ;  /* 0x0000001318137220 */ /* 0x000fe20000400000 */
[----:B------:R-:W-:Y:S01]  /*ce50*/  F2FP.TF32.F32.PACK_B R13, R13 ;  /* 0x0000000dff0d723e */ /* 0x000fe200024050ff */
[C---:B------:R-:W-:Y:S01]  /*ce60*/  FFMA R16, R27.reuse, R35, R16 ;  /* 0x000000231b107223 */ /* 0x040fe20000000010 */
[----:B------:R-:W-:Y:S01]  /*ce70*/  F2FP.TF32.F32.PACK_B R14, R14 ;  /* 0x0000000eff0e723e */ /* 0x000fe200024050ff */
[C---:B------:R-:W-:Y:S01]  /*ce80*/  FFMA R17, R27.reuse, R34, R17 ;  /* 0x000000221b117223 */ /* 0x040fe20000000011 */
[----:B------:R-:W-:Y:S01]  /*ce90*/  F2FP.TF32.F32.PACK_B R15, R15 ;  /* 0x0000000fff0f723e */ /* 0x000fe200024050ff */
[C---:B------:R-:W-:Y:S01]  /*cea0*/  FFMA R18, R27.reuse, R37, R18 ;  /* 0x000000251b127223 */ /* 0x040fe20000000012 */
[----:B------:R-:W-:Y:S01]  /*ceb0*/  FFMA R19, R27, R36, R19 ;  /* 0x000000241b137223 */ /* 0x000fe20000000013 */
[----:B------:R-:W-:Y:S02]  /*cec0*/  F2FP.TF32.F32.PACK_B R16, R16 ;  /* 0x00000010ff10723e */ /* 0x000fe400024050ff */
        /* <DEDUP_REMOVED lines=24> */
[----:B--2---:R-:W-:Y:S01]  /*d050*/  UMOV UR8, UR6 ;  /* 0x0000000600087c82 */ /* 0x004fe20008000000 */
[----:B------:R-:W-:Y:S02]  /*d060*/  UMOV UR9, UR7 ;  /* 0x0000000700097c82 */ /* 0x000fe40008000000 */
[----:B------:R2:W-:Y:S01]  /*d070*/  UTMASTG.5D.IM2COL [UR8], [UR4] ;  /* 0x00000008040073b5 */ /* 0x0005e20008060000 */
[----:B------:R0:W-:Y:S01]  /*d080*/  UTMACMDFLUSH ;  /* 0x00000000000079b7 */ /* 0x0001e20000000000 */
[----:B--2---:R-:W-:Y:S04]  /*d090*/  DEPBAR.LE SB0, 0x1 ;  /* 0x000080400000791a */ /* 0x004fe80000000000 */
.L_x_137:
[----:B------:R-:W-:Y:S05]  /*d0a0*/  BSYNC.RECONVERGENT B0 ;  /* 0x0000000000007941 */ /* 0x000fea0003800200 */
.L_x_136:
[----:B------:R-:W-:Y:S01]  /*d0b0*/  BAR.SYNC.DEFER_BLOCKING 0x1, 0x80 ;  /* 0x0042000000007b1d */ /* 0x000fe20000010000 */
[----:B------:R-:W-:Y:S01]  /*d0c0*/  UISETP.NE.AND UP0, UPT, UR49, -0x4, UPT ;  /* 0xfffffffc3100788c */ /* 0x000fe2000bf05270 */
[----:B------:R-:W-:Y:S08]  /*d0d0*/  IADD3 R0, PT, PT, R22, 0x1, RZ ;  /* 0x0000000116007810 */ /* 0x000ff00007ffe0ff */
[----:B------:R-:W-:Y:S05]  /*d0e0*/  BRA.U !UP0, `(.L_x_138) ;  /* 0x0000000108247547 */ /* 0x000fea000b800000 */
[----:B------:R-:W-:Y:S01]  /*d0f0*/  ISETP.NE.AND P0, PT, R85, RZ, PT ;  /* 0x000000ff5500720c */ /* 0x000fe20003f05270 */
[----:B------:R-:W-:Y:S01]  /*d100*/  IMAD.U32 R2, RZ, RZ, UR46 ;  /* 0x0000002eff027e24 */ /* 0x000fe2000f8e00ff */
[----:B------:R-:W-:Y:S04]  /*d110*/  UIADD3 UR4, UPT, UPT, UR46, 0x1, URZ ;  /* 0x000000012e047890 */ /* 0x000fe8000fffe0ff */
[----:B------:R-:W-:Y:S04]  /*d120*/  UISETP.NE.AND UP0, UPT, UR4, 0x4, UPT ;  /* 0x000000040400788c */ /* 0x000fe8000bf05270 */
[----:B------:R-:W-:Y:S03]  /*d130*/  USEL UR46, UR4, URZ, UP0 ;  /* 0x000000ff042e7287 */ /* 0x000fe60008000000 */
[----:B------:R-:W-:Y:S05]  /*d140*/  @P0 LEA R2, R2, UR43, 0x3 ;  /* 0x0000002b02020c11 */ /* 0x000fea000f8e18ff */
[----:B------:R-:W-:Y:S05]  /*d150*/  @P0 VIADD R2, R2, 0x80 ;  /* 0x0000008002020836 */ /* 0x000fea0000000000 */
[----:B------:R-:W-:Y:S04]  /*d160*/  @P0 PRMT R2, R91, 0x654, R2 ;  /* 0x000006545b020816 */ /* 0x000fe80000000002 */
[----:B------:R2:W-:Y:S03]  /*d170*/  @P0 SYNCS.ARRIVE.TRANS64.RED.A1T0 RZ, [R2+URZ], RZ ;  /* 0x000000ff02ff09a7 */ /* 0x0005e600081004ff */
.L_x_138:
[----:B------:R-:W-:Y:S01]  /*d180*/  R2UR UR5, R64 ;  /* 0x00000000400572ca */ /* 0x000fe200000e0000 */
[----:B------:R-:W-:Y:S01]  /*d190*/  UISETP.NE.AND UP0, UPT, UR58, URZ, UPT ;  /* 0x000000ff3a00728c */ /* 0x000fe2000bf05270 */
[----:B------:R-:W-:Y:S01]  /*d1a0*/  R2UR UR4, R65 ;  /* 0x00000000410472ca */ /* 0x000fe200000e0000 */
[----:B------:R-:W-:Y:S01]  /*d1b0*/  UIADD3 UR49, UPT, UPT, UR49, 0x4, URZ ;  /* 0x0000000431317890 */ /* 0x000fe2000fffe0ff */
[----:B------:R-:W-:Y:S01]  /*d1c0*/  ISETP.NE.AND P0, PT, R0, 0x2, PT ;  /* 0x000000020000780c */ /* 0x000fe20003f05270 */
[----:B------:R-:W-:Y:S01]  /*d1d0*/  UMOV UR48, UR59 ;  /* 0x0000003b00307c82 */ /* 0x000fe20008000000 */
[----:B------:R-:W-:Y:S02]  /*d1e0*/  LOP3.LUT R68, R68, 0x1, RZ, 0x3c, !PT ;  /* 0x0000000144447812 */ /* 0x000fe400078e3cff */
[----:B--2---:R-:W-:Y:S02]  /*d1f0*/  SEL R2, RZ, 0x1, P0 ;  /* 0x00000001ff027807 */ /* 0x004fe40000000000 */
[----:B------:R-:W-:Y:S02]  /*d200*/  SEL R22, R0, RZ, P0 ;  /* 0x000000ff00167207 */ /* 0x000fe40000000000 */
[----:B------:R-:W-:Y:S01]  /*d210*/  LOP3.LUT R69, R69, R2, RZ, 0x3c, !PT ;  /* 0x0000000245457212 */ /* 0x000fe200078e3cff */
[----:B------:R-:W-:Y:S02]  /*d220*/  UIADD3 UR19, UPT, UPT, UR36, UR5, URZ ;  /* 0x0000000524137290 */ /* 0x000fe4000fffe0ff */
[----:B------:R-:W-:Y:S01]  /*d230*/  UIADD3 UR44, UPT, UPT, UR37, UR4, URZ ;  /* 0x00000004252c7290 */ /* 0x000fe2000fffe0ff */
[----:B------:R-:W-:Y:S11]  /*d240*/  BRA.U UP0, `(.L_x_139) ;  /* 0xffffffc9001c7547 */ /* 0x000ff6000b83ffff */
[----:B------:R-:W-:-:S13]  /*d250*/  R2UR UR4, R66 ;  /* 0x00000000420472ca */ /* 0x000fda00000e0000 */
[----:B------:R-:W-:-:S09]  /*d260*/  UISETP.NE.AND UP0, UPT, UR4, URZ, UPT ;  /* 0x000000ff0400728c */ /* 0x000fd2000bf05270 */
[----:B------:R-:W-:Y:S05]  /*d270*/  BRA.U !UP0, `(.L_x_140) ;  /* 0x0000000108487547 */ /* 0x000fea000b800000 */
[----:B------:R-:W2:Y:S02]  /*d280*/  LDCU.64 UR4, c[0x0][0x990] ;  /* 0x00013200ff0477ac */ /* 0x000ea40008000a00 */
[----:B--2---:R-:W-:-:S04]  /*d290*/  UISETP.NE.U32.AND UP0, UPT, UR4, URZ, UPT ;  /* 0x000000ff0400728c */ /* 0x004fc8000bf05070 */
[----:B------:R-:W-:-:S09]  /*d2a0*/  UISETP.NE.AND.EX UP0, UPT, UR5, URZ, UPT, UP0 ;  /* 0x000000ff0500728c */ /* 0x000fd2000bf05300 */
[----:B------:R-:W-:Y:S05]  /*d2b0*/  BRA.U UP0, `(.L_x_141) ;  /* 0x00000001000c7547 */ /* 0x000fea000b800000 */
[----:B------:R-:W-:-:S13]  /*d2c0*/  FSETP.NEU.AND P0, PT, R27, RZ, PT ;  /* 0x000000ff1b00720b */ /* 0x000fda0003f0d000 */
[----:B------:R-:W-:Y:S05]  /*d2d0*/  @!P0 EXIT ;  /* 0x000000000000894d */ /* 0x000fea0003800000 */
[----:B------:R-:W-:Y:S05]  /*d2e0*/  BRA `(.L_x_140) ;  /* 0x00000000002c7947 */ /* 0x000fea0003800000 */
.L_x_141:
[----:B------:R-:W-:Y:S01]  /*d2f0*/  ISETP.NE.AND P0, PT, R84, RZ, PT ;  /* 0x000000ff5400720c */ /* 0x000fe20003f05270 */
[----:B------:R-:W-:-:S12]  /*d300*/  BSSY.RECONVERGENT B0, `(.L_x_140) ;  /* 0x0000009000007945 */ /* 0x000fd80003800200 */
[----:B------:R-:W-:Y:S05]  /*d310*/  @P0 BRA `(.L_x_142) ;  /* 0x0000000000140947 */ /* 0x000fea0003800000 */
[----:B------:R-:W2:Y:S02]  /*d320*/  LDCU.64 UR4, c[0x0][0x988] ;  /* 0x00013100ff0477ac */ /* 0x000ea40008000a00 */
[----:B--2---:R-:W-:-:S04]  /*d330*/  ISETP.NE.U32.AND P0, PT, RZ, UR4, PT ;  /* 0x00000004ff007c0c */ /* 0x004fc8000bf05070 */
[----:B------:R-:W-:-:S13]  /*d340*/  ISETP.NE.AND.EX P0, PT, RZ, UR5, PT, P0 ;  /* 0x00000005ff007c0c */ /* 0x000fda000bf05300 */
[----:B------:R-:W-:Y:S05]  /*d350*/  @!P0 EXIT ;  /* 0x000000000000894d */ /* 0x000fea0003800000 */
[----:B------:R-:W-:Y:S05]  /*d360*/  BRA `(.L_x_143) ;  /* 0x0000000000087947 */ /* 0x000fea0003800000 */
.L_x_142:
[----:B------:R-:W-:-:S13]  /*d370*/  FSETP.NEU.AND P0, PT, R27, RZ, PT ;  /* 0x000000ff1b00720b */ /* 0x000fda0003f0d000 */
[----:B------:R-:W-:Y:S05]  /*d380*/  @!P0 EXIT ;  /* 0x000000000000894d */ /* 0x000fea0003800000 */
.L_x_143:
[----:B------:R-:W-:Y:S05]  /*d390*/  BSYNC.RECONVERGENT B0 ;  /* 0x0000000000007941 */ /* 0x000fea0003800200 */
.L_x_140:
[----:B------:R-:W2:Y:S01]  /*d3a0*/  S2UR UR5, SR_CgaCtaId ;  /* 0x00000000000579c3 */ /* 0x000ea20000008800 */
[----:B------:R-:W-:Y:S01]  /*d3b0*/  ULEA UR4, UR46, UR43, 0x3 ;  /* 0x0000002b2e047291 */ /* 0x000fe2000f8e18ff */
[----:B------:R-:W-:-:S04]  /*d3c0*/  DEPBAR.LE SB0, 0x0 ;  /* 0x000080000000791a */ /* 0x000fc80000000000 */
[----:B------:R-:W-:-:S04]  /*d3d0*/  UIADD3 UR4, UPT, UPT, UR4, 0x80, URZ ;  /* 0x0000008004047890 */ /* 0x000fc8000fffe0ff */
[----:B--2---:R-:W-:-:S09]  /*d3e0*/  UPRMT UR4, UR5, 0x654, UR4 ;  /* 0x0000065405047896 */ /* 0x004fd20008000004 */
[----:B------:R-:W-:Y:S01]  /*d3f0*/  SYNCS.ARRIVE.TRANS64.RED.A1T0 RZ, [UR4], RZ ;  /* 0x000000ffffff79a7 */ /* 0x000fe20008100404 */
[----:B------:R-:W-:Y:S05]  /*d400*/  EXIT ;  /* 0x000000000000794d */ /* 0x000fea0003800000 */
.L_x_24:
[----:B------:R-:W-:Y:S07]  /*d410*/  MOV R43, UR10 ;  /* 0x0000000a002b7c02 */ /* 0x000fee0008000f00 */
.L_x_144:
[----:B-1----:R1:W2:Y:S02]  /*d420*/  SYNCS.PHASECHK.TRANS64.TRYWAIT P0, [R43+URZ+0x30], R46 ;  /* 0x0000302e2b0075a7 */ /* 0x0022a400080011ff */
[----:B--2---:R-:W-:Y:S05]  /*d430*/  @!P0 NANOSLEEP.SYNCS 0x989680 ;  /* 0x009896800000895d */ /* 0x004fea0003900000 */
[----:B------:R-:W2:Y:S02]  /*d440*/  @!P0 SYNCS.PHASECHK.TRANS64 P0, [R43+URZ+0x30], R46 ;  /* 0x0000302e2b0085a7 */ /* 0x000ea400080010ff */
[----:B--2---:R-:W-:Y:S05]  /*d450*/  @!P0 BRA `(.L_x_144) ;  /* 0xfffffffc00f08947 */ /* 0x004fea000383ffff */
[----:B------:R-:W-:Y:S05]  /*d460*/  BRA `(.L_x_23) ;  /* 0xffffff54001c7947 */ /* 0x000fea000383ffff */
.L_x_31:
[----:B------:R-:W-:Y:S07]  /*d470*/  MOV R43, UR10 ;  /* 0x0000000a002b7c02 */ /* 0x000fee0008000f00 */
.L_x_145:
[----:B-1----:R1:W2:Y:S02]  /*d480*/  SYNCS.PHASECHK.TRANS64.TRYWAIT P0, [R43+URZ+0x30], R46 ;  /* 0x0000302e2b0075a7 */ /* 0x0022a400080011ff */
[----:B--2---:R-:W-:Y:S05]  /*d490*/  @!P0 NANOSLEEP.SYNCS 0x989680 ;  /* 0x009896800000895d */ /* 0x004fea0003900000 */
[----:B------:R-:W2:Y:S02]  /*d4a0*/  @!P0 SYNCS.PHASECHK.TRANS64 P0, [R43+URZ+0x30], R46 ;  /* 0x0000302e2b0085a7 */ /* 0x000ea400080010ff */
[----:B--2---:R-:W-:Y:S05]  /*d4b0*/  @!P0 BRA `(.L_x_145) ;  /* 0xfffffffc00f08947 */ /* 0x004fea000383ffff */
[----:B------:R-:W-:Y:S05]  /*d4c0*/  BRA `(.L_x_30) ;  /* 0xffffff7400c47947 */ /* 0x000fea000383ffff */
.L_x_36:
[----:B------:R-:W-:-:S07]  /*d4d0*/  MOV R0, UR55 ;  /* 0x0000003700007c02 */ /* 0x000fce0008000f00 */
.L_x_146:
[----:B--2---:R2:W3:Y:S02]  /*d4e0*/  SYNCS.PHASECHK.TRANS64.TRYWAIT P0, [R0+URZ+0xb0], R3 ;  /* 0x0000b003000075a7 */ /* 0x0044e400080011ff */
[----:B---3--:R-:W-:Y:S05]  /*d4f0*/  @!P0 NANOSLEEP.SYNCS 0x989680 ;  /* 0x009896800000895d */ /* 0x008fea0003900000 */
[----:B------:R-:W3:Y:S02]  /*d500*/  @!P0 SYNCS.PHASECHK.TRANS64 P0, [R0+URZ+0xb0], R3 ;  /* 0x0000b003000085a7 */ /* 0x000ee400080010ff */
[----:B---3--:R-:W-:Y:S05]  /*d510*/  @!P0 BRA `(.L_x_146) ;  /* 0xfffffffc00f08947 */ /* 0x008fea000383ffff */
[----:B------:R-:W-:Y:S05]  /*d520*/  BRA `(.L_x_147) ;  /* 0xffffff8800907947 */ /* 0x000fea000383ffff */
.L_x_40:
[----:B------:R-:W-:-:S07]  /*d530*/  MOV R0, UR4 ;  /* 0x0000000400007c02 */ /* 0x000fce0008000f00 */
.L_x_148:
[----:B--2---:R2:W3:Y:S02]  /*d540*/  SYNCS.PHASECHK.TRANS64.TRYWAIT P0, [R0+URZ], R3 ;  /* 0x00000003000075a7 */ /* 0x0044e400080011ff */
[----:B---3--:R-:W-:Y:S05]  /*d550*/  @!P0 NANOSLEEP.SYNCS 0x989680 ;  /* 0x009896800000895d */ /* 0x008fea0003900000 */
[----:B------:R-:W3:Y:S02]  /*d560*/  @!P0 SYNCS.PHASECHK.TRANS64 P0, [R0+URZ], R3 ;  /* 0x00000003000085a7 */ /* 0x000ee400080010ff */
[----:B---3--:R-:W-:Y:S05]  /*d570*/  @!P0 BRA `(.L_x_148) ;  /* 0xfffffffc00f08947 */ /* 0x008fea000383ffff */
[----:B------:R-:W-:Y:S05]  /*d580*/  BRA `(.L_x_149) ;  /* 0xffffff90004c7947 */ /* 0x000fea000383ffff */
.L_x_41:
[----:B------:R-:W-:-:S07]  /*d590*/  MOV R0, UR5 ;  /* 0x0000000500007c02 */ /* 0x000fce0008000f00 */
.L_x_150:
[----:B--2---:R2:W3:Y:S02]  /*d5a0*/  SYNCS.PHASECHK.TRANS64.TRYWAIT P0, [R0+URZ], R3 ;  /* 0x00000003000075a7 */ /* 0x0044e400080011ff */
[----:B---3--:R-:W-:Y:S05]  /*d5b0*/  @!P0 NANOSLEEP.SYNCS 0x989680 ;  /* 0x009896800000895d */ /* 0x008fea0003900000 */
[----:B------:R-:W3:Y:S02]  /*d5c0*/  @!P0 SYNCS.PHASECHK.TRANS64 P0, [R0+URZ], R3 ;  /* 0x00000003000085a7 */ /* 0x000ee400080010ff */
[----:B---3--:R-:W-:Y:S05]  /*d5d0*/  @!P0 BRA `(.L_x_150) ;  /* 0xfffffffc00f08947 */ /* 0x008fea000383ffff */
[----:B------:R-:W-:Y:S05]  /*d5e0*/  BRA `(.L_x_151) ;  /* 0xffffff90005c7947 */ /* 0x000fea000383ffff */
.L_x_42:
[----:B------:R-:W-:-:S07]  /*d5f0*/  MOV R0, UR5 ;  /* 0x0000000500007c02 */ /* 0x000fce0008000f00 */
.L_x_152:
[----:B--2---:R2:W3:Y:S02]  /*d600*/  SYNCS.PHASECHK.TRANS64.TRYWAIT P0, [R0+URZ], R3 ;  /* 0x00000003000075a7 */ /* 0x0044e400080011ff */
[----:B---3--:R-:W-:Y:S05]  /*d610*/  @!P0 NANOSLEEP.SYNCS 0x989680 ;  /* 0x009896800000895d */ /* 0x008fea0003900000 */
[----:B------:R-:W3:Y:S02]  /*d620*/  @!P0 SYNCS.PHASECHK.TRANS64 P0, [R0+URZ], R3 ;  /* 0x00000003000085a7 */ /* 0x000ee400080010ff */
[----:B---3--:R-:W-:Y:S05]  /*d630*/  @!P0 BRA `(.L_x_152) ;  /* 0xfffffffc00f08947 */ /* 0x008fea000383ffff */
[----:B------:R-:W-:Y:S05]  /*d640*/  BRA `(.L_x_153) ;  /* 0xffffff90006c7947 */ /* 0x000fea000383ffff */
.L_x_43:
[----:B------:R-:W-:-:S07]  /*d650*/  MOV R0, UR5 ;  /* 0x0000000500007c02 */ /* 0x000fce0008000f00 */
.L_x_154:
[----:B--2---:R2:W3:Y:S02]  /*d660*/  SYNCS.PHASECHK.TRANS64.TRYWAIT P0, [R0+URZ], R3 ;  /* 0x00000003000075a7 */ /* 0x0044e400080011ff */
[----:B---3--:R-:W-:Y:S05]  /*d670*/  @!P0 NANOSLEEP.SYNCS 0x989680 ;  /* 0x009896800000895d */ /* 0x008fea0003900000 */
[----:B------:R-:W3:Y:S02]  /*d680*/  @!P0 SYNCS.PHASECHK.TRANS64 P0, [R0+URZ], R3 ;  /* 0x00000003000085a7 */ /* 0x000ee400080010ff */
[----:B---3--:R-:W-:Y:S05]  /*d690*/  @!P0 BRA `(.L_x_154) ;  /* 0xfffffffc00f08947 */ /* 0x008fea000383ffff */
[----:B------:R-:W-:Y:S05]  /*d6a0*/  BRA `(.L_x_155) ;  /* 0xffffff90007c7947 */ /* 0x000fea000383ffff */
.L_x_44:
[----:B------:R-:W-:-:S07]  /*d6b0*/  MOV R0, UR5 ;  /* 0x0000000500007c02 */ /* 0x000fce0008000f00 */
.L_x_156:
[----:B--2---:R2:W3:Y:S02]  /*d6c0*/  SYNCS.PHASECHK.TRANS64.TRYWAIT P0, [R0+URZ], R3 ;  /* 0x00000003000075a7 */ /* 0x0044e400080011ff */
[----:B---3--:R-:W-:Y:S05]  /*d6d0*/  @!P0 NANOSLEEP.SYNCS 0x989680 ;  /* 0x009896800000895d */ /* 0x008fea0003900000 */
[----:B------:R-:W3:Y:S02]  /*d6e0*/  @!P0 SYNCS.PHASECHK.TRANS64 P0, [R0+URZ], R3 ;  /* 0x00000003000085a7 */ /* 0x000ee400080010ff */
[----:B---3--:R-:W-:Y:S05]  /*d6f0*/  @!P0 BRA `(.L_x_156) ;  /* 0xfffffffc00f08947 */ /* 0x008fea000383ffff */
[----:B------:R-:W-:Y:S05]  /*d700*/  BRA `(.L_x_157) ;  /* 0xffffff90008c7947 */ /* 0x000fea000383ffff */
.L_x_47:
[----:B------:R-:W-:-:S07]  /*d710*/  MOV R4, UR4 ;  /* 0x0000000400047c02 */ /* 0x000fce0008000f00 */
.L_x_158:
[----:B--2---:R2:W3:Y:S02]  /*d720*/  SYNCS.PHASECHK.TRANS64.TRYWAIT P1, [R4+URZ+0xb8], R7 ;  /* 0x0000b807040075a7 */ /* 0x0044e400080211ff */
[----:B---3--:R-:W-:Y:S05]  /*d730*/  @!P1 NANOSLEEP.SYNCS 0x989680 ;  /* 0x009896800000995d */ /* 0x008fea0003900000 */
[----:B------:R-:W3:Y:S02]  /*d740*/  @!P1 SYNCS.PHASECHK.TRANS64 P1, [R4+URZ+0xb8], R7 ;  /* 0x0000b807040095a7 */ /* 0x000ee400080210ff */
[----:B---3--:R-:W-:Y:S05]  /*d750*/  @!P1 BRA `(.L_x_158) ;  /* 0xfffffffc00f09947 */ /* 0x008fea000383ffff */
[----:B------:R-:W-:Y:S05]  /*d760*/  BRA `(.L_x_159) ;  /* 0xffffff9000fc7947 */ /* 0x000fea000383ffff */
.L_x_48:
[----:B--2---:R-:W-:-:S07]  /*d770*/  MOV R4, UR4 ;  /* 0x0000000400047c02 */ /* 0x004fce0008000f00 */
.L_x_160:
[----:B--2---:R2:W3:Y:S02]  /*d780*/  SYNCS.PHASECHK.TRANS64.TRYWAIT P1, [R4+URZ+0xb0], R5 ;  /* 0x0000b005040075a7 */ /* 0x0044e400080211ff */
[----:B---3--:R-:W-:Y:S05]  /*d790*/  @!P1 NANOSLEEP.SYNCS 0x989680 ;  /* 0x009896800000995d */ /* 0x008fea0003900000 */
[----:B------:R-:W3:Y:S02]  /*d7a0*/  @!P1 SYNCS.PHASECHK.TRANS64 P1, [R4+URZ+0xb0], R5 ;  /* 0x0000b005040095a7 */ /* 0x000ee400080210ff */
[----:B---3--:R-:W-:Y:S05]  /*d7b0*/  @!P1 BRA `(.L_x_160) ;  /* 0xfffffffc00f09947 */ /* 0x008fea000383ffff */
[----:B------:R-:W-:Y:S05]  /*d7c0*/  BRA `(.L_x_161) ;  /* 0xffffff9400047947 */ /* 0x000fea000383ffff */
.L_x_58:
[----:B--2---:R-:W-:-:S04]  /*d7d0*/  MOV R0, UR5 ;  /* 0x0000000500007c02 */ /* 0x004fc80008000f00 */
[----:B------:R2:W3:Y:S03]  /*d7e0*/  SYNCS.PHASECHK.TRANS64.TRYWAIT P0, [R0+URZ+0x8], R7 ;  /* 0x00000807000075a7 */ /* 0x0004e600080011ff */
[----:B---3--:R-:W-:Y:S05]  /*d7f0*/  @!P0 NANOSLEEP.SYNCS 0x989680 ;  /* 0x009896800000895d */ /* 0x008fea0003900000 */
[----:B------:R-:W3:Y:S02]  /*d800*/  @!P0 SYNCS.PHASECHK.TRANS64 P0, [R0+URZ+0x8], R7 ;  /* 0x00000807000085a7 */ /* 0x000ee400080010ff */
[----:B---3--:R-:W-:Y:S05]  /*d810*/  @!P0 BRA `(.L_x_58) ;  /* 0xfffffffc00ec8947 */ /* 0x008fea000383ffff */
[----:B------:R-:W-:Y:S05]  /*d820*/  BRA `(.L_x_57) ;  /* 0xffffff9400d07947 */ /* 0x000fea000383ffff */
.L_x_60:
[----:B------:R-:W-:Y:S01]  /*d830*/  BSSY B0, `(.L_x_162) ;  /* 0x0000006000007945 */ /* 0x000fe20003800000 */
[----:B------:R-:W-:-:S07]  /*d840*/  MOV R15, 0xffffffff ;  /* 0xffffffff000f7802 */ /* 0x000fce0000000f00 */
[----:B-12--5:R-:W-:Y:S05]  /*d850*/  WARPSYNC.COLLECTIVE R15, `(.L_x_163) ;  /* 0x000000000f0c7348 */ /* 0x026fea0003c00000 */
[----:B------:R-:W-:Y:S02]  /*d860*/  ELECT P6, UR79, PT ;  /* 0x00000000004f782f */ /* 0x000fe400038c0000 */
[----:B------:R-:W-:Y:S01]  /*d870*/  MOV R14, UR79 ;  /* 0x0000004f000e7c02 */ /* 0x000fe20008000f00 */
[----:B-12--5:R-:W-:Y:S10]  /*d880*/  ENDCOLLECTIVE ;  /* 0x000000000000791b */ /* 0x026ff40003800000 */
.L_x_163:
[----:B------:R-:W-:Y:S05]  /*d890*/  BSYNC B0 ;  /* 0x0000000000007941 */ /* 0x000fea0003800000 */
.L_x_162:
[----:B------:R-:W-:Y:S01]  /*d8a0*/  PLOP3.LUT P0, PT, P6, PT, PT, 0x80, 0x8 ;  /* 0x000000000008781c */ /* 0x000fe2000370f070 */
[----:B------:R-:W-:-:S12]  /*d8b0*/  BRA `(.L_x_164) ;  /* 0xffffff9400fc7947 */ /* 0x000fd8000383ffff */
.L_x_62:
[----:B--2---:R-:W-:-:S04]  /*d8c0*/  MOV R0, UR5 ;  /* 0x0000000500007c02 */ /* 0x004fc80008000f00 */
[----:B------:R2:W3:Y:S03]  /*d8d0*/  SYNCS.PHASECHK.TRANS64.TRYWAIT P0, [R0+URZ+0x8], R5 ;  /* 0x00000805000075a7 */ /* 0x0004e600080011ff */
[----:B---3--:R-:W-:Y:S05]  /*d8e0*/  @!P0 NANOSLEEP.SYNCS 0x989680 ;  /* 0x009896800000895d */ /* 0x008fea0003900000 */
[----:B------:R-:W3:Y:S02]  /*d8f0*/  @!P0 SYNCS.PHASECHK.TRANS64 P0, [R0+URZ+0x8], R5 ;  /* 0x00000805000085a7 */ /* 0x000ee400080010ff */
[----:B---3--:R-:W-:Y:S05]  /*d900*/  @!P0 BRA `(.L_x_62) ;  /* 0xfffffffc00ec8947 */ /* 0x008fea000383ffff */
[----:B------:R-:W-:Y:S05]  /*d910*/  BRA `(.L_x_61) ;  /* 0xffffff9800007947 */ /* 0x000fea000383ffff */
.L_x_63:
[----:B------:R-:W-:-:S07]  /*d920*/  MOV R4, UR22 ;  /* 0x0000001600047c02 */ /* 0x000fce0008000f00 */
.L_x_165:
[----:B-1----:R1:W2:Y:S02]  /*d930*/  SYNCS.PHASECHK.TRANS64.TRYWAIT P0, [R4+URZ+0xb0], R5 ;  /* 0x0000b005040075a7 */ /* 0x0022a400080011ff */
[----:B--2---:R-:W-:Y:S05]  /*d940*/  @!P0 NANOSLEEP.SYNCS 0x989680 ;  /* 0x009896800000895d */ /* 0x004fea0003900000 */
[----:B------:R-:W2:Y:S02]  /*d950*/  @!P0 SYNCS.PHASECHK.TRANS64 P0, [R4+URZ+0xb0], R5 ;  /* 0x0000b005040085a7 */ /* 0x000ea400080010ff */
[----:B--2---:R-:W-:Y:S05]  /*d960*/  @!P0 BRA `(.L_x_165) ;  /* 0xfffffffc00f08947 */ /* 0x004fea000383ffff */
[----:B------:R-:W-:Y:S05]  /*d970*/  BRA `(.L_x_166) ;  /* 0xffffff9c001c7947 */ /* 0x000fea000383ffff */
.L_x_65:
[----:B------:R-:W-:-:S07]  /*d980*/  MOV R4, UR27 ;  /* 0x0000001b00047c02 */ /* 0x000fce0008000f00 */
.L_x_167:
[----:B-1----:R1:W2:Y:S02]  /*d990*/  SYNCS.PHASECHK.TRANS64.TRYWAIT P0, [R4+URZ+0xd0], R5 ;  /* 0x0000d005040075a7 */ /* 0x0022a400080011ff */
[----:B--2---:R-:W-:Y:S05]  /*d9a0*/  @!P0 NANOSLEEP.SYNCS 0x989680 ;  /* 0x009896800000895d */ /* 0x004fea0003900000 */
[----:B------:R-:W2:Y:S02]  /*d9b0*/  @!P0 SYNCS.PHASECHK.TRANS64 P0, [R4+URZ+0xd0], R5 ;  /* 0x0000d005040085a7 */ /* 0x000ea400080010ff */
[----:B--2---:R-:W-:Y:S05]  /*d9c0*/  @!P0 BRA `(.L_x_167) ;  /* 0xfffffffc00f08947 */ /* 0x004fea000383ffff */
[----:B------:R-:W-:Y:S05]  /*d9d0*/  BRA `(.L_x_64) ;  /* 0xffffff9c003c7947 */ /* 0x000fea000383ffff */
.L_x_69:
[----:B-1----:R-:W-:Y:S07]  /*d9e0*/  MOV R4, UR20 ;  /* 0x0000001400047c02 */ /* 0x002fee0008000f00 */
.L_x_168:
[----:B-1----:R1:W2:Y:S02]  /*d9f0*/  SYNCS.PHASECHK.TRANS64.TRYWAIT P0, [R4+URZ], R7 ;  /* 0x00000007040075a7 */ /* 0x0022a400080011ff */
[----:B--2---:R-:W-:Y:S05]  /*da00*/  @!P0 NANOSLEEP.SYNCS 0x989680 ;  /* 0x009896800000895d */ /* 0x004fea0003900000 */
[----:B------:R-:W2:Y:S02]  /*da10*/  @!P0 SYNCS.PHASECHK.TRANS64 P0, [R4+URZ], R7 ;  /* 0x00000007040085a7 */ /* 0x000ea400080010ff */
[----:B--2---:R-:W-:Y:S05]  /*da20*/  @!P0 BRA `(.L_x_168) ;  /* 0xfffffffc00f08947 */ /* 0x004fea000383ffff */
[----:B------:R-:W-:Y:S05]  /*da30*/  BRA `(.L_x_68) ;  /* 0xffffff9c00607947 */ /* 0x000fea000383ffff */
.L_x_73:
[----:B--2---:R-:W-:-:S07]  /*da40*/  MOV R2, UR4 ;  /* 0x0000000400027c02 */ /* 0x004fce0008000f00 */
.L_x_169:
[----:B--2---:R2:W3:Y:S02]  /*da50*/  SYNCS.PHASECHK.TRANS64.TRYWAIT P0, [R2+URZ], R3 ;  /* 0x00000003020075a7 */ /* 0x0044e400080011ff */
[----:B---3--:R-:W-:Y:S05]  /*da60*/  @!P0 NANOSLEEP.SYNCS 0x989680 ;  /* 0x009896800000895d */ /* 0x008fea0003900000 */
[----:B------:R-:W3:Y:S02]  /*da70*/  @!P0 SYNCS.PHASECHK.TRANS64 P0, [R2+URZ], R3 ;  /* 0x00000003020085a7 */ /* 0x000ee400080010ff */
[----:B---3--:R-:W-:Y:S05]  /*da80*/  @!P0 BRA `(.L_x_169) ;  /* 0xfffffffc00f08947 */ /* 0x008fea000383ffff */
[----:B------:R-:W-:Y:S05]  /*da90*/  BRA `(.L_x_170) ;  /* 0xffffffa000c87947 */ /* 0x000fea000383ffff */
.L_x_76:
[----:B------:R-:W-:-:S07]  /*daa0*/  MOV R2, UR22 ;  /* 0x0000001600027c02 */ /* 0x000fce0008000f00 */
.L_x_171:
[----:B--2---:R2:W3:Y:S02]  /*dab0*/  SYNCS.PHASECHK.TRANS64.TRYWAIT P1, [R2+URZ+0xe0], R3 ;  /* 0x0000e003020075a7 */ /* 0x0044e400080211ff */
[----:B---3--:R-:W-:Y:S05]  /*dac0*/  @!P1 NANOSLEEP.SYNCS 0x989680 ;  /* 0x009896800000995d */ /* 0x008fea0003900000 */
[----:B------:R-:W3:Y:S02]  /*dad0*/  @!P1 SYNCS.PHASECHK.TRANS64 P1, [R2+URZ+0xe0], R3 ;  /* 0x0000e003020095a7 */ /* 0x000ee400080210ff */
[----:B---3--:R-:W-:Y:S05]  /*dae0*/  @!P1 BRA `(.L_x_171) ;  /* 0xfffffffc00f09947 */ /* 0x008fea000383ffff */
[----:B------:R-:W-:Y:S05]  /*daf0*/  BRA `(.L_x_172) ;  /* 0xffffffa400147947 */ /* 0x000fea000383ffff */
.L_x_81:
[----:B------:R-:W-:Y:S07]  /*db00*/  MOV R0, UR39 ;  /* 0x0000002700007c02 */ /* 0x000fee0008000f00 */
.L_x_173:
[----:B-1----:R1:W2:Y:S02]  /*db10*/  SYNCS.PHASECHK.TRANS64.TRYWAIT P0, [R0+URZ+0xb0], R5 ;  /* 0x0000b005000075a7 */ /* 0x0022a400080011ff */
[----:B--2---:R-:W-:Y:S05]  /*db20*/  @!P0 NANOSLEEP.SYNCS 0x989680 ;  /* 0x009896800000895d */ /* 0x004fea0003900000 */
[----:B------:R-:W2:Y:S02]  /*db30*/  @!P0 SYNCS.PHASECHK.TRANS64 P0, [R0+URZ+0xb0], R5 ;  /* 0x0000b005000085a7 */ /* 0x000ea400080010ff */
[----:B--2---:R-:W-:Y:S05]  /*db40*/  @!P0 BRA `(.L_x_173) ;  /* 0xfffffffc00f08947 */ /* 0x004fea000383ffff */
[----:B------:R-:W-:Y:S05]  /*db50*/  BRA `(.L_x_174) ;  /* 0xffffffa800707947 */ /* 0x000fea000383ffff */
.L_x_84:
[----:B------:R-:W-:Y:S07]  /*db60*/  MOV R0, UR39 ;  /* 0x0000002700007c02 */ /* 0x000fee0008000f00 */
.L_x_175:
[----:B-1----:R1:W2:Y:S02]  /*db70*/  SYNCS.PHASECHK.TRANS64.TRYWAIT P2, [R0+URZ+0xa8], R11 ;  /* 0x0000a80b000075a7 */ /* 0x0022a400080411ff */
[----:B--2---:R-:W-:Y:S05]  /*db80*/  @!P2 NANOSLEEP.SYNCS 0x989680 ;  /* 0x009896800000a95d */ /* 0x004fea0003900000 */
[----:B------:R-:W2:Y:S02]  /*db90*/  @!P2 SYNCS.PHASECHK.TRANS64 P2, [R0+URZ+0xa8], R11 ;  /* 0x0000a80b0000a5a7 */ /* 0x000ea400080410ff */
[----:B--2---:R-:W-:Y:S05]  /*dba0*/  @!P2 BRA `(.L_x_175) ;  /* 0xfffffffc00f0a947 */ /* 0x004fea000383ffff */
[----:B------:R-:W-:Y:S05]  /*dbb0*/  BRA `(.L_x_83) ;  /* 0xffffffac00d47947 */ /* 0x000fea000383ffff */
.L_x_87:
[----:B------:R-:W-:Y:S07]  /*dbc0*/  MOV R2, UR39 ;  /* 0x0000002700027c02 */ /* 0x000fee0008000f00 */
.L_x_176:
[----:B-1----:R1:W2:Y:S02]  /*dbd0*/  SYNCS.PHASECHK.TRANS64.TRYWAIT P1, [R2+URZ+0x80], R9 ;  /* 0x00008009020075a7 */ /* 0x0022a400080211ff */
[----:B--2---:R-:W-:Y:S05]  /*dbe0*/  @!P1 NANOSLEEP.SYNCS 0x989680 ;  /* 0x009896800000995d */ /* 0x004fea0003900000 */
[----:B------:R-:W2:Y:S02]  /*dbf0*/  @!P1 SYNCS.PHASECHK.TRANS64 P1, [R2+URZ+0x80], R9 ;  /* 0x00008009020095a7 */ /* 0x000ea400080210ff */
[----:B--2---:R-:W-:Y:S05]  /*dc00*/  @!P1 BRA `(.L_x_176) ;  /* 0xfffffffc00f09947 */ /* 0x004fea000383ffff */
[----:B------:R-:W-:Y:S05]  /*dc10*/  BRA `(.L_x_177) ;  /* 0xffffffb000887947 */ /* 0x000fea000383ffff */
.L_x_88:
[----:B------:R-:W-:Y:S07]  /*dc20*/  MOV R2, UR39 ;  /* 0x0000002700027c02 */ /* 0x000fee0008000f00 */
.L_x_178:
[----:B-1----:R1:W2:Y:S02]  /*dc30*/  SYNCS.PHASECHK.TRANS64.TRYWAIT P1, [R2+URZ+0x88], R9 ;  /* 0x00008809020075a7 */ /* 0x0022a400080211ff */
[----:B--2---:R-:W-:Y:S05]  /*dc40*/  @!P1 NANOSLEEP.SYNCS 0x989680 ;  /* 0x009896800000995d */ /* 0x004fea0003900000 */
[----:B------:R-:W2:Y:S02]  /*dc50*/  @!P1 SYNCS.PHASECHK.TRANS64 P1, [R2+URZ+0x88], R9 ;  /* 0x00008809020095a7 */ /* 0x000ea400080210ff */
[----:B--2---:R-:W-:Y:S05]  /*dc60*/  @!P1 BRA `(.L_x_178) ;  /* 0xfffffffc00f09947 */ /* 0x004fea000383ffff */
[----:B------:R-:W-:Y:S05]  /*dc70*/  BRA `(.L_x_179) ;  /* 0xffffffb000ec7947 */ /* 0x000fea000383ffff */
.L_x_89:
[----:B------:R-:W-:Y:S07]  /*dc80*/  MOV R2, UR39 ;  /* 0x0000002700027c02 */ /* 0x000fee0008000f00 */
.L_x_180:
[----:B-1----:R1:W2:Y:S02]  /*dc90*/  SYNCS.PHASECHK.TRANS64.TRYWAIT P1, [R2+URZ+0x90], R9 ;  /* 0x00009009020075a7 */ /* 0x0022a400080211ff */
[----:B--2---:R-:W-:Y:S05]  /*dca0*/  @!P1 NANOSLEEP.SYNCS 0x989680 ;  /* 0x009896800000995d */ /* 0x004fea0003900000 */
[----:B------:R-:W2:Y:S02]  /*dcb0*/  @!P1 SYNCS.PHASECHK.TRANS64 P1, [R2+URZ+0x90], R9 ;  /* 0x00009009020095a7 */ /* 0x000ea400080210ff */
[----:B--2---:R-:W-:Y:S05]  /*dcc0*/  @!P1 BRA `(.L_x_180) ;  /* 0xfffffffc00f09947 */ /* 0x004fea000383ffff */
[----:B------:R-:W-:Y:S05]  /*dcd0*/  BRA `(.L_x_181) ;  /* 0xffffffb400547947 */ /* 0x000fea000383ffff */
.L_x_90:
[----:B------:R-:W-:Y:S07]  /*dce0*/  MOV R0, UR39 ;  /* 0x0000002700007c02 */ /* 0x000fee0008000f00 */
.L_x_182:
[----:B-1----:R1:W2:Y:S02]  /*dcf0*/  SYNCS.PHASECHK.TRANS64.TRYWAIT P0, [R0+URZ+0x98], R9 ;  /* 0x00009809000075a7 */ /* 0x0022a400080011ff */
[----:B--2---:R-:W-:Y:S05]  /*dd00*/  @!P0 NANOSLEEP.SYNCS 0x989680 ;  /* 0x009896800000895d */ /* 0x004fea0003900000 */
[----:B------:R-:W2:Y:S02]  /*dd10*/  @!P0 SYNCS.PHASECHK.TRANS64 P0, [R0+URZ+0x98], R9 ;  /* 0x00009809000085a7 */ /* 0x000ea400080010ff */
[----:B--2---:R-:W-:Y:S05]  /*dd20*/  @!P0 BRA `(.L_x_182) ;  /* 0xfffffffc00f08947 */ /* 0x004fea000383ffff */
[----:B------:R-:W-:Y:S05]  /*dd30*/  BRA `(.L_x_183) ;  /* 0xffffffb400bc7947 */ /* 0x000fea000383ffff */
.L_x_92:
[----:B------:R-:W-:-:S07]  /*dd40*/  MOV R0, UR39 ;  /* 0x0000002700007c02 */ /* 0x000fce0008000f00 */
.L_x_184:
[----:B-1----:R1:W2:Y:S02]  /*dd50*/  SYNCS.PHASECHK.TRANS64.TRYWAIT P0, [R0+URZ+0x80], R3 ;  /* 0x00008003000075a7 */ /* 0x0022a400080011ff */
[----:B--2---:R-:W-:Y:S05]  /*dd60*/  @!P0 NANOSLEEP.SYNCS 0x989680 ;  /* 0x009896800000895d */ /* 0x004fea0003900000 */
[----:B------:R-:W2:Y:S02]  /*dd70*/  @!P0 SYNCS.PHASECHK.TRANS64 P0, [R0+URZ+0x80], R3 ;  /* 0x00008003000085a7 */ /* 0x000ea400080010ff */
[----:B--2---:R-:W-:Y:S05]  /*dd80*/  @!P0 BRA `(.L_x_184) ;  /* 0xfffffffc00f08947 */ /* 0x004fea000383ffff */
[----:B------:R-:W-:Y:S05]  /*dd90*/  BRA `(.L_x_185) ;  /* 0xffffffb800487947 */ /* 0x000fea000383ffff */
.L_x_93:
[----:B-1----:R-:W-:-:S07]  /*dda0*/  MOV R0, UR39 ;  /* 0x0000002700007c02 */ /* 0x002fce0008000f00 */
.L_x_186:
[----:B-1----:R1:W2:Y:S02]  /*ddb0*/  SYNCS.PHASECHK.TRANS64.TRYWAIT P0, [R0+URZ+0x88], R3 ;  /* 0x00008803000075a7 */ /* 0x0022a400080011ff */
[----:B--2---:R-:W-:Y:S05]  /*ddc0*/  @!P0 NANOSLEEP.SYNCS 0x989680 ;  /* 0x009896800000895d */ /* 0x004fea0003900000 */
[----:B------:R-:W2:Y:S02]  /*ddd0*/  @!P0 SYNCS.PHASECHK.TRANS64 P0, [R0+URZ+0x88], R3 ;  /* 0x00008803000085a7 */ /* 0x000ea400080010ff */
[----:B--2---:R-:W-:Y:S05]  /*dde0*/  @!P0 BRA `(.L_x_186) ;  /* 0xfffffffc00f08947 */ /* 0x004fea000383ffff */
[----:B------:R-:W-:Y:S05]  /*ddf0*/  BRA `(.L_x_187) ;  /* 0xffffffb800387947 */ /* 0x000fea000383ffff */
.L_x_94:
[----:B-1----:R-:W-:-:S07]  /*de00*/  MOV R0, UR39 ;  /* 0x0000002700007c02 */ /* 0x002fce0008000f00 */
.L_x_188:
[----:B-1----:R1:W2:Y:S02]  /*de10*/  SYNCS.PHASECHK.TRANS64.TRYWAIT P0, [R0+URZ+0x90], R3 ;  /* 0x00009003000075a7 */ /* 0x0022a400080011ff */
[----:B--2---:R-:W-:Y:S05]  /*de20*/  @!P0 NANOSLEEP.SYNCS 0x989680 ;  /* 0x009896800000895d */ /* 0x004fea0003900000 */
[----:B------:R-:W2:Y:S02]  /*de30*/  @!P0 SYNCS.PHASECHK.TRANS64 P0, [R0+URZ+0x90], R3 ;  /* 0x00009003000085a7 */ /* 0x000ea400080010ff */
[----:B--2---:R-:W-:Y:S05]  /*de40*/  @!P0 BRA `(.L_x_188) ;  /* 0xfffffffc00f08947 */ /* 0x004fea000383ffff */
[----:B------:R-:W-:Y:S05]  /*de50*/  BRA `(.L_x_189) ;  /* 0xffffffb800287947 */ /* 0x000fea000383ffff */
.L_x_96:
[----:B------:R-:W-:Y:S07]  /*de60*/  MOV R0, UR43 ;  /* 0x0000002b00007c02 */ /* 0x000fee0008000f00 */
.L_x_190:
[----:B-1----:R1:W2:Y:S02]  /*de70*/  SYNCS.PHASECHK.TRANS64.TRYWAIT P0, [R0+URZ+0xb0], R3 ;  /* 0x0000b003000075a7 */ /* 0x0022a400080011ff */
[----:B--2---:R-:W-:Y:S05]  /*de80*/  @!P0 NANOSLEEP.SYNCS 0x989680 ;  /* 0x009896800000895d */ /* 0x004fea0003900000 */
[----:B------:R-:W2:Y:S02]  /*de90*/  @!P0 SYNCS.PHASECHK.TRANS64 P0, [R0+URZ+0xb0], R3 ;  /* 0x0000b003000085a7 */ /* 0x000ea400080010ff */
[----:B--2---:R-:W-:Y:S05]  /*dea0*/  @!P0 BRA `(.L_x_190) ;  /* 0xfffffffc00f08947 */ /* 0x004fea000383ffff */
[----:B------:R-:W-:Y:S05]  /*deb0*/  BRA `(.L_x_191) ;  /* 0xffffffbc000c7947 */ /* 0x000fea000383ffff */
.L_x_107:
[----:B-1----:R-:W-:Y:S04]  /*dec0*/  MOV R2, UR43 ;  /* 0x0000002b00027c02 */ /* 0x002fe80008000f00 */
[----:B------:R1:W3:Y:S03]  /*ded0*/  SYNCS.PHASECHK.TRANS64.TRYWAIT P1, [R2+URZ+0x60], R3 ;  /* 0x00006003020075a7 */ /* 0x0002e600080211ff */
[----:B---3--:R-:W-:Y:S05]  /*dee0*/  @!P1 NANOSLEEP.SYNCS 0x989680 ;  /* 0x009896800000995d */ /* 0x008fea0003900000 */
[----:B------:R-:W3:Y:S02]  /*def0*/  @!P1 SYNCS.PHASECHK.TRANS64 P1, [R2+URZ+0x60], R3 ;  /* 0x00006003020095a7 */ /* 0x000ee400080210ff */
[----:B---3--:R-:W-:Y:S05]  /*df00*/  @!P1 BRA `(.L_x_107) ;  /* 0xfffffffc00ec9947 */ /* 0x008fea000383ffff */
[----:B------:R-:W-:Y:S05]  /*df10*/  BRA `(.L_x_106) ;  /* 0xffffffc800ec7947 */ /* 0x000fea000383ffff */
.L_x_109:
[----:B-1----:R1:W2:Y:S02]  /*df20*/  SYNCS.PHASECHK.TRANS64.TRYWAIT P0, [R87+URZ+0xc0], R0 ;  /* 0x0000c000570075a7 */ /* 0x0022a400080011ff */
[----:B--2---:R-:W-:Y:S05]  /*df30*/  @!P0 NANOSLEEP.SYNCS 0x989680 ;  /* 0x009896800000895d */ /* 0x004fea0003900000 */
[----:B------:R-:W2:Y:S02]  /*df40*/  @!P0 SYNCS.PHASECHK.TRANS64 P0, [R87+URZ+0xc0], R0 ;  /* 0x0000c000570085a7 */ /* 0x000ea400080010ff */
[----:B--2---:R-:W-:Y:S05]  /*df50*/  @!P0 BRA `(.L_x_109) ;  /* 0xfffffffc00f08947 */ /* 0x004fea000383ffff */
[----:B------:R-:W-:Y:S05]  /*df60*/  BRA `(.L_x_108) ;  /* 0xffffffcc00147947 */ /* 0x000fea000383ffff */
.L_x_118:
[----:B-1----:R1:W2:Y:S02]  /*df70*/  SYNCS.PHASECHK.TRANS64.TRYWAIT P0, [R3+URZ+0x60], R0 ;  /* 0x00006000030075a7 */ /* 0x0022a400080011ff */
[----:B--2---:R-:W-:Y:S05]  /*df80*/  @!P0 NANOSLEEP.SYNCS 0x989680 ;  /* 0x009896800000895d */ /* 0x004fea0003900000 */
[----:B------:R-:W2:Y:S02]  /*df90*/  @!P0 SYNCS.PHASECHK.TRANS64 P0, [R3+URZ+0x60], R0 ;  /* 0x00006000030085a7 */ /* 0x000ea400080010ff */
[----:B--2---:R-:W-:Y:S05]  /*dfa0*/  @!P0 BRA `(.L_x_118) ;  /* 0xfffffffc00f08947 */ /* 0x004fea000383ffff */
[----:B------:R-:W-:Y:S05]  /*dfb0*/  BRA `(.L_x_117) ;  /* 0xffffffd400547947 */ /* 0x000fea000383ffff */
.L_x_126:
[----:B-1----:R1:W4:Y:S02]  /*dfc0*/  SYNCS.PHASECHK.TRANS64.TRYWAIT P0, [R40+URZ+0x60], R5 ;  /* 0x00006005280075a7 */ /* 0x00232400080011ff */
[----:B----4-:R-:W-:Y:S05]  /*dfd0*/  @!P0 NANOSLEEP.SYNCS 0x989680 ;  /* 0x009896800000895d */ /* 0x010fea0003900000 */
[----:B------:R-:W4:Y:S02]  /*dfe0*/  @!P0 SYNCS.PHASECHK.TRANS64 P0, [R40+URZ+0x60], R5 ;  /* 0x00006005280085a7 */ /* 0x000f2400080010ff */
[----:B----4-:R-:W-:Y:S05]  /*dff0*/  @!P0 BRA `(.L_x_126) ;  /* 0xfffffffc00f08947 */ /* 0x010fea000383ffff */
[----:B------:R-:W-:Y:S05]  /*e000*/  BRA `(.L_x_125) ;  /* 0xffffffdc00b07947 */ /* 0x000fea000383ffff */
.L_x_134:
[----:B-1----:R1:W4:Y:S02]  /*e010*/  SYNCS.PHASECHK.TRANS64.TRYWAIT P0, [R93+URZ+0x60], R4 ;  /* 0x000060045d0075a7 */ /* 0x00232400080011ff */
[----:B----4-:R-:W-:Y:S05]  /*e020*/  @!P0 NANOSLEEP.SYNCS 0x989680 ;  /* 0x009896800000895d */ /* 0x010fea0003900000 */
[----:B------:R-:W4:Y:S02]  /*e030*/  @!P0 SYNCS.PHASECHK.TRANS64 P0, [R93+URZ+0x60], R4 ;  /* 0x000060045d0085a7 */ /* 0x000f2400080010ff */
[----:B----4-:R-:W-:Y:S05]  /*e040*/  @!P0 BRA `(.L_x_134) ;  /* 0xfffffffc00f08947 */ /* 0x010fea000383ffff */
[----:B------:R-:W-:Y:S05]  /*e050*/  BRA `(.L_x_133) ;  /* 0xffffffe800087947 */ /* 0x000fea000383ffff */
        .weak           $__internal_0_$__cuda_sm10x_tcgen05_guardrail_trap_col_being_dealloced_not_returned_by_alloc
        .type           $__internal_0_$__cuda_sm10x_tcgen05_guardrail_trap_col_being_dealloced_not_returned_by_alloc,@function
        .size           $__internal_0_$__cuda_sm10x_tcgen05_guardrail_trap_col_being_dealloced_not_returned_by_alloc,($__internal_1_$__cuda_sm10x_tcgen05_guardrail_trap_phase_invalid_during_alloc - $__internal_0_$__cuda_sm10x_tcgen05_guardrail_trap_col_being_dealloced_not_returned_by_alloc)
$__internal_0_$__cuda_sm10x_tcgen05_guardrail_trap_col_being_dealloced_not_returned_by_alloc:
[----:B------:R-:W-:Y:S05]  /*e060*/  BPT.TRAP 0x1 ;  /* 0x000000040000795c */ /* 0x000fea0000300000 */
[----:B------:R-:W-:-:S04]  /*e070*/  HFMA2 R3, -RZ, RZ, 0, 0 ;  /* 0x00000000ff037431 */ /* 0x000fc800000001ff */
[----:B------:R-:W-:Y:S05]  /*e080*/  RET.REL.NODEC R2 `(_ZN7cutlass13device_kernelINS_4conv6kernel13ConvUniversalINS1_16ConvProblemShapeILNS1_8OperatorE0ELi3EEENS1_10collective14CollectiveConvINS1_47MainloopSm100TmaUmmaWarpSpecializedImplicitGemmILS5_0ELi6ELi3ELi1ELi2EN4cute5tupleIJNSA_1CILi2EEENSC_ILi1EEESE_EEEEENSB_IJNSC_ILi128EEESH_NSB_IJNSC_ILi64EEEEEEEEENS_10tfloat32_tESL_NSA_8TiledMMAINSA_8MMA_AtomIJNSA_23SM100_MMA_TF32_2x1SM_SSISL_SL_fLi128ELi128ELNSA_4UMMA5MajorE0ELSQ_0ELNSP_7ScaleInE0ELSR_0EEEEEENSA_6LayoutINSB_IJSE_SE_SE_EEENSB_IJNSC_ILi0EEESW_SW_EEEEENSB_IJNSA_10UnderscoreESZ_SZ_EEEEENS7_6detail27Sm100ImplicitGemmTileTraitsINSA_25SM100_TMA_2SM_LOAD_IM2COLENSA_14ComposedLayoutINSA_7SwizzleILi3ELi4ELi3EEENSA_18smem_ptr_flag_bitsILi32EEENSU_INSB_IJNSC_ILi8EEENSC_ILi32EEEEEENSB_IJS1B_SE_EEEEEEEvEENS13_INSA_18SM100_TMA_2SM_LOADES1F_vEEEENS_8epilogue10collective18CollectiveEpilogueINS1K_23Sm100TmaWarpSpecializedILi4ELi2ELi16ELb1ELb0EEEJNSB_IJSI_SH_SJ_EEENSB_IJNSU_ISI_SE_EENSU_INSB_IJNSC_ILi16EEESD_EEENSB_IJSE_SI_EEEEEEEESL_NSB_IJNSB_IJllllEEESE_SW_EEESL_S1X_NS1K_6fusion15FusionCallbacksIS1O_NS1Y_17LinearCombinationISL_fSL_fLNS_15FloatRoundStyleE2EEES1P_S1V_JEEENSA_5SM1004TMEM4LOAD26SM100_TMEM_LOAD_32dp32b16xENSA_20SM90_TMA_LOAD_IM2COLENS15_INS16_ILi2ELi4ELi3EEES19_NSU_INSB_IJS1A_S1R_EEENSB_IJS1R_SE_EEEEEEENSA_39AutoVectorizingCopyWithAssumedAlignmentILi128EEENSA_21SM90_TMA_STORE_IM2COLES2D_S2F_S2F_EEEvvEEEEvNT_6ParamsE) ;  /* 0xffffff1c02dc7950 */ /* 0x000fea0003c3ffff */
        .weak           $__internal_1_$__cuda_sm10x_tcgen05_guardrail_trap_phase_invalid_during_alloc
        .type           $__internal_1_$__cuda_sm10x_tcgen05_guardrail_trap_phase_invalid_during_alloc,@function
        .size           $__internal_1_$__cuda_sm10x_tcgen05_guardrail_trap_phase_invalid_during_alloc,($__internal_2_$__cuda_sm10x_tcgen05_guardrail_trap_unallocated_columns_being_dealloced - $__internal_1_$__cuda_sm10x_tcgen05_guardrail_trap_phase_invalid_during_alloc)
$__internal_1_$__cuda_sm10x_tcgen05_guardrail_trap_phase_invalid_during_alloc:
[----:B------:R-:W-:Y:S05]  /*e090*/  BPT.TRAP 0x1 ;  /* 0x000000040000795c */ /* 0x000fea0000300000 */
[----:B------:R-:W-:-:S04]  /*e0a0*/  MOV R5, 0x0 ;  /* 0x0000000000057802 */ /* 0x000fc80000000f00 */
[----:B------:R-:W-:Y:S05]  /*e0b0*/  RET.REL.NODEC R4 `(_ZN7cutlass13device_kernelINS_4conv6kernel13ConvUniversalINS1_16ConvProblemShapeILNS1_8OperatorE0ELi3EEENS1_10collective14CollectiveConvINS1_47MainloopSm100TmaUmmaWarpSpecializedImplicitGemmILS5_0ELi6ELi3ELi1ELi2EN4cute5tupleIJNSA_1CILi2EEENSC_ILi1EEESE_EEEEENSB_IJNSC_ILi128EEESH_NSB_IJNSC_ILi64EEEEEEEEENS_10tfloat32_tESL_NSA_8TiledMMAINSA_8MMA_AtomIJNSA_23SM100_MMA_TF32_2x1SM_SSISL_SL_fLi128ELi128ELNSA_4UMMA5MajorE0ELSQ_0ELNSP_7ScaleInE0ELSR_0EEEEEENSA_6LayoutINSB_IJSE_SE_SE_EEENSB_IJNSC_ILi0EEESW_SW_EEEEENSB_IJNSA_10UnderscoreESZ_SZ_EEEEENS7_6detail27Sm100ImplicitGemmTileTraitsINSA_25SM100_TMA_2SM_LOAD_IM2COLENSA_14ComposedLayoutINSA_7SwizzleILi3ELi4ELi3EEENSA_18smem_ptr_flag_bitsILi32EEENSU_INSB_IJNSC_ILi8EEENSC_ILi32EEEEEENSB_IJS1B_SE_EEEEEEEvEENS13_INSA_18SM100_TMA_2SM_LOADES1F_vEEEENS_8epilogue10collective18CollectiveEpilogueINS1K_23Sm100TmaWarpSpecializedILi4ELi2ELi16ELb1ELb0EEEJNSB_IJSI_SH_SJ_EEENSB_IJNSU_ISI_SE_EENSU_INSB_IJNSC_ILi16EEESD_EEENSB_IJSE_SI_EEEEEEEESL_NSB_IJNSB_IJllllEEESE_SW_EEESL_S1X_NS1K_6fusion15FusionCallbacksIS1O_NS1Y_17LinearCombinationISL_fSL_fLNS_15FloatRoundStyleE2EEES1P_S1V_JEEENSA_5SM1004TMEM4LOAD26SM100_TMEM_LOAD_32dp32b16xENSA_20SM90_TMA_LOAD_IM2COLENS15_INS16_ILi2ELi4ELi3EEES19_NSU_INSB_IJS1A_S1R_EEENSB_IJS1R_SE_EEEEEEENSA_39AutoVectorizingCopyWithAssumedAlignmentILi128EEENSA_21SM90_TMA_STORE_IM2COLES2D_S2F_S2F_EEEvvEEEEvNT_6ParamsE) ;  /* 0xffffff1c04d07950 */ /* 0x000fea0003c3ffff */
        .weak           $__internal_2_$__cuda_sm10x_tcgen05_guardrail_trap_unallocated_columns_being_dealloced
        .type           $__internal_2_$__cuda_sm10x_tcgen05_guardrail_trap_unallocated_columns_being_dealloced,@function
        .size           $__internal_2_$__cuda_sm10x_tcgen05_guardrail_trap_unallocated_columns_being_dealloced,(.L_x_193 - $__internal_2_$__cuda_sm10x_tcgen05_guardrail_trap_unallocated_columns_being_dealloced)
$__internal_2_$__cuda_sm10x_tcgen05_guardrail_trap_unallocated_columns_being_dealloced:
[----:B------:R-:W-:Y:S05]  /*e0c0*/  BPT.TRAP 0x1 ;  /* 0x000000040000795c */ /* 0x000fea0000300000 */
[----:B------:R-:W-:-:S04]  /*e0d0*/  HFMA2 R3, -RZ, RZ, 0, 0 ;  /* 0x00000000ff037431 */ /* 0x000fc800000001ff */
[----:B------:R-:W-:Y:S05]  /*e0e0*/  RET.REL.NODEC R2 `(_ZN7cutlass13device_kernelINS_4conv6kernel13ConvUniversalINS1_16ConvProblemShapeILNS1_8OperatorE0ELi3EEENS1_10collective14CollectiveConvINS1_47MainloopSm100TmaUmmaWarpSpecializedImplicitGemmILS5_0ELi6ELi3ELi1ELi2EN4cute5tupleIJNSA_1CILi2EEENSC_ILi1EEESE_EEEEENSB_IJNSC_ILi128EEESH_NSB_IJNSC_ILi64EEEEEEEEENS_10tfloat32_tESL_NSA_8TiledMMAINSA_8MMA_AtomIJNSA_23SM100_MMA_TF32_2x1SM_SSISL_SL_fLi128ELi128ELNSA_4UMMA5MajorE0ELSQ_0ELNSP_7ScaleInE0ELSR_0EEEEEENSA_6LayoutINSB_IJSE_SE_SE_EEENSB_IJNSC_ILi0EEESW_SW_EEEEENSB_IJNSA_10UnderscoreESZ_SZ_EEEEENS7_6detail27Sm100ImplicitGemmTileTraitsINSA_25SM100_TMA_2SM_LOAD_IM2COLENSA_14ComposedLayoutINSA_7SwizzleILi3ELi4ELi3EEENSA_18smem_ptr_flag_bitsILi32EEENSU_INSB_IJNSC_ILi8EEENSC_ILi32EEEEEENSB_IJS1B_SE_EEEEEEEvEENS13_INSA_18SM100_TMA_2SM_LOADES1F_vEEEENS_8epilogue10collective18CollectiveEpilogueINS1K_23Sm100TmaWarpSpecializedILi4ELi2ELi16ELb1ELb0EEEJNSB_IJSI_SH_SJ_EEENSB_IJNSU_ISI_SE_EENSU_INSB_IJNSC_ILi16EEESD_EEENSB_IJSE_SI_EEEEEEEESL_NSB_IJNSB_IJllllEEESE_SW_EEESL_S1X_NS1K_6fusion15FusionCallbacksIS1O_NS1Y_17LinearCombinationISL_fSL_fLNS_15FloatRoundStyleE2EEES1P_S1V_JEEENSA_5SM1004TMEM4LOAD26SM100_TMEM_LOAD_32dp32b16xENSA_20SM90_TMA_LOAD_IM2COLENS15_INS16_ILi2ELi4ELi3EEES19_NSU_INSB_IJS1A_S1R_EEENSB_IJS1R_SE_EEEEEEENSA_39AutoVectorizingCopyWithAssumedAlignmentILi128EEENSA_21SM90_TMA_STORE_IM2COLES2D_S2F_S2F_EEEvvEEEEvNT_6ParamsE) ;  /* 0xffffff1c02c47950 */ /* 0x000fea0003c3ffff */
.L_x_192:
[----:B------:R-:W-:-:S00]  /*e0f0*/  BRA `(.L_x_192) ;  /* 0xfffffffc00fc7947 */ /* 0x000fc0000383ffff */
[----:B------:R-:W-:-:S00]  /*e100*/  NOP ;  /* 0x0000000000007918 */ /* 0x000fc00000000000 */
[----:B------:R-:W-:-:S00]  /*e110*/  NOP ;  /* 0x0000000000007918 */ /* 0x000fc00000000000 */
[----:B------:R-:W-:-:S00]  /*e120*/  NOP ;  /* 0x0000000000007918 */ /* 0x000fc00000000000 */
[----:B------:R-:W-:-:S00]  /*e130*/  NOP ;  /* 0x0000000000007918 */ /* 0x000fc00000000000 */
[----:B------:R-:W-:-:S00]  /*e140*/  NOP ;  /* 0x0000000000007918 */ /* 0x000fc00000000000 */
[----:B------:R-:W-:-:S00]  /*e150*/  NOP ;  /* 0x0000000000007918 */ /* 0x000fc00000000000 */
[----:B------:R-:W-:-:S00]  /*e160*/  NOP ;  /* 0x0000000000007918 */ /* 0x000fc00000000000 */
[----:B------:R-:W-:-:S00]  /*e170*/  NOP ;  /* 0x0000000000007918 */ /* 0x000fc00000000000 */
.L_x_193:


//--------------------- .nv.global.init           --------------------------
	.section	.nv.global.init,"aw",@progbits
.nv.global.init:
	.type		$str$29,@object
	.size		$str$29,($str$30 - $str$29)
$str$29:
        /*0000*/ 	.byte	0x28, 0x61, 0x64, 0x64, 0x72, 0x65, 0x73, 0x73, 0x20, 0x26, 0x20, 0x6d, 0x61, 0x73, 0x6b, 0x29
        /*0010*/ 	.byte	0x20, 0x3d, 0x3d, 0x20, 0x30, 0x00
	.type		$str$30,@object
	.size		$str$30,($str$28 - $str$30)
$str$30:
        /*0016*/ 	.byte	0x2f, 0x74, 0x6d, 0x70, 0x2f, 0x63, 0x75, 0x74, 0x6c, 0x61, 0x73, 0x73, 0x5f, 0x73, 0x77, 0x65
        /*0026*/ 	.byte	0x65, 0x70, 0x5f, 0x73, 0x72, 0x63, 0x2f, 0x69, 0x6e, 0x63, 0x6c, 0x75, 0x64, 0x65, 0x2f, 0x63
        /*0036*/ 	.byte	0x75, 0x74, 0x65, 0x2f, 0x70, 0x6f, 0x69, 0x6e, 0x74, 0x65, 0x72, 0x5f, 0x66, 0x6c, 0x61, 0x67
        /*0046*/ 	.byte	0x67, 0x65, 0x64, 0x2e, 0x68, 0x70, 0x70, 0x00
	.type		$str$28,@object
	.size		$str$28,($str$27 - $str$28)
$str$28:
        /*004e*/ 	.byte	0x2f, 0x74, 0x6d, 0x70, 0x2f, 0x63, 0x75, 0x74, 0x6c, 0x61, 0x73, 0x73, 0x5f, 0x73, 0x77, 0x65
        /*005e*/ 	.byte	0x65, 0x70, 0x5f, 0x73, 0x72, 0x63, 0x2f, 0x69, 0x6e, 0x63, 0x6c, 0x75, 0x64, 0x65, 0x2f, 0x63
        /*006e*/ 	.byte	0x75, 0x74, 0x65, 0x2f, 0x61, 0x74, 0x6f, 0x6d, 0x2f, 0x63, 0x6f, 0x70, 0x79, 0x5f, 0x74, 0x72
        /*007e*/ 	.byte	0x61, 0x69, 0x74, 0x73, 0x5f, 0x73, 0x6d, 0x31, 0x30, 0x30, 0x2e, 0x68, 0x70, 0x70, 0x00
	.type		$str$27,@object
	.size		$str$27,(__unnamed_1 - $str$27)
$str$27:
        /*008d*/ 	.byte	0x28, 0x28, 0x75, 0x69, 0x6e, 0x74, 0x33, 0x32, 0x5f, 0x74, 0x28, 0x74, 0x68, 0x72, 0x65, 0x61
        /*009d*/ 	.byte	0x64, 0x49, 0x64, 0x78, 0x2e, 0x78, 0x29, 0x20, 0x2f, 0x20, 0x33, 0x32, 0x29, 0x20, 0x25, 0x20
        /*00ad*/ 	.byte	0x34, 0x29, 0x20, 0x3d, 0x3d, 0x20, 0x28, 0x28, 0x28, 0x74, 0x6d, 0x65, 0x6d, 0x5f, 0x61, 0x64
        /*00bd*/ 	.byte	0x64, 0x72, 0x20, 0x3e, 0x3e, 0x20, 0x31, 0x36, 0x29, 0x20, 0x2f, 0x20, 0x33, 0x32, 0x29, 0x20
        /*00cd*/ 	.byte	0x25, 0x20, 0x34, 0x29, 0x00
	.type		__unnamed_1,@object
	.size		__unnamed_1,(__unnamed_2 - __unnamed_1)
__unnamed_1:
        /*00d2*/ 	.byte	0x61, 0x75, 0x74, 0x6f, 0x20, 0x63, 0x75, 0x74, 0x65, 0x3a, 0x3a, 0x61, 0x73, 0x5f, 0x70, 0x6f
        /* <DEDUP_REMOVED lines=24> */
        /*0262*/ 	.byte	0x43, 0x3c, 0x32, 0x30, 0x34, 0x38, 0x3e, 0x3e, 0x3e, 0x3e, 0x5d, 0x00
	.type		__unnamed_2,@object
	.size		__unnamed_2,(.L_2 - __unnamed_2)
__unnamed_2:
        /* <DEDUP_REMOVED lines=42> */
        /*050e*/ 	.byte	0x3e, 0x5d, 0x00
.L_2:


//--------------------- .nv.shared._ZN7cutlass13device_kernelINS_4conv6kernel13ConvUniversalINS1_16ConvProblemShapeILNS1_8OperatorE0ELi3EEENS1_10collective14CollectiveConvINS1_47MainloopSm100TmaUmmaWarpSpecializedImplicitGemmILS5_0ELi6ELi3ELi1ELi2EN4cute5tupleIJNSA_1CILi2EEENSC_ILi1EEESE_EEEEENSB_IJNSC_ILi128EEESH_NSB_IJNSC_ILi64EEEEEEEEENS_10tfloat32_tESL_NSA_8TiledMMAINSA_8MMA_AtomIJNSA_23SM100_MMA_TF32_2x1SM_SSISL_SL_fLi128ELi128ELNSA_4UMMA5MajorE0ELSQ_0ELNSP_7ScaleInE0ELSR_0EEEEEENSA_6LayoutINSB_IJSE_SE_SE_EEENSB_IJNSC_ILi0EEESW_SW_EEEEENSB_IJNSA_10UnderscoreESZ_SZ_EEEEENS7_6detail27Sm100ImplicitGemmTileTraitsINSA_25SM100_TMA_2SM_LOAD_IM2COLENSA_14ComposedLayoutINSA_7SwizzleILi3ELi4ELi3EEENSA_18smem_ptr_flag_bitsILi32EEENSU_INSB_IJNSC_ILi8EEENSC_ILi32EEEEEENSB_IJS1B_SE_EEEEEEEvEENS13_INSA_18SM100_TMA_2SM_LOADES1F_vEEEENS_8epilogue10collective18CollectiveEpilogueINS1K_23Sm100TmaWarpSpecializedILi4ELi2ELi16ELb1ELb0EEEJNSB_IJSI_SH_SJ_EEENSB_IJNSU_ISI_SE_EENSU_INSB_IJNSC_ILi16EEESD_EEENSB_IJSE_SI_EEEEEEEESL_NSB_IJNSB_IJllllEEESE_SW_EEESL_S1X_NS1K_6fusion15FusionCallbacksIS1O_NS1Y_17LinearCombinationISL_fSL_fLNS_15FloatRoundStyleE2EEES1P_S1V_JEEENSA_5SM1004TMEM4LOAD26SM100_TMEM_LOAD_32dp32b16xENSA_20SM90_TMA_LOAD_IM2COLENS15_INS16_ILi2ELi4ELi3EEES19_NSU_INSB_IJS1A_S1R_EEENSB_IJS1R_SE_EEEEEEENSA_39AutoVectorizingCopyWithAssumedAlignmentILi128EEENSA_21SM90_TMA_STORE_IM2COLES2D_S2F_S2F_EEEvvEEEEvNT_6ParamsE --------------------------
	.section	.nv.shared._ZN7cutlass13device_kernelINS_4conv6kernel13ConvUniversalINS1_16ConvProblemShapeILNS1_8OperatorE0ELi3EEENS1_10collective14CollectiveConvINS1_47MainloopSm100TmaUmmaWarpSpecializedImplicitGemmILS5_0ELi6ELi3ELi1ELi2EN4cute5tupleIJNSA_1CILi2EEENSC_ILi1EEESE_EEEEENSB_IJNSC_ILi128EEESH_NSB_IJNSC_ILi64EEEEEEEEENS_10tfloat32_tESL_NSA_8TiledMMAINSA_8MMA_AtomIJNSA_23SM100_MMA_TF32_2x1SM_SSISL_SL_fLi128ELi128ELNSA_4UMMA5MajorE0ELSQ_0ELNSP_7ScaleInE0ELSR_0EEEEEENSA_6LayoutINSB_IJSE_SE_SE_EEENSB_IJNSC_ILi0EEESW_SW_EEEEENSB_IJNSA_10UnderscoreESZ_SZ_EEEEENS7_6detail27Sm100ImplicitGemmTileTraitsINSA_25SM100_TMA_2SM_LOAD_IM2COLENSA_14ComposedLayoutINSA_7SwizzleILi3ELi4ELi3EEENSA_18smem_ptr_flag_bitsILi32EEENSU_INSB_IJNSC_ILi8EEENSC_ILi32EEEEEENSB_IJS1B_SE_EEEEEEEvEENS13_INSA_18SM100_TMA_2SM_LOADES1F_vEEEENS_8epilogue10collective18CollectiveEpilogueINS1K_23Sm100TmaWarpSpecializedILi4ELi2ELi16ELb1ELb0EEEJNSB_IJSI_SH_SJ_EEENSB_IJNSU_ISI_SE_EENSU_INSB_IJNSC_ILi16EEESD_EEENSB_IJSE_SI_EEEEEEEESL_NSB_IJNSB_IJllllEEESE_SW_EEESL_S1X_NS1K_6fusion15FusionCallbacksIS1O_NS1Y_17LinearCombinationISL_fSL_fLNS_15FloatRoundStyleE2EEES1P_S1V_JEEENSA_5SM1004TMEM4LOAD26SM100_TMEM_LOAD_32dp32b16xENSA_20SM90_TMA_LOAD_IM2COLENS15_INS16_ILi2ELi4ELi3EEES19_NSU_INSB_IJS1A_S1R_EEENSB_IJS1R_SE_EEEEEEENSA_39AutoVectorizingCopyWithAssumedAlignmentILi128EEENSA_21SM90_TMA_STORE_IM2COLES2D_S2F_S2F_EEEvvEEEEvNT_6ParamsE,"aw",@nobits
	.sectionflags	@""
	.align	16
	.zero		1024


//--------------------- .nv.shared.reserved.0     --------------------------
	.section	.nv.shared.reserved.0,"aw",@nobits
	.weak		__nv_reservedSMEM_offset_0_alias
	.size		__nv_reservedSMEM_offset_0_alias, 0, 64
	.other		__nv_reservedSMEM_offset_0_alias,@"STO_CUDA_RESERVED_SHARED STV_DEFAULT"
__nv_reservedSMEM_offset_0_alias:
	.zero		0
.nv.shared.reserved.0:
	.zero		64
	.weak		__nv_reservedSMEM_tcgen05_partition
	.type		__nv_reservedSMEM_tcgen05_partition,@object
	.size		__nv_reservedSMEM_tcgen05_partition,(.L_0 - __nv_reservedSMEM_tcgen05_partition)
__nv_reservedSMEM_tcgen05_partition:
	.zero		32
.L_0:


//--------------------- .nv.global                --------------------------
	.section	.nv.global,"aw",@nobits
.nv.global:
	.type		_ZN39_INTERNAL_59d2cb7a_4_k_cu_d53ae39f_42754cute1_E,@object
	.size		_ZN39_INTERNAL_59d2cb7a_4_k_cu_d53ae39f_42754cute1_E,(_ZN39_INTERNAL_59d2cb7a_4_k_cu_d53ae39f_42754cuda3std3__45__cpo6cbeginE - _ZN39_INTERNAL_59d2cb7a_4_k_cu_d53ae39f_42754cute1_E)
_ZN39_INTERNAL_59d2cb7a_4_k_cu_d53ae39f_42754cute1_E:
	.zero		1
	.type		_ZN39_INTERNAL_59d2cb7a_4_k_cu_d53ae39f_42754cuda3std3__45__cpo6cbeginE,@object
	.size		_ZN39_INTERNAL_59d2cb7a_4_k_cu_d53ae39f_42754cuda3std3__45__cpo6cbeginE,(_ZN39_INTERNAL_59d2cb7a_4_k_cu_d53ae39f_42754cuda3std3__48in_placeE - _ZN39_INTERNAL_59d2cb7a_4_k_cu_d53ae39f_42754cuda3std3__45__cpo6cbeginE)
_ZN39_INTERNAL_59d2cb7a_4_k_cu_d53ae39f_42754cuda3std3__45__cpo6cbeginE:
	.zero		1
	.type		_ZN39_INTERNAL_59d2cb7a_4_k_cu_d53ae39f_42754cuda3std3__48in_placeE,@object
	.size		_ZN39_INTERNAL_59d2cb7a_4_k_cu_d53ae39f_42754cuda3std3__48in_placeE,(_ZN39_INTERNAL_59d2cb7a_4_k_cu_d53ae39f_42754cuda3std6ranges3__45__cpo9iter_moveE - _ZN39_INTERNAL_59d2cb7a_4_k_cu_d53ae39f_42754cuda3std3__48in_placeE)
_ZN39_INTERNAL_59d2cb7a_4_k_cu_d53ae39f_42754cuda3std3__48in_placeE:
	.zero		1
	.type		_ZN39_INTERNAL_59d2cb7a_4_k_cu_d53ae39f_42754cuda3std6ranges3__45__cpo9iter_moveE,@object
	.size		_ZN39_INTERNAL_59d2cb7a_4_k_cu_d53ae39f_42754cuda3std6ranges3__45__cpo9iter_moveE,(_ZN39_INTERNAL_59d2cb7a_4_k_cu_d53ae39f_42754cuda3std3__45__cpo5beginE - _ZN39_INTERNAL_59d2cb7a_4_k_cu_d53ae39f_42754cuda3std6ranges3__45__cpo9iter_moveE)
_ZN39_INTERNAL_59d2cb7a_4_k_cu_d53ae39f_42754cuda3std6ranges3__45__cpo9iter_moveE:
	.zero		1
	.type		_ZN39_INTERNAL_59d2cb7a_4_k_cu_d53ae39f_42754cuda3std3__45__cpo5beginE,@object
	.size		_ZN39_INTERNAL_59d2cb7a_4_k_cu_d53ae39f_42754cuda3std3__45__cpo5beginE,(_ZN39_INTERNAL_59d2cb7a_4_k_cu_d53ae39f_42754cuda3std3__441_GLOBAL__N__59d2cb7a_4_k_cu_d53ae39f_42756ignoreE - _ZN39_INTERNAL_59d2cb7a_4_k_cu_d53ae39f_42754cuda3std3__45__cpo5beginE)
_ZN39_INTERNAL_59d2cb7a_4_k_cu_d53ae39f_42754cuda3std3__45__cpo5beginE:
	.zero		1
	.type		_ZN39_INTERNAL_59d2cb7a_4_k_cu_d53ae39f_42754cuda3std3__441_GLOBAL__N__59d2cb7a_4_k_cu_d53ae39f_42756ignoreE,@object
	.size		_ZN39_INTERNAL_59d2cb7a_4_k_cu_d53ae39f_42754cuda3std3__441_GLOBAL__N__59d2cb7a_4_k_cu_d53ae39f_42756ignoreE,(_ZN39_INTERNAL_59d2cb7a_4_k_cu_d53ae39f_42754cute7productE - _ZN39_INTERNAL_59d2cb7a_4_k_cu_d53ae39f_42754cuda3std3__441_GLOBAL__N__59d2cb7a_4_k_cu_d53ae39f_42756ignoreE)
_ZN39_INTERNAL_59d2cb7a_4_k_cu_d53ae39f_42754cuda3std3__441_GLOBAL__N__59d2cb7a_4_k_cu_d53ae39f_42756ignoreE:
	.zero		1
	.type		_ZN39_INTERNAL_59d2cb7a_4_k_cu_d53ae39f_42754cute7productE,@object
	.size		_ZN39_INTERNAL_59d2cb7a_4_k_cu_d53ae39f_42754cute7productE,(_ZN39_INTERNAL_59d2cb7a_4_k_cu_d53ae39f_42754cuda3std3__45__cpo3endE - _ZN39_INTERNAL_59d2cb7a_4_k_cu_d53ae39f_42754cute7productE)
_ZN39_INTERNAL_59d2cb7a_4_k_cu_d53ae39f_42754cute7productE:
	.zero		1
	.type		_ZN39_INTERNAL_59d2cb7a_4_k_cu_d53ae39f_42754cuda3std3__45__cpo3endE,@object
	.size		_ZN39_INTERNAL_59d2cb7a_4_k_cu_d53ae39f_42754cuda3std3__45__cpo3endE,(_ZN39_INTERNAL_59d2cb7a_4_k_cu_d53ae39f_42754cuda3std3__419piecewise_constructE - _ZN39_INTERNAL_59d2cb7a_4_k_cu_d53ae39f_42754cuda3std3__45__cpo3endE)
_ZN39_INTERNAL_59d2cb7a_4_k_cu_d53ae39f_42754cuda3std3__45__cpo3endE:
	.zero		1
	.type		_ZN39_INTERNAL_59d2cb7a_4_k_cu_d53ae39f_42754cuda3std3__419piecewise_constructE,@object
	.size		_ZN39_INTERNAL_59d2cb7a_4_k_cu_d53ae39f_42754cuda3std3__419piecewise_constructE,(_ZN39_INTERNAL_59d2cb7a_4_k_cu_d53ae39f_42754cuda3std3__45__cpo4cendE - _ZN39_INTERNAL_59d2cb7a_4_k_cu_d53ae39f_42754cuda3std3__419piecewise_constructE)
_ZN39_INTERNAL_59d2cb7a_4_k_cu_d53ae39f_42754cuda3std3__419piecewise_constructE:
	.zero		1
	.type		_ZN39_INTERNAL_59d2cb7a_4_k_cu_d53ae39f_42754cuda3std3__45__cpo4cendE,@object
	.size		_ZN39_INTERNAL_59d2cb7a_4_k_cu_d53ae39f_42754cuda3std3__45__cpo4cendE,(_ZN39_INTERNAL_59d2cb7a_4_k_cu_d53ae39f_42754cuda3std6ranges3__45__cpo4swapE - _ZN39_INTERNAL_59d2cb7a_4_k_cu_d53ae39f_42754cuda3std3__45__cpo4cendE)
_ZN39_INTERNAL_59d2cb7a_4_k_cu_d53ae39f_42754cuda3std3__45__cpo4cendE:
	.zero		1
	.type		_ZN39_INTERNAL_59d2cb7a_4_k_cu_d53ae39f_42754cuda3std6ranges3__45__cpo4swapE,@object
	.size		_ZN39_INTERNAL_59d2cb7a_4_k_cu_d53ae39f_42754cuda3std6ranges3__45__cpo4swapE,(.L_10 - _ZN39_INTERNAL_59d2cb7a_4_k_cu_d53ae39f_42754cuda3std6ranges3__45__cpo4swapE)
_ZN39_INTERNAL_59d2cb7a_4_k_cu_d53ae39f_42754cuda3std6ranges3__45__cpo4swapE:
	.zero		1
.L_10:


//--------------------- .nv.constant0._ZN7cutlass13device_kernelINS_4conv6kernel13ConvUniversalINS1_16ConvProblemShapeILNS1_8OperatorE0ELi3EEENS1_10collective14CollectiveConvINS1_47MainloopSm100TmaUmmaWarpSpecializedImplicitGemmILS5_0ELi6ELi3ELi1ELi2EN4cute5tupleIJNSA_1CILi2EEENSC_ILi1EEESE_EEEEENSB_IJNSC_ILi128EEESH_NSB_IJNSC_ILi64EEEEEEEEENS_10tfloat32_tESL_NSA_8TiledMMAINSA_8MMA_AtomIJNSA_23SM100_MMA_TF32_2x1SM_SSISL_SL_fLi128ELi128ELNSA_4UMMA5MajorE0ELSQ_0ELNSP_7ScaleInE0ELSR_0EEEEEENSA_6LayoutINSB_IJSE_SE_SE_EEENSB_IJNSC_ILi0EEESW_SW_EEEEENSB_IJNSA_10UnderscoreESZ_SZ_EEEEENS7_6detail27Sm100ImplicitGemmTileTraitsINSA_25SM100_TMA_2SM_LOAD_IM2COLENSA_14ComposedLayoutINSA_7SwizzleILi3ELi4ELi3EEENSA_18smem_ptr_flag_bitsILi32EEENSU_INSB_IJNSC_ILi8EEENSC_ILi32EEEEEENSB_IJS1B_SE_EEEEEEEvEENS13_INSA_18SM100_TMA_2SM_LOADES1F_vEEEENS_8epilogue10collective18CollectiveEpilogueINS1K_23Sm100TmaWarpSpecializedILi4ELi2ELi16ELb1ELb0EEEJNSB_IJSI_SH_SJ_EEENSB_IJNSU_ISI_SE_EENSU_INSB_IJNSC_ILi16EEESD_EEENSB_IJSE_SI_EEEEEEEESL_NSB_IJNSB_IJllllEEESE_SW_EEESL_S1X_NS1K_6fusion15FusionCallbacksIS1O_NS1Y_17LinearCombinationISL_fSL_fLNS_15FloatRoundStyleE2EEES1P_S1V_JEEENSA_5SM1004TMEM4LOAD26SM100_TMEM_LOAD_32dp32b16xENSA_20SM90_TMA_LOAD_IM2COLENS15_INS16_ILi2ELi4ELi3EEES19_NSU_INSB_IJS1A_S1R_EEENSB_IJS1R_SE_EEEEEEENSA_39AutoVectorizingCopyWithAssumedAlignmentILi128EEENSA_21SM90_TMA_STORE_IM2COLES2D_S2F_S2F_EEEvvEEEEvNT_6ParamsE --------------------------
	.section	.nv.constant0._ZN7cutlass13device_kernelINS_4conv6kernel13ConvUniversalINS1_16ConvProblemShapeILNS1_8OperatorE0ELi3EEENS1_10collective14CollectiveConvINS1_47MainloopSm100TmaUmmaWarpSpecializedImplicitGemmILS5_0ELi6ELi3ELi1ELi2EN4cute5tupleIJNSA_1CILi2EEENSC_ILi1EEESE_EEEEENSB_IJNSC_ILi128EEESH_NSB_IJNSC_ILi64EEEEEEEEENS_10tfloat32_tESL_NSA_8TiledMMAINSA_8MMA_AtomIJNSA_23SM100_MMA_TF32_2x1SM_SSISL_SL_fLi128ELi128ELNSA_4UMMA5MajorE0ELSQ_0ELNSP_7ScaleInE0ELSR_0EEEEEENSA_6LayoutINSB_IJSE_SE_SE_EEENSB_IJNSC_ILi0EEESW_SW_EEEEENSB_IJNSA_10UnderscoreESZ_SZ_EEEEENS7_6detail27Sm100ImplicitGemmTileTraitsINSA_25SM100_TMA_2SM_LOAD_IM2COLENSA_14ComposedLayoutINSA_7SwizzleILi3ELi4ELi3EEENSA_18smem_ptr_flag_bitsILi32EEENSU_INSB_IJNSC_ILi8EEENSC_ILi32EEEEEENSB_IJS1B_SE_EEEEEEEvEENS13_INSA_18SM100_TMA_2SM_LOADES1F_vEEEENS_8epilogue10collective18CollectiveEpilogueINS1K_23Sm100TmaWarpSpecializedILi4ELi2ELi16ELb1ELb0EEEJNSB_IJSI_SH_SJ_EEENSB_IJNSU_ISI_SE_EENSU_INSB_IJNSC_ILi16EEESD_EEENSB_IJSE_SI_EEEEEEEESL_NSB_IJNSB_IJllllEEESE_SW_EEESL_S1X_NS1K_6fusion15FusionCallbacksIS1O_NS1Y_17LinearCombinationISL_fSL_fLNS_15FloatRoundStyleE2EEES1P_S1V_JEEENSA_5SM1004TMEM4LOAD26SM100_TMEM_LOAD_32dp32b16xENSA_20SM90_TMA_LOAD_IM2COLENS15_INS16_ILi2ELi4ELi3EEES19_NSU_INSB_IJS1A_S1R_EEENSB_IJS1R_SE_EEEEEEENSA_39AutoVectorizingCopyWithAssumedAlignmentILi128EEENSA_21SM90_TMA_STORE_IM2COLES2D_S2F_S2F_EEEvvEEEEvNT_6ParamsE,"a",@progbits
	.sectionflags	@""
	.align	4
.nv.constant0._ZN7cutlass13device_kernelINS_4conv6kernel13ConvUniversalINS1_16ConvProblemShapeILNS1_8OperatorE0ELi3EEENS1_10collective14CollectiveConvINS1_47MainloopSm100TmaUmmaWarpSpecializedImplicitGemmILS5_0ELi6ELi3ELi1ELi2EN4cute5tupleIJNSA_1CILi2EEENSC_ILi1EEESE_EEEEENSB_IJNSC_ILi128EEESH_NSB_IJNSC_ILi64EEEEEEEEENS_10tfloat32_tESL_NSA_8TiledMMAINSA_8MMA_AtomIJNSA_23SM100_MMA_TF32_2x1SM_SSISL_SL_fLi128ELi128ELNSA_4UMMA5MajorE0ELSQ_0ELNSP_7ScaleInE0ELSR_0EEEEEENSA_6LayoutINSB_IJSE_SE_SE_EEENSB_IJNSC_ILi0EEESW_SW_EEEEENSB_IJNSA_10UnderscoreESZ_SZ_EEEEENS7_6detail27Sm100ImplicitGemmTileTraitsINSA_25SM100_TMA_2SM_LOAD_IM2COLENSA_14ComposedLayoutINSA_7SwizzleILi3ELi4ELi3EEENSA_18smem_ptr_flag_bitsILi32EEENSU_INSB_IJNSC_ILi8EEENSC_ILi32EEEEEENSB_IJS1B_SE_EEEEEEEvEENS13_INSA_18SM100_TMA_2SM_LOADES1F_vEEEENS_8epilogue10collective18CollectiveEpilogueINS1K_23Sm100TmaWarpSpecializedILi4ELi2ELi16ELb1ELb0EEEJNSB_IJSI_SH_SJ_EEENSB_IJNSU_ISI_SE_EENSU_INSB_IJNSC_ILi16EEESD_EEENSB_IJSE_SI_EEEEEEEESL_NSB_IJNSB_IJllllEEESE_SW_EEESL_S1X_NS1K_6fusion15FusionCallbacksIS1O_NS1Y_17LinearCombinationISL_fSL_fLNS_15FloatRoundStyleE2EEES1P_S1V_JEEENSA_5SM1004TMEM4LOAD26SM100_TMEM_LOAD_32dp32b16xENSA_20SM90_TMA_LOAD_IM2COLENS15_INS16_ILi2ELi4ELi3EEES19_NSU_INSB_IJS1A_S1R_EEENSB_IJS1R_SE_EEEEEEENSA_39AutoVectorizingCopyWithAssumedAlignmentILi128EEENSA_21SM90_TMA_STORE_IM2COLES2D_S2F_S2F_EEEvvEEEEvNT_6ParamsE:
	.zero		3200


//--------------------- SYMBOLS --------------------------

	.type		.nv.reservedSmem.offset0,@object
	.size		.nv.reservedSmem.offset0,0x4
	.type		.nv.reservedSmem.cap,@object
	.size		.nv.reservedSmem.cap,0x4
	.type		__assertfail,@function
